	.target	sm_90a

	.elftype	@"ET_EXEC"


//--------------------- .note.nv.tkinfo           --------------------------
	.section	.note.nv.tkinfo,"",@"SHT_NOTE"
	.sectionflags	@"SHF_NOTE_NV_TKINFO"
	.tkinfo
        /*0018*/ 	.word	0x00000002
        /*0030*/ 	.string	""
        /*0030*/ 	.string	"ptxas"
        /*0030*/ 	.string	"Cuda compilation tools, release 13.0, V13.0.88"
        /*0030*/ 	.string	"Build cuda_13.0.r13.0/compiler.36424714_0"
        /*0030*/ 	.string	"-arch sm_90a -m 64 "



//--------------------- .note.nv.cuinfo           --------------------------
	.section	.note.nv.cuinfo,"",@"SHT_NOTE"
	.sectionflags	@"SHF_NOTE_NV_CUINFO"
        /*0018*/ 	.short	0x0002
        /*001a*/ 	.short	0x005a
        /*001c*/ 	.short	0x0082
	.zero		2


//--------------------- .nv.info                  --------------------------
	.section	.nv.info,"",@"SHT_CUDA_INFO"
	.align	4


	//----- nvinfo : EIATTR_REGCOUNT
	.align		4
        /*0000*/ 	.byte	0x04, 0x2f
        /*0002*/ 	.short	(.L_12 - .L_11)
	.align		4
.L_11:
        /*0004*/ 	.word	index@(_ZN7cutlass13device_kernelIN5flash22FlashAttnBwdPreprocessIN4cute5tupleIJNS3_1CILi64EEENS5_ILi192EEEEEENS_6half_tEfNS_4arch4Sm80ELb1ELb1EEEEEvNT_6ParamsE)
        /*0008*/ 	.word	0x0000004a


	//----- nvinfo : EIATTR_FRAME_SIZE
	.align		4
.L_12:
        /*000c*/ 	.byte	0x04, 0x11
        /*000e*/ 	.short	(.L_14 - .L_13)
	.align		4
.L_13:
        /*0010*/ 	.word	index@(_ZN7cutlass13device_kernelIN5flash22FlashAttnBwdPreprocessIN4cute5tupleIJNS3_1CILi64EEENS5_ILi192EEEEEENS_6half_tEfNS_4arch4Sm80ELb1ELb1EEEEEvNT_6ParamsE)
        /*0014*/ 	.word	0x00000000


	//----- nvinfo : EIATTR_REGCOUNT
	.align		4
.L_14:
        /*0018*/ 	.byte	0x04, 0x2f
        /*001a*/ 	.short	(.L_16 - .L_15)
	.align		4
.L_15:
        /*001c*/ 	.word	index@(_ZN7cutlass13device_kernelIN5flash19enable_sm80_to_sm89INS1_16FlashAttnBwdSm80INS1_25CollectiveMainloopBwdSm80ILi2ELi1EN4cute5tupleIJNS5_1CILi64EEENS7_ILi80EEENS7_ILi192EEEEEENS_6half_tEfNS_4arch4Sm80ELb1ELb0ELb1ELb1ELb1ELb0ELb1ELb0ELi2ELi4ELi2ELi2ELb0EEENS1_24CollectiveEpilogueBwdGQAISB_fSE_Li256ELb1ELb1EEENS1_25SingleTileBwdLPTSchedulerILb1ELi80ELb1EEEEEEEEEvNT_6ParamsE)
        /*0020*/ 	.word	0x00000004


	//----- nvinfo : EIATTR_FRAME_SIZE
	.align		4
.L_16:
        /*0024*/ 	.byte	0x04, 0x11
        /*0026*/ 	.short	(.L_18 - .L_17)
	.align		4
.L_17:
        /*0028*/ 	.word	index@(_ZN7cutlass13device_kernelIN5flash19enable_sm80_to_sm89INS1_16FlashAttnBwdSm80INS1_25CollectiveMainloopBwdSm80ILi2ELi1EN4cute5tupleIJNS5_1CILi64EEENS7_ILi80EEENS7_ILi192EEEEEENS_6half_tEfNS_4arch4Sm80ELb1ELb0ELb1ELb1ELb1ELb0ELb1ELb0ELi2ELi4ELi2ELi2ELb0EEENS1_24CollectiveEpilogueBwdGQAISB_fSE_Li256ELb1ELb1EEENS1_25SingleTileBwdLPTSchedulerILb1ELi80ELb1EEEEEEEEEvNT_6ParamsE)
        /*002c*/ 	.word	0x00000000


	//----- nvinfo : EIATTR_REGCOUNT
	.align		4
.L_18:
        /*0030*/ 	.byte	0x04, 0x2f
        /*0032*/ 	.short	(.L_20 - .L_19)
	.align		4
.L_19:
        /*0034*/ 	.word	index@(_ZN7cutlass13device_kernelIN5flash32FlashAttnBwdPostprocessConvertdQIN4cute5tupleIJNS3_1CILi64EEENS5_ILi192EEEEEENS_6half_tEfNS_4arch4Sm80ELi256ENS3_8TiledMMAINS3_8MMA_AtomIJNS3_28SM80_16x8x16_F32F16F16F32_TNEEEENS3_6LayoutINS4_IJNS5_ILi2EEENS5_ILi4EEENS5_ILi1EEEEEENS4_IJSJ_SH_NS5_ILi0EEEEEEEENS4_IJNS5_ILi32EEES6_NS5_ILi16EEEEEEEELb0EEEEEvNT_6ParamsE)
        /*0038*/ 	.word	0x00000046


	//----- nvinfo : EIATTR_FRAME_SIZE
	.align		4
.L_20:
        /*003c*/ 	.byte	0x04, 0x11
        /*003e*/ 	.short	(.L_22 - .L_21)
	.align		4
.L_21:
        /*0040*/ 	.word	index@(_ZN7cutlass13device_kernelIN5flash32FlashAttnBwdPostprocessConvertdQIN4cute5tupleIJNS3_1CILi64EEENS5_ILi192EEEEEENS_6half_tEfNS_4arch4Sm80ELi256ENS3_8TiledMMAINS3_8MMA_AtomIJNS3_28SM80_16x8x16_F32F16F16F32_TNEEEENS3_6LayoutINS4_IJNS5_ILi2EEENS5_ILi4EEENS5_ILi1EEEEEENS4_IJSJ_SH_NS5_ILi0EEEEEEEENS4_IJNS5_ILi32EEES6_NS5_ILi16EEEEEEEELb0EEEEEvNT_6ParamsE)
        /*0044*/ 	.word	0x00000000


	//----- nvinfo : EIATTR_REGCOUNT
	.align		4
.L_22:
        /*0048*/ 	.byte	0x04, 0x2f
        /*004a*/ 	.short	(.L_24 - .L_23)
	.align		4
.L_23:
        /*004c*/ 	.word	index@(_ZN7cutlass13device_kernelIN5flash32FlashAttnBwdPostprocessConvertdQIN4cute5tupleIJNS3_1CILi80EEENS5_ILi192EEEEEENS_6half_tEfNS_4arch4Sm80ELi256ENS3_8TiledMMAINS3_8MMA_AtomIJNS3_28SM80_16x8x16_F32F16F16F32_TNEEEENS3_6LayoutINS4_IJNS5_ILi4EEENS5_ILi2EEENS5_ILi1EEEEEENS4_IJSJ_SH_NS5_ILi0EEEEEEEENS4_IJNS5_ILi64EEENS5_ILi16EEESP_EEEEELb1EEEEEvNT_6ParamsE)
        /*0050*/ 	.word	0x00000050


	//----- nvinfo : EIATTR_FRAME_SIZE
	.align		4
.L_24:
        /*0054*/ 	.byte	0x04, 0x11
        /*0056*/ 	.short	(.L_26 - .L_25)
	.align		4
.L_25:
        /*0058*/ 	.word	index@(_ZN7cutlass13device_kernelIN5flash32FlashAttnBwdPostprocessConvertdQIN4cute5tupleIJNS3_1CILi80EEENS5_ILi192EEEEEENS_6half_tEfNS_4arch4Sm80ELi256ENS3_8TiledMMAINS3_8MMA_AtomIJNS3_28SM80_16x8x16_F32F16F16F32_TNEEEENS3_6LayoutINS4_IJNS5_ILi4EEENS5_ILi2EEENS5_ILi1EEEEEENS4_IJSJ_SH_NS5_ILi0EEEEEEEENS4_IJNS5_ILi64EEENS5_ILi16EEESP_EEEEELb1EEEEEvNT_6ParamsE)
        /*005c*/ 	.word	0x00000000


	//----- nvinfo : EIATTR_REGCOUNT
	.align		4
.L_26:
        /*0060*/ 	.byte	0x04, 0x2f
        /*0062*/ 	.short	(.L_28 - .L_27)
	.align		4
.L_27:
        /*0064*/ 	.word	index@(_ZN7cutlass13device_kernelIN5flash19enable_sm80_to_sm89INS1_16FlashAttnBwdSm80INS1_25CollectiveMainloopBwdSm80ILi2ELi1EN4cute5tupleIJNS5_1CILi64EEENS7_ILi80EEENS7_ILi192EEEEEENS_6half_tEfNS_4arch4Sm80ELb1ELb0ELb1ELb1ELb0ELb0ELb1ELb0ELi2ELi4ELi2ELi2ELb0EEENS1_24CollectiveEpilogueBwdGQAISB_fSE_Li256ELb1ELb0EEENS1_25SingleTileBwdLPTSchedulerILb1ELi80ELb0EEEEEEEEEvNT_6ParamsE)
        /*0068*/ 	.word	0x00000004


	//----- nvinfo : EIATTR_FRAME_SIZE
	.align		4
.L_28:
        /*006c*/ 	.byte	0x04, 0x11
        /*006e*/ 	.short	(.L_30 - .L_29)
	.align		4
.L_29:
        /*0070*/ 	.word	index@(_ZN7cutlass13device_kernelIN5flash19enable_sm80_to_sm89INS1_16FlashAttnBwdSm80INS1_25CollectiveMainloopBwdSm80ILi2ELi1EN4cute5tupleIJNS5_1CILi64EEENS7_ILi80EEENS7_ILi192EEEEEENS_6half_tEfNS_4arch4Sm80ELb1ELb0ELb1ELb1ELb0ELb0ELb1ELb0ELi2ELi4ELi2ELi2ELb0EEENS1_24CollectiveEpilogueBwdGQAISB_fSE_Li256ELb1ELb0EEENS1_25SingleTileBwdLPTSchedulerILb1ELi80ELb0EEEEEEEEEvNT_6ParamsE)
        /*0074*/ 	.word	0x00000000


	//----- nvinfo : EIATTR_REGCOUNT
	.align		4
.L_30:
        /*0078*/ 	.byte	0x04, 0x2f
        /*007a*/ 	.short	(.L_32 - .L_31)
	.align		4
.L_31:
        /*007c*/ 	.word	index@(_ZN7cutlass13device_kernelIN5flash19enable_sm80_to_sm89INS1_16FlashAttnBwdSm80INS1_25CollectiveMainloopBwdSm80ILi2ELi1EN4cute5tupleIJNS5_1CILi64EEENS7_ILi80EEENS7_ILi192EEEEEENS_6half_tEfNS_4arch4Sm80ELb1ELb0ELb1ELb1ELb1ELb0ELb1ELb0ELi2ELi4ELi2ELi2ELb0EEENS1_21CollectiveEpilogueBwdISB_SC_SE_Li256ELb1ELb1ELi4EEENS1_25SingleTileBwdLPTSchedulerILb1ELi80ELb1EEEEEEEEEvNT_6ParamsE)
        /*0080*/ 	.word	0x00000004


	//----- nvinfo : EIATTR_FRAME_SIZE
	.align		4
.L_32:
        /*0084*/ 	.byte	0x04, 0x11
        /*0086*/ 	.short	(.L_34 - .L_33)
	.align		4
.L_33:
        /*0088*/ 	.word	index@(_ZN7cutlass13device_kernelIN5flash19enable_sm80_to_sm89INS1_16FlashAttnBwdSm80INS1_25CollectiveMainloopBwdSm80ILi2ELi1EN4cute5tupleIJNS5_1CILi64EEENS7_ILi80EEENS7_ILi192EEEEEENS_6half_tEfNS_4arch4Sm80ELb1ELb0ELb1ELb1ELb1ELb0ELb1ELb0ELi2ELi4ELi2ELi2ELb0EEENS1_21CollectiveEpilogueBwdISB_SC_SE_Li256ELb1ELb1ELi4EEENS1_25SingleTileBwdLPTSchedulerILb1ELi80ELb1EEEEEEEEEvNT_6ParamsE)
        /*008c*/ 	.word	0x00000000


	//----- nvinfo : EIATTR_REGCOUNT
	.align		4
.L_34:
        /*0090*/ 	.byte	0x04, 0x2f
        /*0092*/ 	.short	(.L_36 - .L_35)
	.align		4
.L_35:
        /*0094*/ 	.word	index@(_ZN7cutlass13device_kernelIN5flash19enable_sm80_to_sm89INS1_16FlashAttnBwdSm80INS1_25CollectiveMainloopBwdSm80ILi2ELi1EN4cute5tupleIJNS5_1CILi64EEENS7_ILi80EEENS7_ILi192EEEEEENS_6half_tEfNS_4arch4Sm80ELb1ELb0ELb1ELb1ELb0ELb0ELb1ELb0ELi2ELi4ELi2ELi2ELb0EEENS1_21CollectiveEpilogueBwdISB_SC_SE_Li256ELb1ELb1ELi4EEENS1_25SingleTileBwdLPTSchedulerILb1ELi80ELb0EEEEEEEEEvNT_6ParamsE)
        /*0098*/ 	.word	0x00000004


	//----- nvinfo : EIATTR_FRAME_SIZE
	.align		4
.L_36:
        /*009c*/ 	.byte	0x04, 0x11
        /*009e*/ 	.short	(.L_38 - .L_37)
	.align		4
.L_37:
        /*00a0*/ 	.word	index@(_ZN7cutlass13device_kernelIN5flash19enable_sm80_to_sm89INS1_16FlashAttnBwdSm80INS1_25CollectiveMainloopBwdSm80ILi2ELi1EN4cute5tupleIJNS5_1CILi64EEENS7_ILi80EEENS7_ILi192EEEEEENS_6half_tEfNS_4arch4Sm80ELb1ELb0ELb1ELb1ELb0ELb0ELb1ELb0ELi2ELi4ELi2ELi2ELb0EEENS1_21CollectiveEpilogueBwdISB_SC_SE_Li256ELb1ELb1ELi4EEENS1_25SingleTileBwdLPTSchedulerILb1ELi80ELb0EEEEEEEEEvNT_6ParamsE)
        /*00a4*/ 	.word	0x00000000


	//----- nvinfo : EIATTR_REGCOUNT
	.align		4
.L_38:
        /*00a8*/ 	.byte	0x04, 0x2f
        /*00aa*/ 	.short	(.L_40 - .L_39)
	.align		4
.L_39:
        /*00ac*/ 	.word	index@(_ZN7cutlass13device_kernelIN5flash22FlashAttnBwdPreprocessIN4cute5tupleIJNS3_1CILi64EEENS5_ILi192EEEEEENS_6half_tEfNS_4arch4Sm80ELb1ELb0EEEEEvNT_6ParamsE)
        /*00b0*/ 	.word	0x0000004c


	//----- nvinfo : EIATTR_FRAME_SIZE
	.align		4
.L_40:
        /*00b4*/ 	.byte	0x04, 0x11
        /*00b6*/ 	.short	(.L_42 - .L_41)
	.align		4
.L_41:
        /*00b8*/ 	.word	index@(_ZN7cutlass13device_kernelIN5flash22FlashAttnBwdPreprocessIN4cute5tupleIJNS3_1CILi64EEENS5_ILi192EEEEEENS_6half_tEfNS_4arch4Sm80ELb1ELb0EEEEEvNT_6ParamsE)
        /*00bc*/ 	.word	0x00000000


	//----- nvinfo : EIATTR_REGCOUNT
	.align		4
.L_42:
        /*00c0*/ 	.byte	0x04, 0x2f
        /*00c2*/ 	.short	(.L_44 - .L_43)
	.align		4
.L_43:
        /*00c4*/ 	.word	index@(_ZN7cutlass13device_kernelIN5flash19enable_sm80_to_sm89INS1_16FlashAttnBwdSm80INS1_25CollectiveMainloopBwdSm80ILi2ELi1EN4cute5tupleIJNS5_1CILi64EEENS7_ILi80EEENS7_ILi192EEEEEENS_6half_tEfNS_4arch4Sm80ELb1ELb0ELb1ELb0ELb1ELb0ELb1ELb0ELi2ELi4ELi2ELi2ELb0EEENS1_24CollectiveEpilogueBwdGQAISB_fSE_Li256ELb0ELb1EEENS1_25SingleTileBwdLPTSchedulerILb0ELi80ELb1EEEEEEEEEvNT_6ParamsE)
        /*00c8*/ 	.word	0x00000004


	//----- nvinfo : EIATTR_FRAME_SIZE
	.align		4
.L_44:
        /*00cc*/ 	.byte	0x04, 0x11
        /*00ce*/ 	.short	(.L_46 - .L_45)
	.align		4
.L_45:
        /*00d0*/ 	.word	index@(_ZN7cutlass13device_kernelIN5flash19enable_sm80_to_sm89INS1_16FlashAttnBwdSm80INS1_25CollectiveMainloopBwdSm80ILi2ELi1EN4cute5tupleIJNS5_1CILi64EEENS7_ILi80EEENS7_ILi192EEEEEENS_6half_tEfNS_4arch4Sm80ELb1ELb0ELb1ELb0ELb1ELb0ELb1ELb0ELi2ELi4ELi2ELi2ELb0EEENS1_24CollectiveEpilogueBwdGQAISB_fSE_Li256ELb0ELb1EEENS1_25SingleTileBwdLPTSchedulerILb0ELi80ELb1EEEEEEEEEvNT_6ParamsE)
        /*00d4*/ 	.word	0x00000000


	//----- nvinfo : EIATTR_REGCOUNT
	.align		4
.L_46:
        /*00d8*/ 	.byte	0x04, 0x2f
        /*00da*/ 	.short	(.L_48 - .L_47)
	.align		4
.L_47:
        /*00dc*/ 	.word	index@(_ZN7cutlass13device_kernelIN5flash19enable_sm80_to_sm89INS1_16FlashAttnBwdSm80INS1_25CollectiveMainloopBwdSm80ILi2ELi1EN4cute5tupleIJNS5_1CILi64EEENS7_ILi80EEENS7_ILi192EEEEEENS_6half_tEfNS_4arch4Sm80ELb1ELb0ELb1ELb0ELb0ELb0ELb1ELb0ELi2ELi4ELi2ELi2ELb0EEENS1_24CollectiveEpilogueBwdGQAISB_fSE_Li256ELb0ELb0EEENS1_25SingleTileBwdLPTSchedulerILb0ELi80ELb0EEEEEEEEEvNT_6ParamsE)
        /*00e0*/ 	.word	0x00000004


	//----- nvinfo : EIATTR_FRAME_SIZE
	.align		4
.L_48:
        /*00e4*/ 	.byte	0x04, 0x11
        /*00e6*/ 	.short	(.L_50 - .L_49)
	.align		4
.L_49:
        /*00e8*/ 	.word	index@(_ZN7cutlass13device_kernelIN5flash19enable_sm80_to_sm89INS1_16FlashAttnBwdSm80INS1_25CollectiveMainloopBwdSm80ILi2ELi1EN4cute5tupleIJNS5_1CILi64EEENS7_ILi80EEENS7_ILi192EEEEEENS_6half_tEfNS_4arch4Sm80ELb1ELb0ELb1ELb0ELb0ELb0ELb1ELb0ELi2ELi4ELi2ELi2ELb0EEENS1_24CollectiveEpilogueBwdGQAISB_fSE_Li256ELb0ELb0EEENS1_25SingleTileBwdLPTSchedulerILb0ELi80ELb0EEEEEEEEEvNT_6ParamsE)
        /*00ec*/ 	.word	0x00000000


	//----- nvinfo : EIATTR_REGCOUNT
	.align		4
.L_50:
        /*00f0*/ 	.byte	0x04, 0x2f
        /*00f2*/ 	.short	(.L_52 - .L_51)
	.align		4
.L_51:
        /*00f4*/ 	.word	index@(_ZN7cutlass13device_kernelIN5flash19enable_sm80_to_sm89INS1_16FlashAttnBwdSm80INS1_25CollectiveMainloopBwdSm80ILi2ELi1EN4cute5tupleIJNS5_1CILi64EEENS7_ILi80EEENS7_ILi192EEEEEENS_6half_tEfNS_4arch4Sm80ELb1ELb0ELb1ELb0ELb1ELb0ELb1ELb0ELi2ELi4ELi2ELi2ELb0EEENS1_21CollectiveEpilogueBwdISB_SC_SE_Li256ELb0ELb1ELi4EEENS1_25SingleTileBwdLPTSchedulerILb0ELi80ELb1EEEEEEEEEvNT_6ParamsE)
        /*00f8*/ 	.word	0x00000004


	//----- nvinfo : EIATTR_FRAME_SIZE
	.align		4
.L_52:
        /*00fc*/ 	.byte	0x04, 0x11
        /*00fe*/ 	.short	(.L_54 - .L_53)
	.align		4
.L_53:
        /*0100*/ 	.word	index@(_ZN7cutlass13device_kernelIN5flash19enable_sm80_to_sm89INS1_16FlashAttnBwdSm80INS1_25CollectiveMainloopBwdSm80ILi2ELi1EN4cute5tupleIJNS5_1CILi64EEENS7_ILi80EEENS7_ILi192EEEEEENS_6half_tEfNS_4arch4Sm80ELb1ELb0ELb1ELb0ELb1ELb0ELb1ELb0ELi2ELi4ELi2ELi2ELb0EEENS1_21CollectiveEpilogueBwdISB_SC_SE_Li256ELb0ELb1ELi4EEENS1_25SingleTileBwdLPTSchedulerILb0ELi80ELb1EEEEEEEEEvNT_6ParamsE)
        /*0104*/ 	.word	0x00000000


	//----- nvinfo : EIATTR_REGCOUNT
	.align		4
.L_54:
        /*0108*/ 	.byte	0x04, 0x2f
        /*010a*/ 	.short	(.L_56 - .L_55)
	.align		4
.L_55:
        /*010c*/ 	.word	index@(_ZN7cutlass13device_kernelIN5flash19enable_sm80_to_sm89INS1_16FlashAttnBwdSm80INS1_25CollectiveMainloopBwdSm80ILi2ELi1EN4cute5tupleIJNS5_1CILi64EEENS7_ILi80EEENS7_ILi192EEEEEENS_6half_tEfNS_4arch4Sm80ELb1ELb0ELb1ELb0ELb0ELb0ELb1ELb0ELi2ELi4ELi2ELi2ELb0EEENS1_21CollectiveEpilogueBwdISB_SC_SE_Li256ELb0ELb1ELi4EEENS1_25SingleTileBwdLPTSchedulerILb0ELi80ELb0EEEEEEEEEvNT_6ParamsE)
        /*0110*/ 	.word	0x00000004


	//----- nvinfo : EIATTR_FRAME_SIZE
	.align		4
.L_56:
        /*0114*/ 	.byte	0x04, 0x11
        /*0116*/ 	.short	(.L_58 - .L_57)
	.align		4
.L_57:
        /*0118*/ 	.word	index@(_ZN7cutlass13device_kernelIN5flash19enable_sm80_to_sm89INS1_16FlashAttnBwdSm80INS1_25CollectiveMainloopBwdSm80ILi2ELi1EN4cute5tupleIJNS5_1CILi64EEENS7_ILi80EEENS7_ILi192EEEEEENS_6half_tEfNS_4arch4Sm80ELb1ELb0ELb1ELb0ELb0ELb0ELb1ELb0ELi2ELi4ELi2ELi2ELb0EEENS1_21CollectiveEpilogueBwdISB_SC_SE_Li256ELb0ELb1ELi4EEENS1_25SingleTileBwdLPTSchedulerILb0ELi80ELb0EEEEEEEEEvNT_6ParamsE)
        /*011c*/ 	.word	0x00000000


	//----- nvinfo : EIATTR_REGCOUNT
	.align		4
.L_58:
        /*0120*/ 	.byte	0x04, 0x2f
        /*0122*/ 	.short	(.L_60 - .L_59)
	.align		4
.L_59:
        /*0124*/ 	.word	index@(_ZN7cutlass13device_kernelIN5flash19enable_sm80_to_sm89INS1_16FlashAttnBwdSm80INS1_25CollectiveMainloopBwdSm80ILi2ELi1EN4cute5tupleIJNS5_1CILi64EEENS7_ILi80EEENS7_ILi192EEEEEENS_6half_tEfNS_4arch4Sm80ELb0ELb1ELb1ELb1ELb1ELb0ELb1ELb0ELi2ELi4ELi2ELi2ELb0EEENS1_24CollectiveEpilogueBwdGQAISB_fSE_Li256ELb1ELb1EEENS1_19SingleTileSchedulerILb1ELb0ELb0ELi80EEEEEEEEEvNT_6ParamsE)
        /*0128*/ 	.word	0x00000004


	//----- nvinfo : EIATTR_FRAME_SIZE
	.align		4
.L_60:
        /*012c*/ 	.byte	0x04, 0x11
        /*012e*/ 	.short	(.L_62 - .L_61)
	.align		4
.L_61:
        /*0130*/ 	.word	index@(_ZN7cutlass13device_kernelIN5flash19enable_sm80_to_sm89INS1_16FlashAttnBwdSm80INS1_25CollectiveMainloopBwdSm80ILi2ELi1EN4cute5tupleIJNS5_1CILi64EEENS7_ILi80EEENS7_ILi192EEEEEENS_6half_tEfNS_4arch4Sm80ELb0ELb1ELb1ELb1ELb1ELb0ELb1ELb0ELi2ELi4ELi2ELi2ELb0EEENS1_24CollectiveEpilogueBwdGQAISB_fSE_Li256ELb1ELb1EEENS1_19SingleTileSchedulerILb1ELb0ELb0ELi80EEEEEEEEEvNT_6ParamsE)
        /*0134*/ 	.word	0x00000000


	//----- nvinfo : EIATTR_REGCOUNT
	.align		4
.L_62:
        /*0138*/ 	.byte	0x04, 0x2f
        /*013a*/ 	.short	(.L_64 - .L_63)
	.align		4
.L_63:
        /*013c*/ 	.word	index@(_ZN7cutlass13device_kernelIN5flash19enable_sm80_to_sm89INS1_16FlashAttnBwdSm80INS1_25CollectiveMainloopBwdSm80ILi2ELi1EN4cute5tupleIJNS5_1CILi64EEENS7_ILi80EEENS7_ILi192EEEEEENS_6half_tEfNS_4arch4Sm80ELb0ELb1ELb1ELb1ELb0ELb0ELb1ELb0ELi2ELi4ELi2ELi2ELb0EEENS1_24CollectiveEpilogueBwdGQAISB_fSE_Li256ELb1ELb0EEENS1_19SingleTileSchedulerILb1ELb0ELb0ELi80EEEEEEEEEvNT_6ParamsE)
        /*0140*/ 	.word	0x00000004


	//----- nvinfo : EIATTR_FRAME_SIZE
	.align		4
.L_64:
        /*0144*/ 	.byte	0x04, 0x11
        /*0146*/ 	.short	(.L_66 - .L_65)
	.align		4
.L_65:
        /*0148*/ 	.word	index@(_ZN7cutlass13device_kernelIN5flash19enable_sm80_to_sm89INS1_16FlashAttnBwdSm80INS1_25CollectiveMainloopBwdSm80ILi2ELi1EN4cute5tupleIJNS5_1CILi64EEENS7_ILi80EEENS7_ILi192EEEEEENS_6half_tEfNS_4arch4Sm80ELb0ELb1ELb1ELb1ELb0ELb0ELb1ELb0ELi2ELi4ELi2ELi2ELb0EEENS1_24CollectiveEpilogueBwdGQAISB_fSE_Li256ELb1ELb0EEENS1_19SingleTileSchedulerILb1ELb0ELb0ELi80EEEEEEEEEvNT_6ParamsE)
        /*014c*/ 	.word	0x00000000


	//----- nvinfo : EIATTR_REGCOUNT
	.align		4
.L_66:
        /*0150*/ 	.byte	0x04, 0x2f
        /*0152*/ 	.short	(.L_68 - .L_67)
	.align		4
.L_67:
        /*0154*/ 	.word	index@(_ZN7cutlass13device_kernelIN5flash19enable_sm80_to_sm89INS1_16FlashAttnBwdSm80INS1_25CollectiveMainloopBwdSm80ILi2ELi1EN4cute5tupleIJNS5_1CILi64EEENS7_ILi80EEENS7_ILi192EEEEEENS_6half_tEfNS_4arch4Sm80ELb0ELb1ELb1ELb1ELb1ELb0ELb1ELb0ELi2ELi4ELi2ELi2ELb0EEENS1_21CollectiveEpilogueBwdISB_SC_SE_Li256ELb1ELb1ELi4EEENS1_19SingleTileSchedulerILb1ELb0ELb0ELi80EEEEEEEEEvNT_6ParamsE)
        /*0158*/ 	.word	0x00000004


	//----- nvinfo : EIATTR_FRAME_SIZE
	.align		4
.L_68:
        /*015c*/ 	.byte	0x04, 0x11
        /*015e*/ 	.short	(.L_70 - .L_69)
	.align		4
.L_69:
        /*0160*/ 	.word	index@(_ZN7cutlass13device_kernelIN5flash19enable_sm80_to_sm89INS1_16FlashAttnBwdSm80INS1_25CollectiveMainloopBwdSm80ILi2ELi1EN4cute5tupleIJNS5_1CILi64EEENS7_ILi80EEENS7_ILi192EEEEEENS_6half_tEfNS_4arch4Sm80ELb0ELb1ELb1ELb1ELb1ELb0ELb1ELb0ELi2ELi4ELi2ELi2ELb0EEENS1_21CollectiveEpilogueBwdISB_SC_SE_Li256ELb1ELb1ELi4EEENS1_19SingleTileSchedulerILb1ELb0ELb0ELi80EEEEEEEEEvNT_6ParamsE)
        /*0164*/ 	.word	0x00000000


	//----- nvinfo : EIATTR_REGCOUNT
	.align		4
.L_70:
        /*0168*/ 	.byte	0x04, 0x2f
        /*016a*/ 	.short	(.L_72 - .L_71)
	.align		4
.L_71:
        /*016c*/ 	.word	index@(_ZN7cutlass13device_kernelIN5flash19enable_sm80_to_sm89INS1_16FlashAttnBwdSm80INS1_25CollectiveMainloopBwdSm80ILi2ELi1EN4cute5tupleIJNS5_1CILi64EEENS7_ILi80EEENS7_ILi192EEEEEENS_6half_tEfNS_4arch4Sm80ELb0ELb1ELb1ELb1ELb0ELb0ELb1ELb0ELi2ELi4ELi2ELi2ELb0EEENS1_21CollectiveEpilogueBwdISB_SC_SE_Li256ELb1ELb1ELi4EEENS1_19SingleTileSchedulerILb1ELb0ELb0ELi80EEEEEEEEEvNT_6ParamsE)
        /*0170*/ 	.word	0x00000004


	//----- nvinfo : EIATTR_FRAME_SIZE
	.align		4
.L_72:
        /*0174*/ 	.byte	0x04, 0x11
        /*0176*/ 	.short	(.L_74 - .L_73)
	.align		4
.L_73:
        /*0178*/ 	.word	index@(_ZN7cutlass13device_kernelIN5flash19enable_sm80_to_sm89INS1_16FlashAttnBwdSm80INS1_25CollectiveMainloopBwdSm80ILi2ELi1EN4cute5tupleIJNS5_1CILi64EEENS7_ILi80EEENS7_ILi192EEEEEENS_6half_tEfNS_4arch4Sm80ELb0ELb1ELb1ELb1ELb0ELb0ELb1ELb0ELi2ELi4ELi2ELi2ELb0EEENS1_21CollectiveEpilogueBwdISB_SC_SE_Li256ELb1ELb1ELi4EEENS1_19SingleTileSchedulerILb1ELb0ELb0ELi80EEEEEEEEEvNT_6ParamsE)
        /*017c*/ 	.word	0x00000000


	//----- nvinfo : EIATTR_REGCOUNT
	.align		4
.L_74:
        /*0180*/ 	.byte	0x04, 0x2f
        /*0182*/ 	.short	(.L_76 - .L_75)
	.align		4
.L_75:
        /*0184*/ 	.word	index@(_ZN7cutlass13device_kernelIN5flash19enable_sm80_to_sm89INS1_16FlashAttnBwdSm80INS1_25CollectiveMainloopBwdSm80ILi2ELi1EN4cute5tupleIJNS5_1CILi64EEENS7_ILi80EEENS7_ILi192EEEEEENS_6half_tEfNS_4arch4Sm80ELb0ELb1ELb1ELb0ELb1ELb0ELb1ELb0ELi2ELi4ELi2ELi2ELb0EEENS1_24CollectiveEpilogueBwdGQAISB_fSE_Li256ELb0ELb1EEENS1_19SingleTileSchedulerILb0ELb0ELb0ELi80EEEEEEEEEvNT_6ParamsE)
        /*0188*/ 	.word	0x00000004


	//----- nvinfo : EIATTR_FRAME_SIZE
	.align		4
.L_76:
        /*018c*/ 	.byte	0x04, 0x11
        /*018e*/ 	.short	(.L_78 - .L_77)
	.align		4
.L_77:
        /*0190*/ 	.word	index@(_ZN7cutlass13device_kernelIN5flash19enable_sm80_to_sm89INS1_16FlashAttnBwdSm80INS1_25CollectiveMainloopBwdSm80ILi2ELi1EN4cute5tupleIJNS5_1CILi64EEENS7_ILi80EEENS7_ILi192EEEEEENS_6half_tEfNS_4arch4Sm80ELb0ELb1ELb1ELb0ELb1ELb0ELb1ELb0ELi2ELi4ELi2ELi2ELb0EEENS1_24CollectiveEpilogueBwdGQAISB_fSE_Li256ELb0ELb1EEENS1_19SingleTileSchedulerILb0ELb0ELb0ELi80EEEEEEEEEvNT_6ParamsE)
        /*0194*/ 	.word	0x00000000


	//----- nvinfo : EIATTR_REGCOUNT
	.align		4
.L_78:
        /*0198*/ 	.byte	0x04, 0x2f
        /*019a*/ 	.short	(.L_80 - .L_79)
	.align		4
.L_79:
        /*019c*/ 	.word	index@(_ZN7cutlass13device_kernelIN5flash19enable_sm80_to_sm89INS1_16FlashAttnBwdSm80INS1_25CollectiveMainloopBwdSm80ILi2ELi1EN4cute5tupleIJNS5_1CILi64EEENS7_ILi80EEENS7_ILi192EEEEEENS_6half_tEfNS_4arch4Sm80ELb0ELb1ELb1ELb0ELb0ELb0ELb1ELb0ELi2ELi4ELi2ELi2ELb0EEENS1_24CollectiveEpilogueBwdGQAISB_fSE_Li256ELb0ELb0EEENS1_19SingleTileSchedulerILb0ELb0ELb0ELi80EEEEEEEEEvNT_6ParamsE)
        /*01a0*/ 	.word	0x00000004


	//----- nvinfo : EIATTR_FRAME_SIZE
	.align		4
.L_80:
        /*01a4*/ 	.byte	0x04, 0x11
        /*01a6*/ 	.short	(.L_82 - .L_81)
	.align		4
.L_81:
        /*01a8*/ 	.word	index@(_ZN7cutlass13device_kernelIN5flash19enable_sm80_to_sm89INS1_16FlashAttnBwdSm80INS1_25CollectiveMainloopBwdSm80ILi2ELi1EN4cute5tupleIJNS5_1CILi64EEENS7_ILi80EEENS7_ILi192EEEEEENS_6half_tEfNS_4arch4Sm80ELb0ELb1ELb1ELb0ELb0ELb0ELb1ELb0ELi2ELi4ELi2ELi2ELb0EEENS1_24CollectiveEpilogueBwdGQAISB_fSE_Li256ELb0ELb0EEENS1_19SingleTileSchedulerILb0ELb0ELb0ELi80EEEEEEEEEvNT_6ParamsE)
        /*01ac*/ 	.word	0x00000000


	//----- nvinfo : EIATTR_REGCOUNT
	.align		4
.L_82:
        /*01b0*/ 	.byte	0x04, 0x2f
        /*01b2*/ 	.short	(.L_84 - .L_83)
	.align		4
.L_83:
        /*01b4*/ 	.word	index@(_ZN7cutlass13device_kernelIN5flash19enable_sm80_to_sm89INS1_16FlashAttnBwdSm80INS1_25CollectiveMainloopBwdSm80ILi2ELi1EN4cute5tupleIJNS5_1CILi64EEENS7_ILi80EEENS7_ILi192EEEEEENS_6half_tEfNS_4arch4Sm80ELb0ELb1ELb1ELb0ELb1ELb0ELb1ELb0ELi2ELi4ELi2ELi2ELb0EEENS1_21CollectiveEpilogueBwdISB_SC_SE_Li256ELb0ELb1ELi4EEENS1_19SingleTileSchedulerILb0ELb0ELb0ELi80EEEEEEEEEvNT_6ParamsE)
        /*01b8*/ 	.word	0x00000004


	//----- nvinfo : EIATTR_FRAME_SIZE
	.align		4
.L_84:
        /*01bc*/ 	.byte	0x04, 0x11
        /*01be*/ 	.short	(.L_86 - .L_85)
	.align		4
.L_85:
        /*01c0*/ 	.word	index@(_ZN7cutlass13device_kernelIN5flash19enable_sm80_to_sm89INS1_16FlashAttnBwdSm80INS1_25CollectiveMainloopBwdSm80ILi2ELi1EN4cute5tupleIJNS5_1CILi64EEENS7_ILi80EEENS7_ILi192EEEEEENS_6half_tEfNS_4arch4Sm80ELb0ELb1ELb1ELb0ELb1ELb0ELb1ELb0ELi2ELi4ELi2ELi2ELb0EEENS1_21CollectiveEpilogueBwdISB_SC_SE_Li256ELb0ELb1ELi4EEENS1_19SingleTileSchedulerILb0ELb0ELb0ELi80EEEEEEEEEvNT_6ParamsE)
        /*01c4*/ 	.word	0x00000000


	//----- nvinfo : EIATTR_REGCOUNT
	.align		4
.L_86:
        /*01c8*/ 	.byte	0x04, 0x2f
        /*01ca*/ 	.short	(.L_88 - .L_87)
	.align		4
.L_87:
        /*01cc*/ 	.word	index@(_ZN7cutlass13device_kernelIN5flash19enable_sm80_to_sm89INS1_16FlashAttnBwdSm80INS1_25CollectiveMainloopBwdSm80ILi2ELi1EN4cute5tupleIJNS5_1CILi64EEENS7_ILi80EEENS7_ILi192EEEEEENS_6half_tEfNS_4arch4Sm80ELb0ELb1ELb1ELb0ELb0ELb0ELb1ELb0ELi2ELi4ELi2ELi2ELb0EEENS1_21CollectiveEpilogueBwdISB_SC_SE_Li256ELb0ELb1ELi4EEENS1_19SingleTileSchedulerILb0ELb0ELb0ELi80EEEEEEEEEvNT_6ParamsE)
        /*01d0*/ 	.word	0x00000004


	//----- nvinfo : EIATTR_FRAME_SIZE
	.align		4
.L_88:
        /*01d4*/ 	.byte	0x04, 0x11
        /*01d6*/ 	.short	(.L_90 - .L_89)
	.align		4
.L_89:
        /*01d8*/ 	.word	index@(_ZN7cutlass13device_kernelIN5flash19enable_sm80_to_sm89INS1_16FlashAttnBwdSm80INS1_25CollectiveMainloopBwdSm80ILi2ELi1EN4cute5tupleIJNS5_1CILi64EEENS7_ILi80EEENS7_ILi192EEEEEENS_6half_tEfNS_4arch4Sm80ELb0ELb1ELb1ELb0ELb0ELb0ELb1ELb0ELi2ELi4ELi2ELi2ELb0EEENS1_21CollectiveEpilogueBwdISB_SC_SE_Li256ELb0ELb1ELi4EEENS1_19SingleTileSchedulerILb0ELb0ELb0ELi80EEEEEEEEEvNT_6ParamsE)
        /*01dc*/ 	.word	0x00000000


	//----- nvinfo : EIATTR_REGCOUNT
	.align		4
.L_90:
        /*01e0*/ 	.byte	0x04, 0x2f
        /*01e2*/ 	.short	(.L_92 - .L_91)
	.align		4
.L_91:
        /*01e4*/ 	.word	index@(_ZN7cutlass13device_kernelIN5flash19enable_sm80_to_sm89INS1_16FlashAttnBwdSm80INS1_25CollectiveMainloopBwdSm80ILi2ELi1EN4cute5tupleIJNS5_1CILi64EEENS7_ILi80EEENS7_ILi192EEEEEENS_6half_tEfNS_4arch4Sm80ELb0ELb0ELb1ELb1ELb1ELb0ELb1ELb0ELi2ELi4ELi2ELi2ELb0EEENS1_24CollectiveEpilogueBwdGQAISB_fSE_Li256ELb1ELb1EEENS1_19SingleTileSchedulerILb1ELb0ELb0ELi80EEEEEEEEEvNT_6ParamsE)
        /*01e8*/ 	.word	0x00000004


	//----- nvinfo : EIATTR_FRAME_SIZE
	.align		4
.L_92:
        /*01ec*/ 	.byte	0x04, 0x11
        /*01ee*/ 	.short	(.L_94 - .L_93)
	.align		4
.L_93:
        /*01f0*/ 	.word	index@(_ZN7cutlass13device_kernelIN5flash19enable_sm80_to_sm89INS1_16FlashAttnBwdSm80INS1_25CollectiveMainloopBwdSm80ILi2ELi1EN4cute5tupleIJNS5_1CILi64EEENS7_ILi80EEENS7_ILi192EEEEEENS_6half_tEfNS_4arch4Sm80ELb0ELb0ELb1ELb1ELb1ELb0ELb1ELb0ELi2ELi4ELi2ELi2ELb0EEENS1_24CollectiveEpilogueBwdGQAISB_fSE_Li256ELb1ELb1EEENS1_19SingleTileSchedulerILb1ELb0ELb0ELi80EEEEEEEEEvNT_6ParamsE)
        /*01f4*/ 	.word	0x00000000


	//----- nvinfo : EIATTR_REGCOUNT
	.align		4
.L_94:
        /*01f8*/ 	.byte	0x04, 0x2f
        /*01fa*/ 	.short	(.L_96 - .L_95)
	.align		4
.L_95:
        /*01fc*/ 	.word	index@(_ZN7cutlass13device_kernelIN5flash19enable_sm80_to_sm89INS1_16FlashAttnBwdSm80INS1_25CollectiveMainloopBwdSm80ILi2ELi1EN4cute5tupleIJNS5_1CILi64EEENS7_ILi80EEENS7_ILi192EEEEEENS_6half_tEfNS_4arch4Sm80ELb0ELb0ELb1ELb1ELb0ELb0ELb1ELb0ELi2ELi4ELi2ELi2ELb0EEENS1_24CollectiveEpilogueBwdGQAISB_fSE_Li256ELb1ELb0EEENS1_19SingleTileSchedulerILb1ELb0ELb0ELi80EEEEEEEEEvNT_6ParamsE)
        /*0200*/ 	.word	0x00000004


	//----- nvinfo : EIATTR_FRAME_SIZE
	.align		4
.L_96:
        /*0204*/ 	.byte	0x04, 0x11
        /*0206*/ 	.short	(.L_98 - .L_97)
	.align		4
.L_97:
        /*0208*/ 	.word	index@(_ZN7cutlass13device_kernelIN5flash19enable_sm80_to_sm89INS1_16FlashAttnBwdSm80INS1_25CollectiveMainloopBwdSm80ILi2ELi1EN4cute5tupleIJNS5_1CILi64EEENS7_ILi80EEENS7_ILi192EEEEEENS_6half_tEfNS_4arch4Sm80ELb0ELb0ELb1ELb1ELb0ELb0ELb1ELb0ELi2ELi4ELi2ELi2ELb0EEENS1_24CollectiveEpilogueBwdGQAISB_fSE_Li256ELb1ELb0EEENS1_19SingleTileSchedulerILb1ELb0ELb0ELi80EEEEEEEEEvNT_6ParamsE)
        /*020c*/ 	.word	0x00000000


	//----- nvinfo : EIATTR_REGCOUNT
	.align		4
.L_98:
        /*0210*/ 	.byte	0x04, 0x2f
        /*0212*/ 	.short	(.L_100 - .L_99)
	.align		4
.L_99:
        /*0214*/ 	.word	index@(_ZN7cutlass13device_kernelIN5flash19enable_sm80_to_sm89INS1_16FlashAttnBwdSm80INS1_25CollectiveMainloopBwdSm80ILi2ELi1EN4cute5tupleIJNS5_1CILi64EEENS7_ILi80EEENS7_ILi192EEEEEENS_6half_tEfNS_4arch4Sm80ELb0ELb0ELb1ELb1ELb1ELb0ELb1ELb0ELi2ELi4ELi2ELi2ELb0EEENS1_21CollectiveEpilogueBwdISB_SC_SE_Li256ELb1ELb1ELi4EEENS1_19SingleTileSchedulerILb1ELb0ELb0ELi80EEEEEEEEEvNT_6ParamsE)
        /*0218*/ 	.word	0x00000004


	//----- nvinfo : EIATTR_FRAME_SIZE
	.align		4
.L_100:
        /*021c*/ 	.byte	0x04, 0x11
        /*021e*/ 	.short	(.L_102 - .L_101)
	.align		4
.L_101:
        /*0220*/ 	.word	index@(_ZN7cutlass13device_kernelIN5flash19enable_sm80_to_sm89INS1_16FlashAttnBwdSm80INS1_25CollectiveMainloopBwdSm80ILi2ELi1EN4cute5tupleIJNS5_1CILi64EEENS7_ILi80EEENS7_ILi192EEEEEENS_6half_tEfNS_4arch4Sm80ELb0ELb0ELb1ELb1ELb1ELb0ELb1ELb0ELi2ELi4ELi2ELi2ELb0EEENS1_21CollectiveEpilogueBwdISB_SC_SE_Li256ELb1ELb1ELi4EEENS1_19SingleTileSchedulerILb1ELb0ELb0ELi80EEEEEEEEEvNT_6ParamsE)
        /*0224*/ 	.word	0x00000000


	//----- nvinfo : EIATTR_REGCOUNT
	.align		4
.L_102:
        /*0228*/ 	.byte	0x04, 0x2f
        /*022a*/ 	.short	(.L_104 - .L_103)
	.align		4
.L_103:
        /*022c*/ 	.word	index@(_ZN7cutlass13device_kernelIN5flash19enable_sm80_to_sm89INS1_16FlashAttnBwdSm80INS1_25CollectiveMainloopBwdSm80ILi2ELi1EN4cute5tupleIJNS5_1CILi64EEENS7_ILi80EEENS7_ILi192EEEEEENS_6half_tEfNS_4arch4Sm80ELb0ELb0ELb1ELb1ELb0ELb0ELb1ELb0ELi2ELi4ELi2ELi2ELb0EEENS1_21CollectiveEpilogueBwdISB_SC_SE_Li256ELb1ELb1ELi4EEENS1_19SingleTileSchedulerILb1ELb0ELb0ELi80EEEEEEEEEvNT_6ParamsE)
        /*0230*/ 	.word	0x00000004


	//----- nvinfo : EIATTR_FRAME_SIZE
	.align		4
.L_104:
        /*0234*/ 	.byte	0x04, 0x11
        /*0236*/ 	.short	(.L_106 - .L_105)
	.align		4
.L_105:
        /*0238*/ 	.word	index@(_ZN7cutlass13device_kernelIN5flash19enable_sm80_to_sm89INS1_16FlashAttnBwdSm80INS1_25CollectiveMainloopBwdSm80ILi2ELi1EN4cute5tupleIJNS5_1CILi64EEENS7_ILi80EEENS7_ILi192EEEEEENS_6half_tEfNS_4arch4Sm80ELb0ELb0ELb1ELb1ELb0ELb0ELb1ELb0ELi2ELi4ELi2ELi2ELb0EEENS1_21CollectiveEpilogueBwdISB_SC_SE_Li256ELb1ELb1ELi4EEENS1_19SingleTileSchedulerILb1ELb0ELb0ELi80EEEEEEEEEvNT_6ParamsE)
        /*023c*/ 	.word	0x00000000


	//----- nvinfo : EIATTR_REGCOUNT
	.align		4
.L_106:
        /*0240*/ 	.byte	0x04, 0x2f
        /*0242*/ 	.short	(.L_108 - .L_107)
	.align		4
.L_107:
        /*0244*/ 	.word	index@(_ZN7cutlass13device_kernelIN5flash19enable_sm80_to_sm89INS1_16FlashAttnBwdSm80INS1_25CollectiveMainloopBwdSm80ILi2ELi1EN4cute5tupleIJNS5_1CILi64EEENS7_ILi80EEENS7_ILi192EEEEEENS_6half_tEfNS_4arch4Sm80ELb0ELb0ELb1ELb0ELb1ELb0ELb1ELb0ELi2ELi4ELi2ELi2ELb0EEENS1_24CollectiveEpilogueBwdGQAISB_fSE_Li256ELb0ELb1EEENS1_19SingleTileSchedulerILb0ELb0ELb0ELi80EEEEEEEEEvNT_6ParamsE)
        /*0248*/ 	.word	0x00000004


	//----- nvinfo : EIATTR_FRAME_SIZE
	.align		4
.L_108:
        /*024c*/ 	.byte	0x04, 0x11
        /*024e*/ 	.short	(.L_110 - .L_109)
	.align		4
.L_109:
        /*0250*/ 	.word	index@(_ZN7cutlass13device_kernelIN5flash19enable_sm80_to_sm89INS1_16FlashAttnBwdSm80INS1_25CollectiveMainloopBwdSm80ILi2ELi1EN4cute5tupleIJNS5_1CILi64EEENS7_ILi80EEENS7_ILi192EEEEEENS_6half_tEfNS_4arch4Sm80ELb0ELb0ELb1ELb0ELb1ELb0ELb1ELb0ELi2ELi4ELi2ELi2ELb0EEENS1_24CollectiveEpilogueBwdGQAISB_fSE_Li256ELb0ELb1EEENS1_19SingleTileSchedulerILb0ELb0ELb0ELi80EEEEEEEEEvNT_6ParamsE)
        /*0254*/ 	.word	0x00000000


	//----- nvinfo : EIATTR_REGCOUNT
	.align		4
.L_110:
        /*0258*/ 	.byte	0x04, 0x2f
        /*025a*/ 	.short	(.L_112 - .L_111)
	.align		4
.L_111:
        /*025c*/ 	.word	index@(_ZN7cutlass13device_kernelIN5flash19enable_sm80_to_sm89INS1_16FlashAttnBwdSm80INS1_25CollectiveMainloopBwdSm80ILi2ELi1EN4cute5tupleIJNS5_1CILi64EEENS7_ILi80EEENS7_ILi192EEEEEENS_6half_tEfNS_4arch4Sm80ELb0ELb0ELb1ELb0ELb0ELb0ELb1ELb0ELi2ELi4ELi2ELi2ELb0EEENS1_24CollectiveEpilogueBwdGQAISB_fSE_Li256ELb0ELb0EEENS1_19SingleTileSchedulerILb0ELb0ELb0ELi80EEEEEEEEEvNT_6ParamsE)
        /*0260*/ 	.word	0x00000004


	//----- nvinfo : EIATTR_FRAME_SIZE
	.align		4
.L_112:
        /*0264*/ 	.byte	0x04, 0x11
        /*0266*/ 	.short	(.L_114 - .L_113)
	.align		4
.L_113:
        /*0268*/ 	.word	index@(_ZN7cutlass13device_kernelIN5flash19enable_sm80_to_sm89INS1_16FlashAttnBwdSm80INS1_25CollectiveMainloopBwdSm80ILi2ELi1EN4cute5tupleIJNS5_1CILi64EEENS7_ILi80EEENS7_ILi192EEEEEENS_6half_tEfNS_4arch4Sm80ELb0ELb0ELb1ELb0ELb0ELb0ELb1ELb0ELi2ELi4ELi2ELi2ELb0EEENS1_24CollectiveEpilogueBwdGQAISB_fSE_Li256ELb0ELb0EEENS1_19SingleTileSchedulerILb0ELb0ELb0ELi80EEEEEEEEEvNT_6ParamsE)
        /*026c*/ 	.word	0x00000000


	//----- nvinfo : EIATTR_REGCOUNT
	.align		4
.L_114:
        /*0270*/ 	.byte	0x04, 0x2f
        /*0272*/ 	.short	(.L_116 - .L_115)
	.align		4
.L_115:
        /*0274*/ 	.word	index@(_ZN7cutlass13device_kernelIN5flash19enable_sm80_to_sm89INS1_16FlashAttnBwdSm80INS1_25CollectiveMainloopBwdSm80ILi2ELi1EN4cute5tupleIJNS5_1CILi64EEENS7_ILi80EEENS7_ILi192EEEEEENS_6half_tEfNS_4arch4Sm80ELb0ELb0ELb1ELb0ELb1ELb0ELb1ELb0ELi2ELi4ELi2ELi2ELb0EEENS1_21CollectiveEpilogueBwdISB_SC_SE_Li256ELb0ELb1ELi4EEENS1_19SingleTileSchedulerILb0ELb0ELb0ELi80EEEEEEEEEvNT_6ParamsE)
        /*0278*/ 	.word	0x00000004


	//----- nvinfo : EIATTR_FRAME_SIZE
	.align		4
.L_116:
        /*027c*/ 	.byte	0x04, 0x11
        /*027e*/ 	.short	(.L_118 - .L_117)
	.align		4
.L_117:
        /*0280*/ 	.word	index@(_ZN7cutlass13device_kernelIN5flash19enable_sm80_to_sm89INS1_16FlashAttnBwdSm80INS1_25CollectiveMainloopBwdSm80ILi2ELi1EN4cute5tupleIJNS5_1CILi64EEENS7_ILi80EEENS7_ILi192EEEEEENS_6half_tEfNS_4arch4Sm80ELb0ELb0ELb1ELb0ELb1ELb0ELb1ELb0ELi2ELi4ELi2ELi2ELb0EEENS1_21CollectiveEpilogueBwdISB_SC_SE_Li256ELb0ELb1ELi4EEENS1_19SingleTileSchedulerILb0ELb0ELb0ELi80EEEEEEEEEvNT_6ParamsE)
        /*0284*/ 	.word	0x00000000


	//----- nvinfo : EIATTR_REGCOUNT
	.align		4
.L_118:
        /*0288*/ 	.byte	0x04, 0x2f
        /*028a*/ 	.short	(.L_120 - .L_119)
	.align		4
.L_119:
        /*028c*/ 	.word	index@(_ZN7cutlass13device_kernelIN5flash19enable_sm80_to_sm89INS1_16FlashAttnBwdSm80INS1_25CollectiveMainloopBwdSm80ILi2ELi1EN4cute5tupleIJNS5_1CILi64EEENS7_ILi80EEENS7_ILi192EEEEEENS_6half_tEfNS_4arch4Sm80ELb0ELb0ELb1ELb0ELb0ELb0ELb1ELb0ELi2ELi4ELi2ELi2ELb0EEENS1_21CollectiveEpilogueBwdISB_SC_SE_Li256ELb0ELb1ELi4EEENS1_19SingleTileSchedulerILb0ELb0ELb0ELi80EEEEEEEEEvNT_6ParamsE)
        /*0290*/ 	.word	0x00000004


	//----- nvinfo : EIATTR_FRAME_SIZE
	.align		4
.L_120:
        /*0294*/ 	.byte	0x04, 0x11
        /*0296*/ 	.short	(.L_122 - .L_121)
	.align		4
.L_121:
        /*0298*/ 	.word	index@(_ZN7cutlass13device_kernelIN5flash19enable_sm80_to_sm89INS1_16FlashAttnBwdSm80INS1_25CollectiveMainloopBwdSm80ILi2ELi1EN4cute5tupleIJNS5_1CILi64EEENS7_ILi80EEENS7_ILi192EEEEEENS_6half_tEfNS_4arch4Sm80ELb0ELb0ELb1ELb0ELb0ELb0ELb1ELb0ELi2ELi4ELi2ELi2ELb0EEENS1_21CollectiveEpilogueBwdISB_SC_SE_Li256ELb0ELb1ELi4EEENS1_19SingleTileSchedulerILb0ELb0ELb0ELi80EEEEEEEEEvNT_6ParamsE)
        /*029c*/ 	.word	0x00000000


	//----- nvinfo : EIATTR_REGCOUNT
	.align		4
.L_122:
        /*02a0*/ 	.byte	0x04, 0x2f
        /*02a2*/ 	.short	(.L_124 - .L_123)
	.align		4
.L_123:
        /*02a4*/ 	.word	index@(_ZN7cutlass13device_kernelIN5flash19enable_sm80_to_sm89INS1_16FlashAttnBwdSm80INS1_25CollectiveMainloopBwdSm80ILi1ELi1EN4cute5tupleIJNS5_1CILi64EEES8_NS7_ILi192EEEEEENS_6half_tEfNS_4arch4Sm80ELb1ELb0ELb1ELb1ELb1ELb0ELb0ELb0ELi2ELi2ELi2ELi2ELb1EEENS1_24CollectiveEpilogueBwdGQAISA_fSD_Li256ELb1ELb1EEENS1_25SingleTileBwdLPTSchedulerILb1ELi64ELb1EEEEEEEEEvNT_6ParamsE)
        /*02a8*/ 	.word	0x00000004


	//----- nvinfo : EIATTR_FRAME_SIZE
	.align		4
.L_124:
        /*02ac*/ 	.byte	0x04, 0x11
        /*02ae*/ 	.short	(.L_126 - .L_125)
	.align		4
.L_125:
        /*02b0*/ 	.word	index@(_ZN7cutlass13device_kernelIN5flash19enable_sm80_to_sm89INS1_16FlashAttnBwdSm80INS1_25CollectiveMainloopBwdSm80ILi1ELi1EN4cute5tupleIJNS5_1CILi64EEES8_NS7_ILi192EEEEEENS_6half_tEfNS_4arch4Sm80ELb1ELb0ELb1ELb1ELb1ELb0ELb0ELb0ELi2ELi2ELi2ELi2ELb1EEENS1_24CollectiveEpilogueBwdGQAISA_fSD_Li256ELb1ELb1EEENS1_25SingleTileBwdLPTSchedulerILb1ELi64ELb1EEEEEEEEEvNT_6ParamsE)
        /*02b4*/ 	.word	0x00000000


	//----- nvinfo : EIATTR_REGCOUNT
	.align		4
.L_126:
        /*02b8*/ 	.byte	0x04, 0x2f
        /*02ba*/ 	.short	(.L_128 - .L_127)
	.align		4
.L_127:
        /*02bc*/ 	.word	index@(_ZN7cutlass13device_kernelIN5flash19enable_sm80_to_sm89INS1_16FlashAttnBwdSm80INS1_25CollectiveMainloopBwdSm80ILi1ELi1EN4cute5tupleIJNS5_1CILi64EEES8_NS7_ILi192EEEEEENS_6half_tEfNS_4arch4Sm80ELb1ELb0ELb1ELb1ELb0ELb0ELb0ELb0ELi2ELi2ELi2ELi2ELb1EEENS1_24CollectiveEpilogueBwdGQAISA_fSD_Li256ELb1ELb0EEENS1_25SingleTileBwdLPTSchedulerILb1ELi64ELb0EEEEEEEEEvNT_6ParamsE)
        /*02c0*/ 	.word	0x00000004


	//----- nvinfo : EIATTR_FRAME_SIZE
	.align		4
.L_128:
        /*02c4*/ 	.byte	0x04, 0x11
        /*02c6*/ 	.short	(.L_130 - .L_129)
	.align		4
.L_129:
        /*02c8*/ 	.word	index@(_ZN7cutlass13device_kernelIN5flash19enable_sm80_to_sm89INS1_16FlashAttnBwdSm80INS1_25CollectiveMainloopBwdSm80ILi1ELi1EN4cute5tupleIJNS5_1CILi64EEES8_NS7_ILi192EEEEEENS_6half_tEfNS_4arch4Sm80ELb1ELb0ELb1ELb1ELb0ELb0ELb0ELb0ELi2ELi2ELi2ELi2ELb1EEENS1_24CollectiveEpilogueBwdGQAISA_fSD_Li256ELb1ELb0EEENS1_25SingleTileBwdLPTSchedulerILb1ELi64ELb0EEEEEEEEEvNT_6ParamsE)
        /*02cc*/ 	.word	0x00000000


	//----- nvinfo : EIATTR_REGCOUNT
	.align		4
.L_130:
        /*02d0*/ 	.byte	0x04, 0x2f
        /*02d2*/ 	.short	(.L_132 - .L_131)
	.align		4
.L_131:
        /*02d4*/ 	.word	index@(_ZN7cutlass13device_kernelIN5flash19enable_sm80_to_sm89INS1_16FlashAttnBwdSm80INS1_25CollectiveMainloopBwdSm80ILi1ELi1EN4cute5tupleIJNS5_1CILi64EEES8_NS7_ILi192EEEEEENS_6half_tEfNS_4arch4Sm80ELb1ELb0ELb1ELb1ELb1ELb0ELb0ELb0ELi2ELi2ELi2ELi2ELb1EEENS1_21CollectiveEpilogueBwdISA_SB_SD_Li256ELb1ELb0ELi4EEENS1_25SingleTileBwdLPTSchedulerILb1ELi64ELb1EEEEEEEEEvNT_6ParamsE)
        /*02d8*/ 	.word	0x00000004


	//----- nvinfo : EIATTR_FRAME_SIZE
	.align		4
.L_132:
        /*02dc*/ 	.byte	0x04, 0x11
        /*02de*/ 	.short	(.L_134 - .L_133)
	.align		4
.L_133:
        /*02e0*/ 	.word	index@(_ZN7cutlass13device_kernelIN5flash19enable_sm80_to_sm89INS1_16FlashAttnBwdSm80INS1_25CollectiveMainloopBwdSm80ILi1ELi1EN4cute5tupleIJNS5_1CILi64EEES8_NS7_ILi192EEEEEENS_6half_tEfNS_4arch4Sm80ELb1ELb0ELb1ELb1ELb1ELb0ELb0ELb0ELi2ELi2ELi2ELi2ELb1EEENS1_21CollectiveEpilogueBwdISA_SB_SD_Li256ELb1ELb0ELi4EEENS1_25SingleTileBwdLPTSchedulerILb1ELi64ELb1EEEEEEEEEvNT_6ParamsE)
        /*02e4*/ 	.word	0x00000000


	//----- nvinfo : EIATTR_REGCOUNT
	.align		4
.L_134:
        /*02e8*/ 	.byte	0x04, 0x2f
        /*02ea*/ 	.short	(.L_136 - .L_135)
	.align		4
.L_135:
        /*02ec*/ 	.word	index@(_ZN7cutlass13device_kernelIN5flash19enable_sm80_to_sm89INS1_16FlashAttnBwdSm80INS1_25CollectiveMainloopBwdSm80ILi1ELi1EN4cute5tupleIJNS5_1CILi64EEES8_NS7_ILi192EEEEEENS_6half_tEfNS_4arch4Sm80ELb1ELb0ELb1ELb1ELb0ELb0ELb0ELb0ELi2ELi2ELi2ELi2ELb1EEENS1_21CollectiveEpilogueBwdISA_SB_SD_Li256ELb1ELb0ELi4EEENS1_25SingleTileBwdLPTSchedulerILb1ELi64ELb0EEEEEEEEEvNT_6ParamsE)
        /*02f0*/ 	.word	0x00000004


	//----- nvinfo : EIATTR_FRAME_SIZE
	.align		4
.L_136:
        /*02f4*/ 	.byte	0x04, 0x11
        /*02f6*/ 	.short	(.L_138 - .L_137)
	.align		4
.L_137:
        /*02f8*/ 	.word	index@(_ZN7cutlass13device_kernelIN5flash19enable_sm80_to_sm89INS1_16FlashAttnBwdSm80INS1_25CollectiveMainloopBwdSm80ILi1ELi1EN4cute5tupleIJNS5_1CILi64EEES8_NS7_ILi192EEEEEENS_6half_tEfNS_4arch4Sm80ELb1ELb0ELb1ELb1ELb0ELb0ELb0ELb0ELi2ELi2ELi2ELi2ELb1EEENS1_21CollectiveEpilogueBwdISA_SB_SD_Li256ELb1ELb0ELi4EEENS1_25SingleTileBwdLPTSchedulerILb1ELi64ELb0EEEEEEEEEvNT_6ParamsE)
        /*02fc*/ 	.word	0x00000000


	//----- nvinfo : EIATTR_REGCOUNT
	.align		4
.L_138:
        /*0300*/ 	.byte	0x04, 0x2f
        /*0302*/ 	.short	(.L_140 - .L_139)
	.align		4
.L_139:
        /*0304*/ 	.word	index@(_ZN7cutlass13device_kernelIN5flash19enable_sm80_to_sm89INS1_16FlashAttnBwdSm80INS1_25CollectiveMainloopBwdSm80ILi1ELi1EN4cute5tupleIJNS5_1CILi64EEES8_NS7_ILi192EEEEEENS_6half_tEfNS_4arch4Sm80ELb1ELb0ELb1ELb0ELb1ELb0ELb0ELb0ELi2ELi2ELi2ELi2ELb1EEENS1_24CollectiveEpilogueBwdGQAISA_fSD_Li256ELb0ELb1EEENS1_25SingleTileBwdLPTSchedulerILb0ELi64ELb1EEEEEEEEEvNT_6ParamsE)
        /*0308*/ 	.word	0x00000004


	//----- nvinfo : EIATTR_FRAME_SIZE
	.align		4
.L_140:
        /*030c*/ 	.byte	0x04, 0x11
        /*030e*/ 	.short	(.L_142 - .L_141)
	.align		4
.L_141:
        /*0310*/ 	.word	index@(_ZN7cutlass13device_kernelIN5flash19enable_sm80_to_sm89INS1_16FlashAttnBwdSm80INS1_25CollectiveMainloopBwdSm80ILi1ELi1EN4cute5tupleIJNS5_1CILi64EEES8_NS7_ILi192EEEEEENS_6half_tEfNS_4arch4Sm80ELb1ELb0ELb1ELb0ELb1ELb0ELb0ELb0ELi2ELi2ELi2ELi2ELb1EEENS1_24CollectiveEpilogueBwdGQAISA_fSD_Li256ELb0ELb1EEENS1_25SingleTileBwdLPTSchedulerILb0ELi64ELb1EEEEEEEEEvNT_6ParamsE)
        /*0314*/ 	.word	0x00000000


	//----- nvinfo : EIATTR_REGCOUNT
	.align		4
.L_142:
        /*0318*/ 	.byte	0x04, 0x2f
        /*031a*/ 	.short	(.L_144 - .L_143)
	.align		4
.L_143:
        /*031c*/ 	.word	index@(_ZN7cutlass13device_kernelIN5flash19enable_sm80_to_sm89INS1_16FlashAttnBwdSm80INS1_25CollectiveMainloopBwdSm80ILi1ELi1EN4cute5tupleIJNS5_1CILi64EEES8_NS7_ILi192EEEEEENS_6half_tEfNS_4arch4Sm80ELb1ELb0ELb1ELb0ELb0ELb0ELb0ELb0ELi2ELi2ELi2ELi2ELb1EEENS1_24CollectiveEpilogueBwdGQAISA_fSD_Li256ELb0ELb0EEENS1_25SingleTileBwdLPTSchedulerILb0ELi64ELb0EEEEEEEEEvNT_6ParamsE)
        /*0320*/ 	.word	0x00000004


	//----- nvinfo : EIATTR_FRAME_SIZE
	.align		4
.L_144:
        /*0324*/ 	.byte	0x04, 0x11
        /*0326*/ 	.short	(.L_146 - .L_145)
	.align		4
.L_145:
        /*0328*/ 	.word	index@(_ZN7cutlass13device_kernelIN5flash19enable_sm80_to_sm89INS1_16FlashAttnBwdSm80INS1_25CollectiveMainloopBwdSm80ILi1ELi1EN4cute5tupleIJNS5_1CILi64EEES8_NS7_ILi192EEEEEENS_6half_tEfNS_4arch4Sm80ELb1ELb0ELb1ELb0ELb0ELb0ELb0ELb0ELi2ELi2ELi2ELi2ELb1EEENS1_24CollectiveEpilogueBwdGQAISA_fSD_Li256ELb0ELb0EEENS1_25SingleTileBwdLPTSchedulerILb0ELi64ELb0EEEEEEEEEvNT_6ParamsE)
        /*032c*/ 	.word	0x00000000


	//----- nvinfo : EIATTR_REGCOUNT
	.align		4
.L_146:
        /*0330*/ 	.byte	0x04, 0x2f
        /*0332*/ 	.short	(.L_148 - .L_147)
	.align		4
.L_147:
        /*0334*/ 	.word	index@(_ZN7cutlass13device_kernelIN5flash19enable_sm80_to_sm89INS1_16FlashAttnBwdSm80INS1_25CollectiveMainloopBwdSm80ILi1ELi1EN4cute5tupleIJNS5_1CILi64EEES8_NS7_ILi192EEEEEENS_6half_tEfNS_4arch4Sm80ELb1ELb0ELb1ELb0ELb1ELb0ELb0ELb0ELi2ELi2ELi2ELi2ELb1EEENS1_21CollectiveEpilogueBwdISA_SB_SD_Li256ELb0ELb0ELi4EEENS1_25SingleTileBwdLPTSchedulerILb0ELi64ELb1EEEEEEEEEvNT_6ParamsE)
        /*0338*/ 	.word	0x00000004


	//----- nvinfo : EIATTR_FRAME_SIZE
	.align		4
.L_148:
        /*033c*/ 	.byte	0x04, 0x11
        /*033e*/ 	.short	(.L_150 - .L_149)
	.align		4
.L_149:
        /*0340*/ 	.word	index@(_ZN7cutlass13device_kernelIN5flash19enable_sm80_to_sm89INS1_16FlashAttnBwdSm80INS1_25CollectiveMainloopBwdSm80ILi1ELi1EN4cute5tupleIJNS5_1CILi64EEES8_NS7_ILi192EEEEEENS_6half_tEfNS_4arch4Sm80ELb1ELb0ELb1ELb0ELb1ELb0ELb0ELb0ELi2ELi2ELi2ELi2ELb1EEENS1_21CollectiveEpilogueBwdISA_SB_SD_Li256ELb0ELb0ELi4EEENS1_25SingleTileBwdLPTSchedulerILb0ELi64ELb1EEEEEEEEEvNT_6ParamsE)
        /*0344*/ 	.word	0x00000000


	//----- nvinfo : EIATTR_REGCOUNT
	.align		4
.L_150:
        /*0348*/ 	.byte	0x04, 0x2f
        /*034a*/ 	.short	(.L_152 - .L_151)
	.align		4
.L_151:
        /*034c*/ 	.word	index@(_ZN7cutlass13device_kernelIN5flash19enable_sm80_to_sm89INS1_16FlashAttnBwdSm80INS1_25CollectiveMainloopBwdSm80ILi1ELi1EN4cute5tupleIJNS5_1CILi64EEES8_NS7_ILi192EEEEEENS_6half_tEfNS_4arch4Sm80ELb1ELb0ELb1ELb0ELb0ELb0ELb0ELb0ELi2ELi2ELi2ELi2ELb1EEENS1_21CollectiveEpilogueBwdISA_SB_SD_Li256ELb0ELb0ELi4EEENS1_25SingleTileBwdLPTSchedulerILb0ELi64ELb0EEEEEEEEEvNT_6ParamsE)
        /*0350*/ 	.word	0x00000004


	//----- nvinfo : EIATTR_FRAME_SIZE
	.align		4
.L_152:
        /*0354*/ 	.byte	0x04, 0x11
        /*0356*/ 	.short	(.L_154 - .L_153)
	.align		4
.L_153:
        /*0358*/ 	.word	index@(_ZN7cutlass13device_kernelIN5flash19enable_sm80_to_sm89INS1_16FlashAttnBwdSm80INS1_25CollectiveMainloopBwdSm80ILi1ELi1EN4cute5tupleIJNS5_1CILi64EEES8_NS7_ILi192EEEEEENS_6half_tEfNS_4arch4Sm80ELb1ELb0ELb1ELb0ELb0ELb0ELb0ELb0ELi2ELi2ELi2ELi2ELb1EEENS1_21CollectiveEpilogueBwdISA_SB_SD_Li256ELb0ELb0ELi4EEENS1_25SingleTileBwdLPTSchedulerILb0ELi64ELb0EEEEEEEEEvNT_6ParamsE)
        /*035c*/ 	.word	0x00000000


	//----- nvinfo : EIATTR_REGCOUNT
	.align		4
.L_154:
        /*0360*/ 	.byte	0x04, 0x2f
        /*0362*/ 	.short	(.L_156 - .L_155)
	.align		4
.L_155:
        /*0364*/ 	.word	index@(_ZN7cutlass13device_kernelIN5flash19enable_sm80_to_sm89INS1_16FlashAttnBwdSm80INS1_25CollectiveMainloopBwdSm80ILi1ELi1EN4cute5tupleIJNS5_1CILi64EEES8_NS7_ILi192EEEEEENS_6half_tEfNS_4arch4Sm80ELb0ELb1ELb1ELb1ELb1ELb0ELb0ELb0ELi2ELi2ELi2ELi2ELb1EEENS1_24CollectiveEpilogueBwdGQAISA_fSD_Li256ELb1ELb1EEENS1_19SingleTileSchedulerILb1ELb0ELb0ELi64EEEEEEEEEvNT_6ParamsE)
        /*0368*/ 	.word	0x00000004


	//----- nvinfo : EIATTR_FRAME_SIZE
	.align		4
.L_156:
        /*036c*/ 	.byte	0x04, 0x11
        /*036e*/ 	.short	(.L_158 - .L_157)
	.align		4
.L_157:
        /*0370*/ 	.word	index@(_ZN7cutlass13device_kernelIN5flash19enable_sm80_to_sm89INS1_16FlashAttnBwdSm80INS1_25CollectiveMainloopBwdSm80ILi1ELi1EN4cute5tupleIJNS5_1CILi64EEES8_NS7_ILi192EEEEEENS_6half_tEfNS_4arch4Sm80ELb0ELb1ELb1ELb1ELb1ELb0ELb0ELb0ELi2ELi2ELi2ELi2ELb1EEENS1_24CollectiveEpilogueBwdGQAISA_fSD_Li256ELb1ELb1EEENS1_19SingleTileSchedulerILb1ELb0ELb0ELi64EEEEEEEEEvNT_6ParamsE)
        /*0374*/ 	.word	0x00000000


	//----- nvinfo : EIATTR_REGCOUNT
	.align		4
.L_158:
        /*0378*/ 	.byte	0x04, 0x2f
        /*037a*/ 	.short	(.L_160 - .L_159)
	.align		4
.L_159:
        /*037c*/ 	.word	index@(_ZN7cutlass13device_kernelIN5flash19enable_sm80_to_sm89INS1_16FlashAttnBwdSm80INS1_25CollectiveMainloopBwdSm80ILi1ELi1EN4cute5tupleIJNS5_1CILi64EEES8_NS7_ILi192EEEEEENS_6half_tEfNS_4arch4Sm80ELb0ELb1ELb1ELb1ELb0ELb0ELb0ELb0ELi2ELi2ELi2ELi2ELb1EEENS1_24CollectiveEpilogueBwdGQAISA_fSD_Li256ELb1ELb0EEENS1_19SingleTileSchedulerILb1ELb0ELb0ELi64EEEEEEEEEvNT_6ParamsE)
        /*0380*/ 	.word	0x00000004


	//----- nvinfo : EIATTR_FRAME_SIZE
	.align		4
.L_160:
        /*0384*/ 	.byte	0x04, 0x11
        /*0386*/ 	.short	(.L_162 - .L_161)
	.align		4
.L_161:
        /*0388*/ 	.word	index@(_ZN7cutlass13device_kernelIN5flash19enable_sm80_to_sm89INS1_16FlashAttnBwdSm80INS1_25CollectiveMainloopBwdSm80ILi1ELi1EN4cute5tupleIJNS5_1CILi64EEES8_NS7_ILi192EEEEEENS_6half_tEfNS_4arch4Sm80ELb0ELb1ELb1ELb1ELb0ELb0ELb0ELb0ELi2ELi2ELi2ELi2ELb1EEENS1_24CollectiveEpilogueBwdGQAISA_fSD_Li256ELb1ELb0EEENS1_19SingleTileSchedulerILb1ELb0ELb0ELi64EEEEEEEEEvNT_6ParamsE)
        /*038c*/ 	.word	0x00000000


	//----- nvinfo : EIATTR_REGCOUNT
	.align		4
.L_162:
        /*0390*/ 	.byte	0x04, 0x2f
        /*0392*/ 	.short	(.L_164 - .L_163)
	.align		4
.L_163:
        /*0394*/ 	.word	index@(_ZN7cutlass13device_kernelIN5flash19enable_sm80_to_sm89INS1_16FlashAttnBwdSm80INS1_25CollectiveMainloopBwdSm80ILi1ELi1EN4cute5tupleIJNS5_1CILi64EEES8_NS7_ILi192EEEEEENS_6half_tEfNS_4arch4Sm80ELb0ELb1ELb1ELb1ELb1ELb0ELb0ELb0ELi2ELi2ELi2ELi2ELb1EEENS1_21CollectiveEpilogueBwdISA_SB_SD_Li256ELb1ELb0ELi4EEENS1_19SingleTileSchedulerILb1ELb0ELb0ELi64EEEEEEEEEvNT_6ParamsE)
        /*0398*/ 	.word	0x00000004


	//----- nvinfo : EIATTR_FRAME_SIZE
	.align		4
.L_164:
        /*039c*/ 	.byte	0x04, 0x11
        /*039e*/ 	.short	(.L_166 - .L_165)
	.align		4
.L_165:
        /*03a0*/ 	.word	index@(_ZN7cutlass13device_kernelIN5flash19enable_sm80_to_sm89INS1_16FlashAttnBwdSm80INS1_25CollectiveMainloopBwdSm80ILi1ELi1EN4cute5tupleIJNS5_1CILi64EEES8_NS7_ILi192EEEEEENS_6half_tEfNS_4arch4Sm80ELb0ELb1ELb1ELb1ELb1ELb0ELb0ELb0ELi2ELi2ELi2ELi2ELb1EEENS1_21CollectiveEpilogueBwdISA_SB_SD_Li256ELb1ELb0ELi4EEENS1_19SingleTileSchedulerILb1ELb0ELb0ELi64EEEEEEEEEvNT_6ParamsE)
        /*03a4*/ 	.word	0x00000000


	//----- nvinfo : EIATTR_REGCOUNT
	.align		4
.L_166:
        /*03a8*/ 	.byte	0x04, 0x2f
        /*03aa*/ 	.short	(.L_168 - .L_167)
	.align		4
.L_167:
        /*03ac*/ 	.word	index@(_ZN7cutlass13device_kernelIN5flash19enable_sm80_to_sm89INS1_16FlashAttnBwdSm80INS1_25CollectiveMainloopBwdSm80ILi1ELi1EN4cute5tupleIJNS5_1CILi64EEES8_NS7_ILi192EEEEEENS_6half_tEfNS_4arch4Sm80ELb0ELb1ELb1ELb1ELb0ELb0ELb0ELb0ELi2ELi2ELi2ELi2ELb1EEENS1_21CollectiveEpilogueBwdISA_SB_SD_Li256ELb1ELb0ELi4EEENS1_19SingleTileSchedulerILb1ELb0ELb0ELi64EEEEEEEEEvNT_6ParamsE)
        /*03b0*/ 	.word	0x00000004


	//----- nvinfo : EIATTR_FRAME_SIZE
	.align		4
.L_168:
        /*03b4*/ 	.byte	0x04, 0x11
        /*03b6*/ 	.short	(.L_170 - .L_169)
	.align		4
.L_169:
        /*03b8*/ 	.word	index@(_ZN7cutlass13device_kernelIN5flash19enable_sm80_to_sm89INS1_16FlashAttnBwdSm80INS1_25CollectiveMainloopBwdSm80ILi1ELi1EN4cute5tupleIJNS5_1CILi64EEES8_NS7_ILi192EEEEEENS_6half_tEfNS_4arch4Sm80ELb0ELb1ELb1ELb1ELb0ELb0ELb0ELb0ELi2ELi2ELi2ELi2ELb1EEENS1_21CollectiveEpilogueBwdISA_SB_SD_Li256ELb1ELb0ELi4EEENS1_19SingleTileSchedulerILb1ELb0ELb0ELi64EEEEEEEEEvNT_6ParamsE)
        /*03bc*/ 	.word	0x00000000


	//----- nvinfo : EIATTR_REGCOUNT
	.align		4
.L_170:
        /*03c0*/ 	.byte	0x04, 0x2f
        /*03c2*/ 	.short	(.L_172 - .L_171)
	.align		4
.L_171:
        /*03c4*/ 	.word	index@(_ZN7cutlass13device_kernelIN5flash19enable_sm80_to_sm89INS1_16FlashAttnBwdSm80INS1_25CollectiveMainloopBwdSm80ILi1ELi1EN4cute5tupleIJNS5_1CILi64EEES8_NS7_ILi192EEEEEENS_6half_tEfNS_4arch4Sm80ELb0ELb1ELb1ELb0ELb1ELb0ELb0ELb0ELi2ELi2ELi2ELi2ELb1EEENS1_24CollectiveEpilogueBwdGQAISA_fSD_Li256ELb0ELb1EEENS1_19SingleTileSchedulerILb0ELb0ELb0ELi64EEEEEEEEEvNT_6ParamsE)
        /*03c8*/ 	.word	0x00000004


	//----- nvinfo : EIATTR_FRAME_SIZE
	.align		4
.L_172:
        /*03cc*/ 	.byte	0x04, 0x11
        /*03ce*/ 	.short	(.L_174 - .L_173)
	.align		4
.L_173:
        /*03d0*/ 	.word	index@(_ZN7cutlass13device_kernelIN5flash19enable_sm80_to_sm89INS1_16FlashAttnBwdSm80INS1_25CollectiveMainloopBwdSm80ILi1ELi1EN4cute5tupleIJNS5_1CILi64EEES8_NS7_ILi192EEEEEENS_6half_tEfNS_4arch4Sm80ELb0ELb1ELb1ELb0ELb1ELb0ELb0ELb0ELi2ELi2ELi2ELi2ELb1EEENS1_24CollectiveEpilogueBwdGQAISA_fSD_Li256ELb0ELb1EEENS1_19SingleTileSchedulerILb0ELb0ELb0ELi64EEEEEEEEEvNT_6ParamsE)
        /*03d4*/ 	.word	0x00000000


	//----- nvinfo : EIATTR_REGCOUNT
	.align		4
.L_174:
        /*03d8*/ 	.byte	0x04, 0x2f
        /*03da*/ 	.short	(.L_176 - .L_175)
	.align		4
.L_175:
        /*03dc*/ 	.word	index@(_ZN7cutlass13device_kernelIN5flash19enable_sm80_to_sm89INS1_16FlashAttnBwdSm80INS1_25CollectiveMainloopBwdSm80ILi1ELi1EN4cute5tupleIJNS5_1CILi64EEES8_NS7_ILi192EEEEEENS_6half_tEfNS_4arch4Sm80ELb0ELb1ELb1ELb0ELb0ELb0ELb0ELb0ELi2ELi2ELi2ELi2ELb1EEENS1_24CollectiveEpilogueBwdGQAISA_fSD_Li256ELb0ELb0EEENS1_19SingleTileSchedulerILb0ELb0ELb0ELi64EEEEEEEEEvNT_6ParamsE)
        /*03e0*/ 	.word	0x00000004


	//----- nvinfo : EIATTR_FRAME_SIZE
	.align		4
.L_176:
        /*03e4*/ 	.byte	0x04, 0x11
        /*03e6*/ 	.short	(.L_178 - .L_177)
	.align		4
.L_177:
        /*03e8*/ 	.word	index@(_ZN7cutlass13device_kernelIN5flash19enable_sm80_to_sm89INS1_16FlashAttnBwdSm80INS1_25CollectiveMainloopBwdSm80ILi1ELi1EN4cute5tupleIJNS5_1CILi64EEES8_NS7_ILi192EEEEEENS_6half_tEfNS_4arch4Sm80ELb0ELb1ELb1ELb0ELb0ELb0ELb0ELb0ELi2ELi2ELi2ELi2ELb1EEENS1_24CollectiveEpilogueBwdGQAISA_fSD_Li256ELb0ELb0EEENS1_19SingleTileSchedulerILb0ELb0ELb0ELi64EEEEEEEEEvNT_6ParamsE)
        /*03ec*/ 	.word	0x00000000


	//----- nvinfo : EIATTR_REGCOUNT
	.align		4
.L_178:
        /*03f0*/ 	.byte	0x04, 0x2f
        /*03f2*/ 	.short	(.L_180 - .L_179)
	.align		4
.L_179:
        /*03f4*/ 	.word	index@(_ZN7cutlass13device_kernelIN5flash19enable_sm80_to_sm89INS1_16FlashAttnBwdSm80INS1_25CollectiveMainloopBwdSm80ILi1ELi1EN4cute5tupleIJNS5_1CILi64EEES8_NS7_ILi192EEEEEENS_6half_tEfNS_4arch4Sm80ELb0ELb1ELb1ELb0ELb1ELb0ELb0ELb0ELi2ELi2ELi2ELi2ELb1EEENS1_21CollectiveEpilogueBwdISA_SB_SD_Li256ELb0ELb0ELi4EEENS1_19SingleTileSchedulerILb0ELb0ELb0ELi64EEEEEEEEEvNT_6ParamsE)
        /*03f8*/ 	.word	0x00000004


	//----- nvinfo : EIATTR_FRAME_SIZE
	.align		4
.L_180:
        /*03fc*/ 	.byte	0x04, 0x11
        /*03fe*/ 	.short	(.L_182 - .L_181)
	.align		4
.L_181:
        /*0400*/ 	.word	index@(_ZN7cutlass13device_kernelIN5flash19enable_sm80_to_sm89INS1_16FlashAttnBwdSm80INS1_25CollectiveMainloopBwdSm80ILi1ELi1EN4cute5tupleIJNS5_1CILi64EEES8_NS7_ILi192EEEEEENS_6half_tEfNS_4arch4Sm80ELb0ELb1ELb1ELb0ELb1ELb0ELb0ELb0ELi2ELi2ELi2ELi2ELb1EEENS1_21CollectiveEpilogueBwdISA_SB_SD_Li256ELb0ELb0ELi4EEENS1_19SingleTileSchedulerILb0ELb0ELb0ELi64EEEEEEEEEvNT_6ParamsE)
        /*0404*/ 	.word	0x00000000


	//----- nvinfo : EIATTR_REGCOUNT
	.align		4
.L_182:
        /*0408*/ 	.byte	0x04, 0x2f
        /*040a*/ 	.short	(.L_184 - .L_183)
	.align		4
.L_183:
        /*040c*/ 	.word	index@(_ZN7cutlass13device_kernelIN5flash19enable_sm80_to_sm89INS1_16FlashAttnBwdSm80INS1_25CollectiveMainloopBwdSm80ILi1ELi1EN4cute5tupleIJNS5_1CILi64EEES8_NS7_ILi192EEEEEENS_6half_tEfNS_4arch4Sm80ELb0ELb1ELb1ELb0ELb0ELb0ELb0ELb0ELi2ELi2ELi2ELi2ELb1EEENS1_21CollectiveEpilogueBwdISA_SB_SD_Li256ELb0ELb0ELi4EEENS1_19SingleTileSchedulerILb0ELb0ELb0ELi64EEEEEEEEEvNT_6ParamsE)
        /*0410*/ 	.word	0x00000004


	//----- nvinfo : EIATTR_FRAME_SIZE
	.align		4
.L_184:
        /*0414*/ 	.byte	0x04, 0x11
        /*0416*/ 	.short	(.L_186 - .L_185)
	.align		4
.L_185:
        /*0418*/ 	.word	index@(_ZN7cutlass13device_kernelIN5flash19enable_sm80_to_sm89INS1_16FlashAttnBwdSm80INS1_25CollectiveMainloopBwdSm80ILi1ELi1EN4cute5tupleIJNS5_1CILi64EEES8_NS7_ILi192EEEEEENS_6half_tEfNS_4arch4Sm80ELb0ELb1ELb1ELb0ELb0ELb0ELb0ELb0ELi2ELi2ELi2ELi2ELb1EEENS1_21CollectiveEpilogueBwdISA_SB_SD_Li256ELb0ELb0ELi4EEENS1_19SingleTileSchedulerILb0ELb0ELb0ELi64EEEEEEEEEvNT_6ParamsE)
        /*041c*/ 	.word	0x00000000


	//----- nvinfo : EIATTR_REGCOUNT
	.align		4
.L_186:
        /*0420*/ 	.byte	0x04, 0x2f
        /*0422*/ 	.short	(.L_188 - .L_187)
	.align		4
.L_187:
        /*0424*/ 	.word	index@(_ZN7cutlass13device_kernelIN5flash19enable_sm80_to_sm89INS1_16FlashAttnBwdSm80INS1_25CollectiveMainloopBwdSm80ILi1ELi1EN4cute5tupleIJNS5_1CILi64EEES8_NS7_ILi192EEEEEENS_6half_tEfNS_4arch4Sm80ELb0ELb0ELb1ELb1ELb1ELb0ELb0ELb0ELi2ELi2ELi2ELi2ELb1EEENS1_24CollectiveEpilogueBwdGQAISA_fSD_Li256ELb1ELb1EEENS1_19SingleTileSchedulerILb1ELb0ELb0ELi64EEEEEEEEEvNT_6ParamsE)
        /*0428*/ 	.word	0x00000004


	//----- nvinfo : EIATTR_FRAME_SIZE
	.align		4
.L_188:
        /*042c*/ 	.byte	0x04, 0x11
        /*042e*/ 	.short	(.L_190 - .L_189)
	.align		4
.L_189:
        /*0430*/ 	.word	index@(_ZN7cutlass13device_kernelIN5flash19enable_sm80_to_sm89INS1_16FlashAttnBwdSm80INS1_25CollectiveMainloopBwdSm80ILi1ELi1EN4cute5tupleIJNS5_1CILi64EEES8_NS7_ILi192EEEEEENS_6half_tEfNS_4arch4Sm80ELb0ELb0ELb1ELb1ELb1ELb0ELb0ELb0ELi2ELi2ELi2ELi2ELb1EEENS1_24CollectiveEpilogueBwdGQAISA_fSD_Li256ELb1ELb1EEENS1_19SingleTileSchedulerILb1ELb0ELb0ELi64EEEEEEEEEvNT_6ParamsE)
        /*0434*/ 	.word	0x00000000


	//----- nvinfo : EIATTR_REGCOUNT
	.align		4
.L_190:
        /*0438*/ 	.byte	0x04, 0x2f
        /*043a*/ 	.short	(.L_192 - .L_191)
	.align		4
.L_191:
        /*043c*/ 	.word	index@(_ZN7cutlass13device_kernelIN5flash19enable_sm80_to_sm89INS1_16FlashAttnBwdSm80INS1_25CollectiveMainloopBwdSm80ILi1ELi1EN4cute5tupleIJNS5_1CILi64EEES8_NS7_ILi192EEEEEENS_6half_tEfNS_4arch4Sm80ELb0ELb0ELb1ELb1ELb0ELb0ELb0ELb0ELi2ELi2ELi2ELi2ELb1EEENS1_24CollectiveEpilogueBwdGQAISA_fSD_Li256ELb1ELb0EEENS1_19SingleTileSchedulerILb1ELb0ELb0ELi64EEEEEEEEEvNT_6ParamsE)
        /*0440*/ 	.word	0x00000004


	//----- nvinfo : EIATTR_FRAME_SIZE
	.align		4
.L_192:
        /*0444*/ 	.byte	0x04, 0x11
        /*0446*/ 	.short	(.L_194 - .L_193)
	.align		4
.L_193:
        /*0448*/ 	.word	index@(_ZN7cutlass13device_kernelIN5flash19enable_sm80_to_sm89INS1_16FlashAttnBwdSm80INS1_25CollectiveMainloopBwdSm80ILi1ELi1EN4cute5tupleIJNS5_1CILi64EEES8_NS7_ILi192EEEEEENS_6half_tEfNS_4arch4Sm80ELb0ELb0ELb1ELb1ELb0ELb0ELb0ELb0ELi2ELi2ELi2ELi2ELb1EEENS1_24CollectiveEpilogueBwdGQAISA_fSD_Li256ELb1ELb0EEENS1_19SingleTileSchedulerILb1ELb0ELb0ELi64EEEEEEEEEvNT_6ParamsE)
        /*044c*/ 	.word	0x00000000


	//----- nvinfo : EIATTR_REGCOUNT
	.align		4
.L_194:
        /*0450*/ 	.byte	0x04, 0x2f
        /*0452*/ 	.short	(.L_196 - .L_195)
	.align		4
.L_195:
        /*0454*/ 	.word	index@(_ZN7cutlass13device_kernelIN5flash19enable_sm80_to_sm89INS1_16FlashAttnBwdSm80INS1_25CollectiveMainloopBwdSm80ILi1ELi1EN4cute5tupleIJNS5_1CILi64EEES8_NS7_ILi192EEEEEENS_6half_tEfNS_4arch4Sm80ELb0ELb0ELb1ELb1ELb1ELb0ELb0ELb0ELi2ELi2ELi2ELi2ELb1EEENS1_21CollectiveEpilogueBwdISA_SB_SD_Li256ELb1ELb0ELi4EEENS1_19SingleTileSchedulerILb1ELb0ELb0ELi64EEEEEEEEEvNT_6ParamsE)
        /*0458*/ 	.word	0x00000004


	//----- nvinfo : EIATTR_FRAME_SIZE
	.align		4
.L_196:
        /*045c*/ 	.byte	0x04, 0x11
        /*045e*/ 	.short	(.L_198 - .L_197)
	.align		4
.L_197:
        /*0460*/ 	.word	index@(_ZN7cutlass13device_kernelIN5flash19enable_sm80_to_sm89INS1_16FlashAttnBwdSm80INS1_25CollectiveMainloopBwdSm80ILi1ELi1EN4cute5tupleIJNS5_1CILi64EEES8_NS7_ILi192EEEEEENS_6half_tEfNS_4arch4Sm80ELb0ELb0ELb1ELb1ELb1ELb0ELb0ELb0ELi2ELi2ELi2ELi2ELb1EEENS1_21CollectiveEpilogueBwdISA_SB_SD_Li256ELb1ELb0ELi4EEENS1_19SingleTileSchedulerILb1ELb0ELb0ELi64EEEEEEEEEvNT_6ParamsE)
        /*0464*/ 	.word	0x00000000


	//----- nvinfo : EIATTR_REGCOUNT
	.align		4
.L_198:
        /*0468*/ 	.byte	0x04, 0x2f
        /*046a*/ 	.short	(.L_200 - .L_199)
	.align		4
.L_199:
        /*046c*/ 	.word	index@(_ZN7cutlass13device_kernelIN5flash19enable_sm80_to_sm89INS1_16FlashAttnBwdSm80INS1_25CollectiveMainloopBwdSm80ILi1ELi1EN4cute5tupleIJNS5_1CILi64EEES8_NS7_ILi192EEEEEENS_6half_tEfNS_4arch4Sm80ELb0ELb0ELb1ELb1ELb0ELb0ELb0ELb0ELi2ELi2ELi2ELi2ELb1EEENS1_21CollectiveEpilogueBwdISA_SB_SD_Li256ELb1ELb0ELi4EEENS1_19SingleTileSchedulerILb1ELb0ELb0ELi64EEEEEEEEEvNT_6ParamsE)
        /*0470*/ 	.word	0x00000004


	//----- nvinfo : EIATTR_FRAME_SIZE
	.align		4
.L_200:
        /*0474*/ 	.byte	0x04, 0x11
        /*0476*/ 	.short	(.L_202 - .L_201)
	.align		4
.L_201:
        /*0478*/ 	.word	index@(_ZN7cutlass13device_kernelIN5flash19enable_sm80_to_sm89INS1_16FlashAttnBwdSm80INS1_25CollectiveMainloopBwdSm80ILi1ELi1EN4cute5tupleIJNS5_1CILi64EEES8_NS7_ILi192EEEEEENS_6half_tEfNS_4arch4Sm80ELb0ELb0ELb1ELb1ELb0ELb0ELb0ELb0ELi2ELi2ELi2ELi2ELb1EEENS1_21CollectiveEpilogueBwdISA_SB_SD_Li256ELb1ELb0ELi4EEENS1_19SingleTileSchedulerILb1ELb0ELb0ELi64EEEEEEEEEvNT_6ParamsE)
        /*047c*/ 	.word	0x00000000


	//----- nvinfo : EIATTR_REGCOUNT
	.align		4
.L_202:
        /*0480*/ 	.byte	0x04, 0x2f
        /*0482*/ 	.short	(.L_204 - .L_203)
	.align		4
.L_203:
        /*0484*/ 	.word	index@(_ZN7cutlass13device_kernelIN5flash19enable_sm80_to_sm89INS1_16FlashAttnBwdSm80INS1_25CollectiveMainloopBwdSm80ILi1ELi1EN4cute5tupleIJNS5_1CILi64EEES8_NS7_ILi192EEEEEENS_6half_tEfNS_4arch4Sm80ELb0ELb0ELb1ELb0ELb1ELb0ELb0ELb0ELi2ELi2ELi2ELi2ELb1EEENS1_24CollectiveEpilogueBwdGQAISA_fSD_Li256ELb0ELb1EEENS1_19SingleTileSchedulerILb0ELb0ELb0ELi64EEEEEEEEEvNT_6ParamsE)
        /*0488*/ 	.word	0x00000004


	//----- nvinfo : EIATTR_FRAME_SIZE
	.align		4
.L_204:
        /*048c*/ 	.byte	0x04, 0x11
        /*048e*/ 	.short	(.L_206 - .L_205)
	.align		4
.L_205:
        /*0490*/ 	.word	index@(_ZN7cutlass13device_kernelIN5flash19enable_sm80_to_sm89INS1_16FlashAttnBwdSm80INS1_25CollectiveMainloopBwdSm80ILi1ELi1EN4cute5tupleIJNS5_1CILi64EEES8_NS7_ILi192EEEEEENS_6half_tEfNS_4arch4Sm80ELb0ELb0ELb1ELb0ELb1ELb0ELb0ELb0ELi2ELi2ELi2ELi2ELb1EEENS1_24CollectiveEpilogueBwdGQAISA_fSD_Li256ELb0ELb1EEENS1_19SingleTileSchedulerILb0ELb0ELb0ELi64EEEEEEEEEvNT_6ParamsE)
        /*0494*/ 	.word	0x00000000


	//----- nvinfo : EIATTR_REGCOUNT
	.align		4
.L_206:
        /*0498*/ 	.byte	0x04, 0x2f
        /*049a*/ 	.short	(.L_208 - .L_207)
	.align		4
.L_207:
        /*049c*/ 	.word	index@(_ZN7cutlass13device_kernelIN5flash19enable_sm80_to_sm89INS1_16FlashAttnBwdSm80INS1_25CollectiveMainloopBwdSm80ILi1ELi1EN4cute5tupleIJNS5_1CILi64EEES8_NS7_ILi192EEEEEENS_6half_tEfNS_4arch4Sm80ELb0ELb0ELb1ELb0ELb0ELb0ELb0ELb0ELi2ELi2ELi2ELi2ELb1EEENS1_24CollectiveEpilogueBwdGQAISA_fSD_Li256ELb0ELb0EEENS1_19SingleTileSchedulerILb0ELb0ELb0ELi64EEEEEEEEEvNT_6ParamsE)
        /*04a0*/ 	.word	0x00000004


	//----- nvinfo : EIATTR_FRAME_SIZE
	.align		4
.L_208:
        /*04a4*/ 	.byte	0x04, 0x11
        /*04a6*/ 	.short	(.L_210 - .L_209)
	.align		4
.L_209:
        /*04a8*/ 	.word	index@(_ZN7cutlass13device_kernelIN5flash19enable_sm80_to_sm89INS1_16FlashAttnBwdSm80INS1_25CollectiveMainloopBwdSm80ILi1ELi1EN4cute5tupleIJNS5_1CILi64EEES8_NS7_ILi192EEEEEENS_6half_tEfNS_4arch4Sm80ELb0ELb0ELb1ELb0ELb0ELb0ELb0ELb0ELi2ELi2ELi2ELi2ELb1EEENS1_24CollectiveEpilogueBwdGQAISA_fSD_Li256ELb0ELb0EEENS1_19SingleTileSchedulerILb0ELb0ELb0ELi64EEEEEEEEEvNT_6ParamsE)
        /*04ac*/ 	.word	0x00000000


	//----- nvinfo : EIATTR_REGCOUNT
	.align		4
.L_210:
        /*04b0*/ 	.byte	0x04, 0x2f
        /*04b2*/ 	.short	(.L_212 - .L_211)
	.align		4
.L_211:
        /*04b4*/ 	.word	index@(_ZN7cutlass13device_kernelIN5flash19enable_sm80_to_sm89INS1_16FlashAttnBwdSm80INS1_25CollectiveMainloopBwdSm80ILi1ELi1EN4cute5tupleIJNS5_1CILi64EEES8_NS7_ILi192EEEEEENS_6half_tEfNS_4arch4Sm80ELb0ELb0ELb1ELb0ELb1ELb0ELb0ELb0ELi2ELi2ELi2ELi2ELb1EEENS1_21CollectiveEpilogueBwdISA_SB_SD_Li256ELb0ELb0ELi4EEENS1_19SingleTileSchedulerILb0ELb0ELb0ELi64EEEEEEEEEvNT_6ParamsE)
        /*04b8*/ 	.word	0x00000004


	//----- nvinfo : EIATTR_FRAME_SIZE
	.align		4
.L_212:
        /*04bc*/ 	.byte	0x04, 0x11
        /*04be*/ 	.short	(.L_214 - .L_213)
	.align		4
.L_213:
        /*04c0*/ 	.word	index@(_ZN7cutlass13device_kernelIN5flash19enable_sm80_to_sm89INS1_16FlashAttnBwdSm80INS1_25CollectiveMainloopBwdSm80ILi1ELi1EN4cute5tupleIJNS5_1CILi64EEES8_NS7_ILi192EEEEEENS_6half_tEfNS_4arch4Sm80ELb0ELb0ELb1ELb0ELb1ELb0ELb0ELb0ELi2ELi2ELi2ELi2ELb1EEENS1_21CollectiveEpilogueBwdISA_SB_SD_Li256ELb0ELb0ELi4EEENS1_19SingleTileSchedulerILb0ELb0ELb0ELi64EEEEEEEEEvNT_6ParamsE)
        /*04c4*/ 	.word	0x00000000


	//----- nvinfo : EIATTR_REGCOUNT
	.align		4
.L_214:
        /*04c8*/ 	.byte	0x04, 0x2f
        /*04ca*/ 	.short	(.L_216 - .L_215)
	.align		4
.L_215:
        /*04cc*/ 	.word	index@(_ZN7cutlass13device_kernelIN5flash19enable_sm80_to_sm89INS1_16FlashAttnBwdSm80INS1_25CollectiveMainloopBwdSm80ILi1ELi1EN4cute5tupleIJNS5_1CILi64EEES8_NS7_ILi192EEEEEENS_6half_tEfNS_4arch4Sm80ELb0ELb0ELb1ELb0ELb0ELb0ELb0ELb0ELi2ELi2ELi2ELi2ELb1EEENS1_21CollectiveEpilogueBwdISA_SB_SD_Li256ELb0ELb0ELi4EEENS1_19SingleTileSchedulerILb0ELb0ELb0ELi64EEEEEEEEEvNT_6ParamsE)
        /*04d0*/ 	.word	0x00000004


	//----- nvinfo : EIATTR_FRAME_SIZE
	.align		4
.L_216:
        /*04d4*/ 	.byte	0x04, 0x11
        /*04d6*/ 	.short	(.L_218 - .L_217)
	.align		4
.L_217:
        /*04d8*/ 	.word	index@(_ZN7cutlass13device_kernelIN5flash19enable_sm80_to_sm89INS1_16FlashAttnBwdSm80INS1_25CollectiveMainloopBwdSm80ILi1ELi1EN4cute5tupleIJNS5_1CILi64EEES8_NS7_ILi192EEEEEENS_6half_tEfNS_4arch4Sm80ELb0ELb0ELb1ELb0ELb0ELb0ELb0ELb0ELi2ELi2ELi2ELi2ELb1EEENS1_21CollectiveEpilogueBwdISA_SB_SD_Li256ELb0ELb0ELi4EEENS1_19SingleTileSchedulerILb0ELb0ELb0ELi64EEEEEEEEEvNT_6ParamsE)
        /*04dc*/ 	.word	0x00000000


	//----- nvinfo : EIATTR_MIN_STACK_SIZE
	.align		4
.L_218:
        /*04e0*/ 	.byte	0x04, 0x12
        /*04e2*/ 	.short	(.L_220 - .L_219)
	.align		4
.L_219:
        /*04e4*/ 	.word	index@(_ZN7cutlass13device_kernelIN5flash19enable_sm80_to_sm89INS1_16FlashAttnBwdSm80INS1_25CollectiveMainloopBwdSm80ILi1ELi1EN4cute5tupleIJNS5_1CILi64EEES8_NS7_ILi192EEEEEENS_6half_tEfNS_4arch4Sm80ELb0ELb0ELb1ELb0ELb0ELb0ELb0ELb0ELi2ELi2ELi2ELi2ELb1EEENS1_21CollectiveEpilogueBwdISA_SB_SD_Li256ELb0ELb0ELi4EEENS1_19SingleTileSchedulerILb0ELb0ELb0ELi64EEEEEEEEEvNT_6ParamsE)
        /*04e8*/ 	.word	0x00000000


	//----- nvinfo : EIATTR_MIN_STACK_SIZE
	.align		4
.L_220:
        /*04ec*/ 	.byte	0x04, 0x12
        /*04ee*/ 	.short	(.L_222 - .L_221)
	.align		4
.L_221:
        /*04f0*/ 	.word	index@(_ZN7cutlass13device_kernelIN5flash19enable_sm80_to_sm89INS1_16FlashAttnBwdSm80INS1_25CollectiveMainloopBwdSm80ILi1ELi1EN4cute5tupleIJNS5_1CILi64EEES8_NS7_ILi192EEEEEENS_6half_tEfNS_4arch4Sm80ELb0ELb0ELb1ELb0ELb1ELb0ELb0ELb0ELi2ELi2ELi2ELi2ELb1EEENS1_21CollectiveEpilogueBwdISA_SB_SD_Li256ELb0ELb0ELi4EEENS1_19SingleTileSchedulerILb0ELb0ELb0ELi64EEEEEEEEEvNT_6ParamsE)
        /*04f4*/ 	.word	0x00000000


	//----- nvinfo : EIATTR_MIN_STACK_SIZE
	.align		4
.L_222:
        /*04f8*/ 	.byte	0x04, 0x12
        /*04fa*/ 	.short	(.L_224 - .L_223)
	.align		4
.L_223:
        /*04fc*/ 	.word	index@(_ZN7cutlass13device_kernelIN5flash19enable_sm80_to_sm89INS1_16FlashAttnBwdSm80INS1_25CollectiveMainloopBwdSm80ILi1ELi1EN4cute5tupleIJNS5_1CILi64EEES8_NS7_ILi192EEEEEENS_6half_tEfNS_4arch4Sm80ELb0ELb0ELb1ELb0ELb0ELb0ELb0ELb0ELi2ELi2ELi2ELi2ELb1EEENS1_24CollectiveEpilogueBwdGQAISA_fSD_Li256ELb0ELb0EEENS1_19SingleTileSchedulerILb0ELb0ELb0ELi64EEEEEEEEEvNT_6ParamsE)
        /*0500*/ 	.word	0x00000000


	//----- nvinfo : EIATTR_MIN_STACK_SIZE
	.align		4
.L_224:
        /*0504*/ 	.byte	0x04, 0x12
        /*0506*/ 	.short	(.L_226 - .L_225)
	.align		4
.L_225:
        /*0508*/ 	.word	index@(_ZN7cutlass13device_kernelIN5flash19enable_sm80_to_sm89INS1_16FlashAttnBwdSm80INS1_25CollectiveMainloopBwdSm80ILi1ELi1EN4cute5tupleIJNS5_1CILi64EEES8_NS7_ILi192EEEEEENS_6half_tEfNS_4arch4Sm80ELb0ELb0ELb1ELb0ELb1ELb0ELb0ELb0ELi2ELi2ELi2ELi2ELb1EEENS1_24CollectiveEpilogueBwdGQAISA_fSD_Li256ELb0ELb1EEENS1_19SingleTileSchedulerILb0ELb0ELb0ELi64EEEEEEEEEvNT_6ParamsE)
        /*050c*/ 	.word	0x00000000


	//----- nvinfo : EIATTR_MIN_STACK_SIZE
	.align		4
.L_226:
        /*0510*/ 	.byte	0x04, 0x12
        /*0512*/ 	.short	(.L_228 - .L_227)
	.align		4
.L_227:
        /*0514*/ 	.word	index@(_ZN7cutlass13device_kernelIN5flash19enable_sm80_to_sm89INS1_16FlashAttnBwdSm80INS1_25CollectiveMainloopBwdSm80ILi1ELi1EN4cute5tupleIJNS5_1CILi64EEES8_NS7_ILi192EEEEEENS_6half_tEfNS_4arch4Sm80ELb0ELb0ELb1ELb1ELb0ELb0ELb0ELb0ELi2ELi2ELi2ELi2ELb1EEENS1_21CollectiveEpilogueBwdISA_SB_SD_Li256ELb1ELb0ELi4EEENS1_19SingleTileSchedulerILb1ELb0ELb0ELi64EEEEEEEEEvNT_6ParamsE)
        /*0518*/ 	.word	0x00000000


	//----- nvinfo : EIATTR_MIN_STACK_SIZE
	.align		4
.L_228:
        /*051c*/ 	.byte	0x04, 0x12
        /*051e*/ 	.short	(.L_230 - .L_229)
	.align		4
.L_229:
        /*0520*/ 	.word	index@(_ZN7cutlass13device_kernelIN5flash19enable_sm80_to_sm89INS1_16FlashAttnBwdSm80INS1_25CollectiveMainloopBwdSm80ILi1ELi1EN4cute5tupleIJNS5_1CILi64EEES8_NS7_ILi192EEEEEENS_6half_tEfNS_4arch4Sm80ELb0ELb0ELb1ELb1ELb1ELb0ELb0ELb0ELi2ELi2ELi2ELi2ELb1EEENS1_21CollectiveEpilogueBwdISA_SB_SD_Li256ELb1ELb0ELi4EEENS1_19SingleTileSchedulerILb1ELb0ELb0ELi64EEEEEEEEEvNT_6ParamsE)
        /*0524*/ 	.word	0x00000000


	//----- nvinfo : EIATTR_MIN_STACK_SIZE
	.align		4
.L_230:
        /*0528*/ 	.byte	0x04, 0x12
        /*052a*/ 	.short	(.L_232 - .L_231)
	.align		4
.L_231:
        /*052c*/ 	.word	index@(_ZN7cutlass13device_kernelIN5flash19enable_sm80_to_sm89INS1_16FlashAttnBwdSm80INS1_25CollectiveMainloopBwdSm80ILi1ELi1EN4cute5tupleIJNS5_1CILi64EEES8_NS7_ILi192EEEEEENS_6half_tEfNS_4arch4Sm80ELb0ELb0ELb1ELb1ELb0ELb0ELb0ELb0ELi2ELi2ELi2ELi2ELb1EEENS1_24CollectiveEpilogueBwdGQAISA_fSD_Li256ELb1ELb0EEENS1_19SingleTileSchedulerILb1ELb0ELb0ELi64EEEEEEEEEvNT_6ParamsE)
        /*0530*/ 	.word	0x00000000


	//----- nvinfo : EIATTR_MIN_STACK_SIZE
	.align		4
.L_232:
        /*0534*/ 	.byte	0x04, 0x12
        /*0536*/ 	.short	(.L_234 - .L_233)
	.align		4
.L_233:
        /*0538*/ 	.word	index@(_ZN7cutlass13device_kernelIN5flash19enable_sm80_to_sm89INS1_16FlashAttnBwdSm80INS1_25CollectiveMainloopBwdSm80ILi1ELi1EN4cute5tupleIJNS5_1CILi64EEES8_NS7_ILi192EEEEEENS_6half_tEfNS_4arch4Sm80ELb0ELb0ELb1ELb1ELb1ELb0ELb0ELb0ELi2ELi2ELi2ELi2ELb1EEENS1_24CollectiveEpilogueBwdGQAISA_fSD_Li256ELb1ELb1EEENS1_19SingleTileSchedulerILb1ELb0ELb0ELi64EEEEEEEEEvNT_6ParamsE)
        /*053c*/ 	.word	0x00000000


	//----- nvinfo : EIATTR_MIN_STACK_SIZE
	.align		4
.L_234:
        /*0540*/ 	.byte	0x04, 0x12
        /*0542*/ 	.short	(.L_236 - .L_235)
	.align		4
.L_235:
        /*0544*/ 	.word	index@(_ZN7cutlass13device_kernelIN5flash19enable_sm80_to_sm89INS1_16FlashAttnBwdSm80INS1_25CollectiveMainloopBwdSm80ILi1ELi1EN4cute5tupleIJNS5_1CILi64EEES8_NS7_ILi192EEEEEENS_6half_tEfNS_4arch4Sm80ELb0ELb1ELb1ELb0ELb0ELb0ELb0ELb0ELi2ELi2ELi2ELi2ELb1EEENS1_21CollectiveEpilogueBwdISA_SB_SD_Li256ELb0ELb0ELi4EEENS1_19SingleTileSchedulerILb0ELb0ELb0ELi64EEEEEEEEEvNT_6ParamsE)
        /*0548*/ 	.word	0x00000000


	//----- nvinfo : EIATTR_MIN_STACK_SIZE
	.align		4
.L_236:
        /*054c*/ 	.byte	0x04, 0x12
        /*054e*/ 	.short	(.L_238 - .L_237)
	.align		4
.L_237:
        /*0550*/ 	.word	index@(_ZN7cutlass13device_kernelIN5flash19enable_sm80_to_sm89INS1_16FlashAttnBwdSm80INS1_25CollectiveMainloopBwdSm80ILi1ELi1EN4cute5tupleIJNS5_1CILi64EEES8_NS7_ILi192EEEEEENS_6half_tEfNS_4arch4Sm80ELb0ELb1ELb1ELb0ELb1ELb0ELb0ELb0ELi2ELi2ELi2ELi2ELb1EEENS1_21CollectiveEpilogueBwdISA_SB_SD_Li256ELb0ELb0ELi4EEENS1_19SingleTileSchedulerILb0ELb0ELb0ELi64EEEEEEEEEvNT_6ParamsE)
        /*0554*/ 	.word	0x00000000


	//----- nvinfo : EIATTR_MIN_STACK_SIZE
	.align		4
.L_238:
        /*0558*/ 	.byte	0x04, 0x12
        /*055a*/ 	.short	(.L_240 - .L_239)
	.align		4
.L_239:
        /*055c*/ 	.word	index@(_ZN7cutlass13device_kernelIN5flash19enable_sm80_to_sm89INS1_16FlashAttnBwdSm80INS1_25CollectiveMainloopBwdSm80ILi1ELi1EN4cute5tupleIJNS5_1CILi64EEES8_NS7_ILi192EEEEEENS_6half_tEfNS_4arch4Sm80ELb0ELb1ELb1ELb0ELb0ELb0ELb0ELb0ELi2ELi2ELi2ELi2ELb1EEENS1_24CollectiveEpilogueBwdGQAISA_fSD_Li256ELb0ELb0EEENS1_19SingleTileSchedulerILb0ELb0ELb0ELi64EEEEEEEEEvNT_6ParamsE)
        /*0560*/ 	.word	0x00000000


	//----- nvinfo : EIATTR_MIN_STACK_SIZE
	.align		4
.L_240:
        /*0564*/ 	.byte	0x04, 0x12
        /*0566*/ 	.short	(.L_242 - .L_241)
	.align		4
.L_241:
        /*0568*/ 	.word	index@(_ZN7cutlass13device_kernelIN5flash19enable_sm80_to_sm89INS1_16FlashAttnBwdSm80INS1_25CollectiveMainloopBwdSm80ILi1ELi1EN4cute5tupleIJNS5_1CILi64EEES8_NS7_ILi192EEEEEENS_6half_tEfNS_4arch4Sm80ELb0ELb1ELb1ELb0ELb1ELb0ELb0ELb0ELi2ELi2ELi2ELi2ELb1EEENS1_24CollectiveEpilogueBwdGQAISA_fSD_Li256ELb0ELb1EEENS1_19SingleTileSchedulerILb0ELb0ELb0ELi64EEEEEEEEEvNT_6ParamsE)
        /*056c*/ 	.word	0x00000000


	//----- nvinfo : EIATTR_MIN_STACK_SIZE
	.align		4
.L_242:
        /*0570*/ 	.byte	0x04, 0x12
        /*0572*/ 	.short	(.L_244 - .L_243)
	.align		4
.L_243:
        /*0574*/ 	.word	index@(_ZN7cutlass13device_kernelIN5flash19enable_sm80_to_sm89INS1_16FlashAttnBwdSm80INS1_25CollectiveMainloopBwdSm80ILi1ELi1EN4cute5tupleIJNS5_1CILi64EEES8_NS7_ILi192EEEEEENS_6half_tEfNS_4arch4Sm80ELb0ELb1ELb1ELb1ELb0ELb0ELb0ELb0ELi2ELi2ELi2ELi2ELb1EEENS1_21CollectiveEpilogueBwdISA_SB_SD_Li256ELb1ELb0ELi4EEENS1_19SingleTileSchedulerILb1ELb0ELb0ELi64EEEEEEEEEvNT_6ParamsE)
        /*0578*/ 	.word	0x00000000


	//----- nvinfo : EIATTR_MIN_STACK_SIZE
	.align		4
.L_244:
        /*057c*/ 	.byte	0x04, 0x12
        /*057e*/ 	.short	(.L_246 - .L_245)
	.align		4
.L_245:
        /*0580*/ 	.word	index@(_ZN7cutlass13device_kernelIN5flash19enable_sm80_to_sm89INS1_16FlashAttnBwdSm80INS1_25CollectiveMainloopBwdSm80ILi1ELi1EN4cute5tupleIJNS5_1CILi64EEES8_NS7_ILi192EEEEEENS_6half_tEfNS_4arch4Sm80ELb0ELb1ELb1ELb1ELb1ELb0ELb0ELb0ELi2ELi2ELi2ELi2ELb1EEENS1_21CollectiveEpilogueBwdISA_SB_SD_Li256ELb1ELb0ELi4EEENS1_19SingleTileSchedulerILb1ELb0ELb0ELi64EEEEEEEEEvNT_6ParamsE)
        /*0584*/ 	.word	0x00000000


	//----- nvinfo : EIATTR_MIN_STACK_SIZE
	.align		4
.L_246:
        /*0588*/ 	.byte	0x04, 0x12
        /*058a*/ 	.short	(.L_248 - .L_247)
	.align		4
.L_247:
        /*058c*/ 	.word	index@(_ZN7cutlass13device_kernelIN5flash19enable_sm80_to_sm89INS1_16FlashAttnBwdSm80INS1_25CollectiveMainloopBwdSm80ILi1ELi1EN4cute5tupleIJNS5_1CILi64EEES8_NS7_ILi192EEEEEENS_6half_tEfNS_4arch4Sm80ELb0ELb1ELb1ELb1ELb0ELb0ELb0ELb0ELi2ELi2ELi2ELi2ELb1EEENS1_24CollectiveEpilogueBwdGQAISA_fSD_Li256ELb1ELb0EEENS1_19SingleTileSchedulerILb1ELb0ELb0ELi64EEEEEEEEEvNT_6ParamsE)
        /*0590*/ 	.word	0x00000000


	//----- nvinfo : EIATTR_MIN_STACK_SIZE
	.align		4
.L_248:
        /*0594*/ 	.byte	0x04, 0x12
        /*0596*/ 	.short	(.L_250 - .L_249)
	.align		4
.L_249:
        /*0598*/ 	.word	index@(_ZN7cutlass13device_kernelIN5flash19enable_sm80_to_sm89INS1_16FlashAttnBwdSm80INS1_25CollectiveMainloopBwdSm80ILi1ELi1EN4cute5tupleIJNS5_1CILi64EEES8_NS7_ILi192EEEEEENS_6half_tEfNS_4arch4Sm80ELb0ELb1ELb1ELb1ELb1ELb0ELb0ELb0ELi2ELi2ELi2ELi2ELb1EEENS1_24CollectiveEpilogueBwdGQAISA_fSD_Li256ELb1ELb1EEENS1_19SingleTileSchedulerILb1ELb0ELb0ELi64EEEEEEEEEvNT_6ParamsE)
        /*059c*/ 	.word	0x00000000


	//----- nvinfo : EIATTR_MIN_STACK_SIZE
	.align		4
.L_250:
        /*05a0*/ 	.byte	0x04, 0x12
        /*05a2*/ 	.short	(.L_252 - .L_251)
	.align		4
.L_251:
        /*05a4*/ 	.word	index@(_ZN7cutlass13device_kernelIN5flash19enable_sm80_to_sm89INS1_16FlashAttnBwdSm80INS1_25CollectiveMainloopBwdSm80ILi1ELi1EN4cute5tupleIJNS5_1CILi64EEES8_NS7_ILi192EEEEEENS_6half_tEfNS_4arch4Sm80ELb1ELb0ELb1ELb0ELb0ELb0ELb0ELb0ELi2ELi2ELi2ELi2ELb1EEENS1_21CollectiveEpilogueBwdISA_SB_SD_Li256ELb0ELb0ELi4EEENS1_25SingleTileBwdLPTSchedulerILb0ELi64ELb0EEEEEEEEEvNT_6ParamsE)
        /*05a8*/ 	.word	0x00000000


	//----- nvinfo : EIATTR_MIN_STACK_SIZE
	.align		4
.L_252:
        /*05ac*/ 	.byte	0x04, 0x12
        /*05ae*/ 	.short	(.L_254 - .L_253)
	.align		4
.L_253:
        /*05b0*/ 	.word	index@(_ZN7cutlass13device_kernelIN5flash19enable_sm80_to_sm89INS1_16FlashAttnBwdSm80INS1_25CollectiveMainloopBwdSm80ILi1ELi1EN4cute5tupleIJNS5_1CILi64EEES8_NS7_ILi192EEEEEENS_6half_tEfNS_4arch4Sm80ELb1ELb0ELb1ELb0ELb1ELb0ELb0ELb0ELi2ELi2ELi2ELi2ELb1EEENS1_21CollectiveEpilogueBwdISA_SB_SD_Li256ELb0ELb0ELi4EEENS1_25SingleTileBwdLPTSchedulerILb0ELi64ELb1EEEEEEEEEvNT_6ParamsE)
        /*05b4*/ 	.word	0x00000000


	//----- nvinfo : EIATTR_MIN_STACK_SIZE
	.align		4
.L_254:
        /*05b8*/ 	.byte	0x04, 0x12
        /*05ba*/ 	.short	(.L_256 - .L_255)
	.align		4
.L_255:
        /*05bc*/ 	.word	index@(_ZN7cutlass13device_kernelIN5flash19enable_sm80_to_sm89INS1_16FlashAttnBwdSm80INS1_25CollectiveMainloopBwdSm80ILi1ELi1EN4cute5tupleIJNS5_1CILi64EEES8_NS7_ILi192EEEEEENS_6half_tEfNS_4arch4Sm80ELb1ELb0ELb1ELb0ELb0ELb0ELb0ELb0ELi2ELi2ELi2ELi2ELb1EEENS1_24CollectiveEpilogueBwdGQAISA_fSD_Li256ELb0ELb0EEENS1_25SingleTileBwdLPTSchedulerILb0ELi64ELb0EEEEEEEEEvNT_6ParamsE)
        /*05c0*/ 	.word	0x00000000


	//----- nvinfo : EIATTR_MIN_STACK_SIZE
	.align		4
.L_256:
        /*05c4*/ 	.byte	0x04, 0x12
        /*05c6*/ 	.short	(.L_258 - .L_257)
	.align		4
.L_257:
        /*05c8*/ 	.word	index@(_ZN7cutlass13device_kernelIN5flash19enable_sm80_to_sm89INS1_16FlashAttnBwdSm80INS1_25CollectiveMainloopBwdSm80ILi1ELi1EN4cute5tupleIJNS5_1CILi64EEES8_NS7_ILi192EEEEEENS_6half_tEfNS_4arch4Sm80ELb1ELb0ELb1ELb0ELb1ELb0ELb0ELb0ELi2ELi2ELi2ELi2ELb1EEENS1_24CollectiveEpilogueBwdGQAISA_fSD_Li256ELb0ELb1EEENS1_25SingleTileBwdLPTSchedulerILb0ELi64ELb1EEEEEEEEEvNT_6ParamsE)
        /*05cc*/ 	.word	0x00000000


	//----- nvinfo : EIATTR_MIN_STACK_SIZE
	.align		4
.L_258:
        /*05d0*/ 	.byte	0x04, 0x12
        /*05d2*/ 	.short	(.L_260 - .L_259)
	.align		4
.L_259:
        /*05d4*/ 	.word	index@(_ZN7cutlass13device_kernelIN5flash19enable_sm80_to_sm89INS1_16FlashAttnBwdSm80INS1_25CollectiveMainloopBwdSm80ILi1ELi1EN4cute5tupleIJNS5_1CILi64EEES8_NS7_ILi192EEEEEENS_6half_tEfNS_4arch4Sm80ELb1ELb0ELb1ELb1ELb0ELb0ELb0ELb0ELi2ELi2ELi2ELi2ELb1EEENS1_21CollectiveEpilogueBwdISA_SB_SD_Li256ELb1ELb0ELi4EEENS1_25SingleTileBwdLPTSchedulerILb1ELi64ELb0EEEEEEEEEvNT_6ParamsE)
        /*05d8*/ 	.word	0x00000000


	//----- nvinfo : EIATTR_MIN_STACK_SIZE
	.align		4
.L_260:
        /*05dc*/ 	.byte	0x04, 0x12
        /*05de*/ 	.short	(.L_262 - .L_261)
	.align		4
.L_261:
        /*05e0*/ 	.word	index@(_ZN7cutlass13device_kernelIN5flash19enable_sm80_to_sm89INS1_16FlashAttnBwdSm80INS1_25CollectiveMainloopBwdSm80ILi1ELi1EN4cute5tupleIJNS5_1CILi64EEES8_NS7_ILi192EEEEEENS_6half_tEfNS_4arch4Sm80ELb1ELb0ELb1ELb1ELb1ELb0ELb0ELb0ELi2ELi2ELi2ELi2ELb1EEENS1_21CollectiveEpilogueBwdISA_SB_SD_Li256ELb1ELb0ELi4EEENS1_25SingleTileBwdLPTSchedulerILb1ELi64ELb1EEEEEEEEEvNT_6ParamsE)
        /*05e4*/ 	.word	0x00000000


	//----- nvinfo : EIATTR_MIN_STACK_SIZE
	.align		4
.L_262:
        /*05e8*/ 	.byte	0x04, 0x12
        /*05ea*/ 	.short	(.L_264 - .L_263)
	.align		4
.L_263:
        /*05ec*/ 	.word	index@(_ZN7cutlass13device_kernelIN5flash19enable_sm80_to_sm89INS1_16FlashAttnBwdSm80INS1_25CollectiveMainloopBwdSm80ILi1ELi1EN4cute5tupleIJNS5_1CILi64EEES8_NS7_ILi192EEEEEENS_6half_tEfNS_4arch4Sm80ELb1ELb0ELb1ELb1ELb0ELb0ELb0ELb0ELi2ELi2ELi2ELi2ELb1EEENS1_24CollectiveEpilogueBwdGQAISA_fSD_Li256ELb1ELb0EEENS1_25SingleTileBwdLPTSchedulerILb1ELi64ELb0EEEEEEEEEvNT_6ParamsE)
        /*05f0*/ 	.word	0x00000000


	//----- nvinfo : EIATTR_MIN_STACK_SIZE
	.align		4
.L_264:
        /*05f4*/ 	.byte	0x04, 0x12
        /*05f6*/ 	.short	(.L_266 - .L_265)
	.align		4
.L_265:
        /*05f8*/ 	.word	index@(_ZN7cutlass13device_kernelIN5flash19enable_sm80_to_sm89INS1_16FlashAttnBwdSm80INS1_25CollectiveMainloopBwdSm80ILi1ELi1EN4cute5tupleIJNS5_1CILi64EEES8_NS7_ILi192EEEEEENS_6half_tEfNS_4arch4Sm80ELb1ELb0ELb1ELb1ELb1ELb0ELb0ELb0ELi2ELi2ELi2ELi2ELb1EEENS1_24CollectiveEpilogueBwdGQAISA_fSD_Li256ELb1ELb1EEENS1_25SingleTileBwdLPTSchedulerILb1ELi64ELb1EEEEEEEEEvNT_6ParamsE)
        /*05fc*/ 	.word	0x00000000


	//----- nvinfo : EIATTR_MIN_STACK_SIZE
	.align		4
.L_266:
        /*0600*/ 	.byte	0x04, 0x12
        /*0602*/ 	.short	(.L_268 - .L_267)
	.align		4
.L_267:
        /*0604*/ 	.word	index@(_ZN7cutlass13device_kernelIN5flash19enable_sm80_to_sm89INS1_16FlashAttnBwdSm80INS1_25CollectiveMainloopBwdSm80ILi2ELi1EN4cute5tupleIJNS5_1CILi64EEENS7_ILi80EEENS7_ILi192EEEEEENS_6half_tEfNS_4arch4Sm80ELb0ELb0ELb1ELb0ELb0ELb0ELb1ELb0ELi2ELi4ELi2ELi2ELb0EEENS1_21CollectiveEpilogueBwdISB_SC_SE_Li256ELb0ELb1ELi4EEENS1_19SingleTileSchedulerILb0ELb0ELb0ELi80EEEEEEEEEvNT_6ParamsE)
        /*0608*/ 	.word	0x00000000


	//----- nvinfo : EIATTR_MIN_STACK_SIZE
	.align		4
.L_268:
        /*060c*/ 	.byte	0x04, 0x12
        /*060e*/ 	.short	(.L_270 - .L_269)
	.align		4
.L_269:
        /*0610*/ 	.word	index@(_ZN7cutlass13device_kernelIN5flash19enable_sm80_to_sm89INS1_16FlashAttnBwdSm80INS1_25CollectiveMainloopBwdSm80ILi2ELi1EN4cute5tupleIJNS5_1CILi64EEENS7_ILi80EEENS7_ILi192EEEEEENS_6half_tEfNS_4arch4Sm80ELb0ELb0ELb1ELb0ELb1ELb0ELb1ELb0ELi2ELi4ELi2ELi2ELb0EEENS1_21CollectiveEpilogueBwdISB_SC_SE_Li256ELb0ELb1ELi4EEENS1_19SingleTileSchedulerILb0ELb0ELb0ELi80EEEEEEEEEvNT_6ParamsE)
        /*0614*/ 	.word	0x00000000


	//----- nvinfo : EIATTR_MIN_STACK_SIZE
	.align		4
.L_270:
        /*0618*/ 	.byte	0x04, 0x12
        /*061a*/ 	.short	(.L_272 - .L_271)
	.align		4
.L_271:
        /*061c*/ 	.word	index@(_ZN7cutlass13device_kernelIN5flash19enable_sm80_to_sm89INS1_16FlashAttnBwdSm80INS1_25CollectiveMainloopBwdSm80ILi2ELi1EN4cute5tupleIJNS5_1CILi64EEENS7_ILi80EEENS7_ILi192EEEEEENS_6half_tEfNS_4arch4Sm80ELb0ELb0ELb1ELb0ELb0ELb0ELb1ELb0ELi2ELi4ELi2ELi2ELb0EEENS1_24CollectiveEpilogueBwdGQAISB_fSE_Li256ELb0ELb0EEENS1_19SingleTileSchedulerILb0ELb0ELb0ELi80EEEEEEEEEvNT_6ParamsE)
        /*0620*/ 	.word	0x00000000


	//----- nvinfo : EIATTR_MIN_STACK_SIZE
	.align		4
.L_272:
        /*0624*/ 	.byte	0x04, 0x12
        /*0626*/ 	.short	(.L_274 - .L_273)
	.align		4
.L_273:
        /*0628*/ 	.word	index@(_ZN7cutlass13device_kernelIN5flash19enable_sm80_to_sm89INS1_16FlashAttnBwdSm80INS1_25CollectiveMainloopBwdSm80ILi2ELi1EN4cute5tupleIJNS5_1CILi64EEENS7_ILi80EEENS7_ILi192EEEEEENS_6half_tEfNS_4arch4Sm80ELb0ELb0ELb1ELb0ELb1ELb0ELb1ELb0ELi2ELi4ELi2ELi2ELb0EEENS1_24CollectiveEpilogueBwdGQAISB_fSE_Li256ELb0ELb1EEENS1_19SingleTileSchedulerILb0ELb0ELb0ELi80EEEEEEEEEvNT_6ParamsE)
        /*062c*/ 	.word	0x00000000


	//----- nvinfo : EIATTR_MIN_STACK_SIZE
	.align		4
.L_274:
        /*0630*/ 	.byte	0x04, 0x12
        /*0632*/ 	.short	(.L_276 - .L_275)
	.align		4
.L_275:
        /*0634*/ 	.word	index@(_ZN7cutlass13device_kernelIN5flash19enable_sm80_to_sm89INS1_16FlashAttnBwdSm80INS1_25CollectiveMainloopBwdSm80ILi2ELi1EN4cute5tupleIJNS5_1CILi64EEENS7_ILi80EEENS7_ILi192EEEEEENS_6half_tEfNS_4arch4Sm80ELb0ELb0ELb1ELb1ELb0ELb0ELb1ELb0ELi2ELi4ELi2ELi2ELb0EEENS1_21CollectiveEpilogueBwdISB_SC_SE_Li256ELb1ELb1ELi4EEENS1_19SingleTileSchedulerILb1ELb0ELb0ELi80EEEEEEEEEvNT_6ParamsE)
        /*0638*/ 	.word	0x00000000


	//----- nvinfo : EIATTR_MIN_STACK_SIZE
	.align		4
.L_276:
        /*063c*/ 	.byte	0x04, 0x12
        /*063e*/ 	.short	(.L_278 - .L_277)
	.align		4
.L_277:
        /*0640*/ 	.word	index@(_ZN7cutlass13device_kernelIN5flash19enable_sm80_to_sm89INS1_16FlashAttnBwdSm80INS1_25CollectiveMainloopBwdSm80ILi2ELi1EN4cute5tupleIJNS5_1CILi64EEENS7_ILi80EEENS7_ILi192EEEEEENS_6half_tEfNS_4arch4Sm80ELb0ELb0ELb1ELb1ELb1ELb0ELb1ELb0ELi2ELi4ELi2ELi2ELb0EEENS1_21CollectiveEpilogueBwdISB_SC_SE_Li256ELb1ELb1ELi4EEENS1_19SingleTileSchedulerILb1ELb0ELb0ELi80EEEEEEEEEvNT_6ParamsE)
        /*0644*/ 	.word	0x00000000


	//----- nvinfo : EIATTR_MIN_STACK_SIZE
	.align		4
.L_278:
        /*0648*/ 	.byte	0x04, 0x12
        /*064a*/ 	.short	(.L_280 - .L_279)
	.align		4
.L_279:
        /*064c*/ 	.word	index@(_ZN7cutlass13device_kernelIN5flash19enable_sm80_to_sm89INS1_16FlashAttnBwdSm80INS1_25CollectiveMainloopBwdSm80ILi2ELi1EN4cute5tupleIJNS5_1CILi64EEENS7_ILi80EEENS7_ILi192EEEEEENS_6half_tEfNS_4arch4Sm80ELb0ELb0ELb1ELb1ELb0ELb0ELb1ELb0ELi2ELi4ELi2ELi2ELb0EEENS1_24CollectiveEpilogueBwdGQAISB_fSE_Li256ELb1ELb0EEENS1_19SingleTileSchedulerILb1ELb0ELb0ELi80EEEEEEEEEvNT_6ParamsE)
        /*0650*/ 	.word	0x00000000


	//----- nvinfo : EIATTR_MIN_STACK_SIZE
	.align		4
.L_280:
        /*0654*/ 	.byte	0x04, 0x12
        /*0656*/ 	.short	(.L_282 - .L_281)
	.align		4
.L_281:
        /*0658*/ 	.word	index@(_ZN7cutlass13device_kernelIN5flash19enable_sm80_to_sm89INS1_16FlashAttnBwdSm80INS1_25CollectiveMainloopBwdSm80ILi2ELi1EN4cute5tupleIJNS5_1CILi64EEENS7_ILi80EEENS7_ILi192EEEEEENS_6half_tEfNS_4arch4Sm80ELb0ELb0ELb1ELb1ELb1ELb0ELb1ELb0ELi2ELi4ELi2ELi2ELb0EEENS1_24CollectiveEpilogueBwdGQAISB_fSE_Li256ELb1ELb1EEENS1_19SingleTileSchedulerILb1ELb0ELb0ELi80EEEEEEEEEvNT_6ParamsE)
        /*065c*/ 	.word	0x00000000


	//----- nvinfo : EIATTR_MIN_STACK_SIZE
	.align		4
.L_282:
        /*0660*/ 	.byte	0x04, 0x12
        /*0662*/ 	.short	(.L_284 - .L_283)
	.align		4
.L_283:
        /*0664*/ 	.word	index@(_ZN7cutlass13device_kernelIN5flash19enable_sm80_to_sm89INS1_16FlashAttnBwdSm80INS1_25CollectiveMainloopBwdSm80ILi2ELi1EN4cute5tupleIJNS5_1CILi64EEENS7_ILi80EEENS7_ILi192EEEEEENS_6half_tEfNS_4arch4Sm80ELb0ELb1ELb1ELb0ELb0ELb0ELb1ELb0ELi2ELi4ELi2ELi2ELb0EEENS1_21CollectiveEpilogueBwdISB_SC_SE_Li256ELb0ELb1ELi4EEENS1_19SingleTileSchedulerILb0ELb0ELb0ELi80EEEEEEEEEvNT_6ParamsE)
        /*0668*/ 	.word	0x00000000


	//----- nvinfo : EIATTR_MIN_STACK_SIZE
	.align		4
.L_284:
        /*066c*/ 	.byte	0x04, 0x12
        /*066e*/ 	.short	(.L_286 - .L_285)
	.align		4
.L_285:
        /*0670*/ 	.word	index@(_ZN7cutlass13device_kernelIN5flash19enable_sm80_to_sm89INS1_16FlashAttnBwdSm80INS1_25CollectiveMainloopBwdSm80ILi2ELi1EN4cute5tupleIJNS5_1CILi64EEENS7_ILi80EEENS7_ILi192EEEEEENS_6half_tEfNS_4arch4Sm80ELb0ELb1ELb1ELb0ELb1ELb0ELb1ELb0ELi2ELi4ELi2ELi2ELb0EEENS1_21CollectiveEpilogueBwdISB_SC_SE_Li256ELb0ELb1ELi4EEENS1_19SingleTileSchedulerILb0ELb0ELb0ELi80EEEEEEEEEvNT_6ParamsE)
        /*0674*/ 	.word	0x00000000


	//----- nvinfo : EIATTR_MIN_STACK_SIZE
	.align		4
.L_286:
        /*0678*/ 	.byte	0x04, 0x12
        /*067a*/ 	.short	(.L_288 - .L_287)
	.align		4
.L_287:
        /*067c*/ 	.word	index@(_ZN7cutlass13device_kernelIN5flash19enable_sm80_to_sm89INS1_16FlashAttnBwdSm80INS1_25CollectiveMainloopBwdSm80ILi2ELi1EN4cute5tupleIJNS5_1CILi64EEENS7_ILi80EEENS7_ILi192EEEEEENS_6half_tEfNS_4arch4Sm80ELb0ELb1ELb1ELb0ELb0ELb0ELb1ELb0ELi2ELi4ELi2ELi2ELb0EEENS1_24CollectiveEpilogueBwdGQAISB_fSE_Li256ELb0ELb0EEENS1_19SingleTileSchedulerILb0ELb0ELb0ELi80EEEEEEEEEvNT_6ParamsE)
        /*0680*/ 	.word	0x00000000


	//----- nvinfo : EIATTR_MIN_STACK_SIZE
	.align		4
.L_288:
        /*0684*/ 	.byte	0x04, 0x12
        /*0686*/ 	.short	(.L_290 - .L_289)
	.align		4
.L_289:
        /*0688*/ 	.word	index@(_ZN7cutlass13device_kernelIN5flash19enable_sm80_to_sm89INS1_16FlashAttnBwdSm80INS1_25CollectiveMainloopBwdSm80ILi2ELi1EN4cute5tupleIJNS5_1CILi64EEENS7_ILi80EEENS7_ILi192EEEEEENS_6half_tEfNS_4arch4Sm80ELb0ELb1ELb1ELb0ELb1ELb0ELb1ELb0ELi2ELi4ELi2ELi2ELb0EEENS1_24CollectiveEpilogueBwdGQAISB_fSE_Li256ELb0ELb1EEENS1_19SingleTileSchedulerILb0ELb0ELb0ELi80EEEEEEEEEvNT_6ParamsE)
        /*068c*/ 	.word	0x00000000


	//----- nvinfo : EIATTR_MIN_STACK_SIZE
	.align		4
.L_290:
        /*0690*/ 	.byte	0x04, 0x12
        /*0692*/ 	.short	(.L_292 - .L_291)
	.align		4
.L_291:
        /*0694*/ 	.word	index@(_ZN7cutlass13device_kernelIN5flash19enable_sm80_to_sm89INS1_16FlashAttnBwdSm80INS1_25CollectiveMainloopBwdSm80ILi2ELi1EN4cute5tupleIJNS5_1CILi64EEENS7_ILi80EEENS7_ILi192EEEEEENS_6half_tEfNS_4arch4Sm80ELb0ELb1ELb1ELb1ELb0ELb0ELb1ELb0ELi2ELi4ELi2ELi2ELb0EEENS1_21CollectiveEpilogueBwdISB_SC_SE_Li256ELb1ELb1ELi4EEENS1_19SingleTileSchedulerILb1ELb0ELb0ELi80EEEEEEEEEvNT_6ParamsE)
        /*0698*/ 	.word	0x00000000


	//----- nvinfo : EIATTR_MIN_STACK_SIZE
	.align		4
.L_292:
        /*069c*/ 	.byte	0x04, 0x12
        /*069e*/ 	.short	(.L_294 - .L_293)
	.align		4
.L_293:
        /*06a0*/ 	.word	index@(_ZN7cutlass13device_kernelIN5flash19enable_sm80_to_sm89INS1_16FlashAttnBwdSm80INS1_25CollectiveMainloopBwdSm80ILi2ELi1EN4cute5tupleIJNS5_1CILi64EEENS7_ILi80EEENS7_ILi192EEEEEENS_6half_tEfNS_4arch4Sm80ELb0ELb1ELb1ELb1ELb1ELb0ELb1ELb0ELi2ELi4ELi2ELi2ELb0EEENS1_21CollectiveEpilogueBwdISB_SC_SE_Li256ELb1ELb1ELi4EEENS1_19SingleTileSchedulerILb1ELb0ELb0ELi80EEEEEEEEEvNT_6ParamsE)
        /*06a4*/ 	.word	0x00000000


	//----- nvinfo : EIATTR_MIN_STACK_SIZE
	.align		4
.L_294:
        /*06a8*/ 	.byte	0x04, 0x12
        /*06aa*/ 	.short	(.L_296 - .L_295)
	.align		4
.L_295:
        /*06ac*/ 	.word	index@(_ZN7cutlass13device_kernelIN5flash19enable_sm80_to_sm89INS1_16FlashAttnBwdSm80INS1_25CollectiveMainloopBwdSm80ILi2ELi1EN4cute5tupleIJNS5_1CILi64EEENS7_ILi80EEENS7_ILi192EEEEEENS_6half_tEfNS_4arch4Sm80ELb0ELb1ELb1ELb1ELb0ELb0ELb1ELb0ELi2ELi4ELi2ELi2ELb0EEENS1_24CollectiveEpilogueBwdGQAISB_fSE_Li256ELb1ELb0EEENS1_19SingleTileSchedulerILb1ELb0ELb0ELi80EEEEEEEEEvNT_6ParamsE)
        /*06b0*/ 	.word	0x00000000


	//----- nvinfo : EIATTR_MIN_STACK_SIZE
	.align		4
.L_296:
        /*06b4*/ 	.byte	0x04, 0x12
        /*06b6*/ 	.short	(.L_298 - .L_297)
	.align		4
.L_297:
        /*06b8*/ 	.word	index@(_ZN7cutlass13device_kernelIN5flash19enable_sm80_to_sm89INS1_16FlashAttnBwdSm80INS1_25CollectiveMainloopBwdSm80ILi2ELi1EN4cute5tupleIJNS5_1CILi64EEENS7_ILi80EEENS7_ILi192EEEEEENS_6half_tEfNS_4arch4Sm80ELb0ELb1ELb1ELb1ELb1ELb0ELb1ELb0ELi2ELi4ELi2ELi2ELb0EEENS1_24CollectiveEpilogueBwdGQAISB_fSE_Li256ELb1ELb1EEENS1_19SingleTileSchedulerILb1ELb0ELb0ELi80EEEEEEEEEvNT_6ParamsE)
        /*06bc*/ 	.word	0x00000000


	//----- nvinfo : EIATTR_MIN_STACK_SIZE
	.align		4
.L_298:
        /*06c0*/ 	.byte	0x04, 0x12
        /*06c2*/ 	.short	(.L_300 - .L_299)
	.align		4
.L_299:
        /*06c4*/ 	.word	index@(_ZN7cutlass13device_kernelIN5flash19enable_sm80_to_sm89INS1_16FlashAttnBwdSm80INS1_25CollectiveMainloopBwdSm80ILi2ELi1EN4cute5tupleIJNS5_1CILi64EEENS7_ILi80EEENS7_ILi192EEEEEENS_6half_tEfNS_4arch4Sm80ELb1ELb0ELb1ELb0ELb0ELb0ELb1ELb0ELi2ELi4ELi2ELi2ELb0EEENS1_21CollectiveEpilogueBwdISB_SC_SE_Li256ELb0ELb1ELi4EEENS1_25SingleTileBwdLPTSchedulerILb0ELi80ELb0EEEEEEEEEvNT_6ParamsE)
        /*06c8*/ 	.word	0x00000000


	//----- nvinfo : EIATTR_MIN_STACK_SIZE
	.align		4
.L_300:
        /*06cc*/ 	.byte	0x04, 0x12
        /*06ce*/ 	.short	(.L_302 - .L_301)
	.align		4
.L_301:
        /*06d0*/ 	.word	index@(_ZN7cutlass13device_kernelIN5flash19enable_sm80_to_sm89INS1_16FlashAttnBwdSm80INS1_25CollectiveMainloopBwdSm80ILi2ELi1EN4cute5tupleIJNS5_1CILi64EEENS7_ILi80EEENS7_ILi192EEEEEENS_6half_tEfNS_4arch4Sm80ELb1ELb0ELb1ELb0ELb1ELb0ELb1ELb0ELi2ELi4ELi2ELi2ELb0EEENS1_21CollectiveEpilogueBwdISB_SC_SE_Li256ELb0ELb1ELi4EEENS1_25SingleTileBwdLPTSchedulerILb0ELi80ELb1EEEEEEEEEvNT_6ParamsE)
        /*06d4*/ 	.word	0x00000000


	//----- nvinfo : EIATTR_MIN_STACK_SIZE
	.align		4
.L_302:
        /*06d8*/ 	.byte	0x04, 0x12
        /*06da*/ 	.short	(.L_304 - .L_303)
	.align		4
.L_303:
        /*06dc*/ 	.word	index@(_ZN7cutlass13device_kernelIN5flash19enable_sm80_to_sm89INS1_16FlashAttnBwdSm80INS1_25CollectiveMainloopBwdSm80ILi2ELi1EN4cute5tupleIJNS5_1CILi64EEENS7_ILi80EEENS7_ILi192EEEEEENS_6half_tEfNS_4arch4Sm80ELb1ELb0ELb1ELb0ELb0ELb0ELb1ELb0ELi2ELi4ELi2ELi2ELb0EEENS1_24CollectiveEpilogueBwdGQAISB_fSE_Li256ELb0ELb0EEENS1_25SingleTileBwdLPTSchedulerILb0ELi80ELb0EEEEEEEEEvNT_6ParamsE)
        /*06e0*/ 	.word	0x00000000


	//----- nvinfo : EIATTR_MIN_STACK_SIZE
	.align		4
.L_304:
        /*06e4*/ 	.byte	0x04, 0x12
        /*06e6*/ 	.short	(.L_306 - .L_305)
	.align		4
.L_305:
        /*06e8*/ 	.word	index@(_ZN7cutlass13device_kernelIN5flash19enable_sm80_to_sm89INS1_16FlashAttnBwdSm80INS1_25CollectiveMainloopBwdSm80ILi2ELi1EN4cute5tupleIJNS5_1CILi64EEENS7_ILi80EEENS7_ILi192EEEEEENS_6half_tEfNS_4arch4Sm80ELb1ELb0ELb1ELb0ELb1ELb0ELb1ELb0ELi2ELi4ELi2ELi2ELb0EEENS1_24CollectiveEpilogueBwdGQAISB_fSE_Li256ELb0ELb1EEENS1_25SingleTileBwdLPTSchedulerILb0ELi80ELb1EEEEEEEEEvNT_6ParamsE)
        /*06ec*/ 	.word	0x00000000


	//----- nvinfo : EIATTR_MIN_STACK_SIZE
	.align		4
.L_306:
        /*06f0*/ 	.byte	0x04, 0x12
        /*06f2*/ 	.short	(.L_308 - .L_307)
	.align		4
.L_307:
        /*06f4*/ 	.word	index@(_ZN7cutlass13device_kernelIN5flash22FlashAttnBwdPreprocessIN4cute5tupleIJNS3_1CILi64EEENS5_ILi192EEEEEENS_6half_tEfNS_4arch4Sm80ELb1ELb0EEEEEvNT_6ParamsE)
        /*06f8*/ 	.word	0x00000000


	//----- nvinfo : EIATTR_MIN_STACK_SIZE
	.align		4
.L_308:
        /*06fc*/ 	.byte	0x04, 0x12
        /*06fe*/ 	.short	(.L_310 - .L_309)
	.align		4
.L_309:
        /*0700*/ 	.word	index@(_ZN7cutlass13device_kernelIN5flash19enable_sm80_to_sm89INS1_16FlashAttnBwdSm80INS1_25CollectiveMainloopBwdSm80ILi2ELi1EN4cute5tupleIJNS5_1CILi64EEENS7_ILi80EEENS7_ILi192EEEEEENS_6half_tEfNS_4arch4Sm80ELb1ELb0ELb1ELb1ELb0ELb0ELb1ELb0ELi2ELi4ELi2ELi2ELb0EEENS1_21CollectiveEpilogueBwdISB_SC_SE_Li256ELb1ELb1ELi4EEENS1_25SingleTileBwdLPTSchedulerILb1ELi80ELb0EEEEEEEEEvNT_6ParamsE)
        /*0704*/ 	.word	0x00000000


	//----- nvinfo : EIATTR_MIN_STACK_SIZE
	.align		4
.L_310:
        /*0708*/ 	.byte	0x04, 0x12
        /*070a*/ 	.short	(.L_312 - .L_311)
	.align		4
.L_311:
        /*070c*/ 	.word	index@(_ZN7cutlass13device_kernelIN5flash19enable_sm80_to_sm89INS1_16FlashAttnBwdSm80INS1_25CollectiveMainloopBwdSm80ILi2ELi1EN4cute5tupleIJNS5_1CILi64EEENS7_ILi80EEENS7_ILi192EEEEEENS_6half_tEfNS_4arch4Sm80ELb1ELb0ELb1ELb1ELb1ELb0ELb1ELb0ELi2ELi4ELi2ELi2ELb0EEENS1_21CollectiveEpilogueBwdISB_SC_SE_Li256ELb1ELb1ELi4EEENS1_25SingleTileBwdLPTSchedulerILb1ELi80ELb1EEEEEEEEEvNT_6ParamsE)
        /*0710*/ 	.word	0x00000000


	//----- nvinfo : EIATTR_MIN_STACK_SIZE
	.align		4
.L_312:
        /*0714*/ 	.byte	0x04, 0x12
        /*0716*/ 	.short	(.L_314 - .L_313)
	.align		4
.L_313:
        /*0718*/ 	.word	index@(_ZN7cutlass13device_kernelIN5flash19enable_sm80_to_sm89INS1_16FlashAttnBwdSm80INS1_25CollectiveMainloopBwdSm80ILi2ELi1EN4cute5tupleIJNS5_1CILi64EEENS7_ILi80EEENS7_ILi192EEEEEENS_6half_tEfNS_4arch4Sm80ELb1ELb0ELb1ELb1ELb0ELb0ELb1ELb0ELi2ELi4ELi2ELi2ELb0EEENS1_24CollectiveEpilogueBwdGQAISB_fSE_Li256ELb1ELb0EEENS1_25SingleTileBwdLPTSchedulerILb1ELi80ELb0EEEEEEEEEvNT_6ParamsE)
        /*071c*/ 	.word	0x00000000


	//----- nvinfo : EIATTR_MIN_STACK_SIZE
	.align		4
.L_314:
        /*0720*/ 	.byte	0x04, 0x12
        /*0722*/ 	.short	(.L_316 - .L_315)
	.align		4
.L_315:
        /*0724*/ 	.word	index@(_ZN7cutlass13device_kernelIN5flash32FlashAttnBwdPostprocessConvertdQIN4cute5tupleIJNS3_1CILi80EEENS5_ILi192EEEEEENS_6half_tEfNS_4arch4Sm80ELi256ENS3_8TiledMMAINS3_8MMA_AtomIJNS3_28SM80_16x8x16_F32F16F16F32_TNEEEENS3_6LayoutINS4_IJNS5_ILi4EEENS5_ILi2EEENS5_ILi1EEEEEENS4_IJSJ_SH_NS5_ILi0EEEEEEEENS4_IJNS5_ILi64EEENS5_ILi16EEESP_EEEEELb1EEEEEvNT_6ParamsE)
        /*0728*/ 	.word	0x00000000


	//----- nvinfo : EIATTR_MIN_STACK_SIZE
	.align		4
.L_316:
        /*072c*/ 	.byte	0x04, 0x12
        /*072e*/ 	.short	(.L_318 - .L_317)
	.align		4
.L_317:
        /*0730*/ 	.word	index@(_ZN7cutlass13device_kernelIN5flash32FlashAttnBwdPostprocessConvertdQIN4cute5tupleIJNS3_1CILi64EEENS5_ILi192EEEEEENS_6half_tEfNS_4arch4Sm80ELi256ENS3_8TiledMMAINS3_8MMA_AtomIJNS3_28SM80_16x8x16_F32F16F16F32_TNEEEENS3_6LayoutINS4_IJNS5_ILi2EEENS5_ILi4EEENS5_ILi1EEEEEENS4_IJSJ_SH_NS5_ILi0EEEEEEEENS4_IJNS5_ILi32EEES6_NS5_ILi16EEEEEEEELb0EEEEEvNT_6ParamsE)
        /*0734*/ 	.word	0x00000000


	//----- nvinfo : EIATTR_MIN_STACK_SIZE
	.align		4
.L_318:
        /*0738*/ 	.byte	0x04, 0x12
        /*073a*/ 	.short	(.L_320 - .L_319)
	.align		4
.L_319:
        /*073c*/ 	.word	index@(_ZN7cutlass13device_kernelIN5flash19enable_sm80_to_sm89INS1_16FlashAttnBwdSm80INS1_25CollectiveMainloopBwdSm80ILi2ELi1EN4cute5tupleIJNS5_1CILi64EEENS7_ILi80EEENS7_ILi192EEEEEENS_6half_tEfNS_4arch4Sm80ELb1ELb0ELb1ELb1ELb1ELb0ELb1ELb0ELi2ELi4ELi2ELi2ELb0EEENS1_24CollectiveEpilogueBwdGQAISB_fSE_Li256ELb1ELb1EEENS1_25SingleTileBwdLPTSchedulerILb1ELi80ELb1EEEEEEEEEvNT_6ParamsE)
        /*0740*/ 	.word	0x00000000


	//----- nvinfo : EIATTR_MIN_STACK_SIZE
	.align		4
.L_320:
        /*0744*/ 	.byte	0x04, 0x12
        /*0746*/ 	.short	(.L_322 - .L_321)
	.align		4
.L_321:
        /*0748*/ 	.word	index@(_ZN7cutlass13device_kernelIN5flash22FlashAttnBwdPreprocessIN4cute5tupleIJNS3_1CILi64EEENS5_ILi192EEEEEENS_6half_tEfNS_4arch4Sm80ELb1ELb1EEEEEvNT_6ParamsE)
        /*074c*/ 	.word	0x00000000
.L_322:


//--------------------- .nv.compat                --------------------------
	.section	.nv.compat,"",@"SHT_CUDA_COMPAT_INFO"
	.align	4
        /*0000*/ 	.byte	0x02, 0x09, 0x01, 0x00, 0x02, 0x02, 0x01, 0x00, 0x02, 0x05, 0x05, 0x00, 0x03, 0x07, 0x01, 0x01
        /*0010*/ 	.byte	0x02, 0x03, 0x00, 0x00, 0x02, 0x06, 0x01, 0x00, 0x04, 0x0b, 0x08, 0x00, 0x00, 0x00, 0x00, 0x00
        /*0020*/ 	.byte	0x00, 0x00, 0x00, 0x00


//--------------------- .nv.info._ZN7cutlass13device_kernelIN5flash19enable_sm80_to_sm89INS1_16FlashAttnBwdSm80INS1_25CollectiveMainloopBwdSm80ILi1ELi1EN4cute5tupleIJNS5_1CILi64EEES8_NS7_ILi192EEEEEENS_6half_tEfNS_4arch4Sm80ELb0ELb0ELb1ELb0ELb0ELb0ELb0ELb0ELi2ELi2ELi2ELi2ELb1EEENS1_21CollectiveEpilogueBwdISA_SB_SD_Li256ELb0ELb0ELi4EEENS1_19SingleTileSchedulerILb0ELb0ELb0ELi64EEEEEEEEEvNT_6ParamsE --------------------------
	.section	.nv.info._ZN7cutlass13device_kernelIN5flash19enable_sm80_to_sm89INS1_16FlashAttnBwdSm80INS1_25CollectiveMainloopBwdSm80ILi1ELi1EN4cute5tupleIJNS5_1CILi64EEES8_NS7_ILi192EEEEEENS_6half_tEfNS_4arch4Sm80ELb0ELb0ELb1ELb0ELb0ELb0ELb0ELb0ELi2ELi2ELi2ELi2ELb1EEENS1_21CollectiveEpilogueBwdISA_SB_SD_Li256ELb0ELb0ELi4EEENS1_19SingleTileSchedulerILb0ELb0ELb0ELi64EEEEEEEEEvNT_6ParamsE,"",@"SHT_CUDA_INFO"
	.sectionflags	@""
	.align	4


	//----- nvinfo : EIATTR_CUDA_API_VERSION
	.align		4
        /*0000*/ 	.byte	0x04, 0x37
        /*0002*/ 	.short	(.L_324 - .L_323)
.L_323:
        /*0004*/ 	.word	0x00000082


	//----- nvinfo : EIATTR_KPARAM_INFO
	.align		4
.L_324:
        /*0008*/ 	.byte	0x04, 0x17
        /*000a*/ 	.short	(.L_326 - .L_325)
.L_325:
        /*000c*/ 	.word	0x00000000
        /*0010*/ 	.short	0x0000
        /*0012*/ 	.short	0x0000
        /*0014*/ 	.byte	0x00, 0xf0, 0xc1, 0x09


	//----- nvinfo : EIATTR_SPARSE_MMA_MASK
	.align		4
.L_326:
        /*0018*/ 	.byte	0x03, 0x50
        /*001a*/ 	.short	0x0000


	//----- nvinfo : EIATTR_MAXREG_COUNT
	.align		4
        /*001c*/ 	.byte	0x03, 0x1b
        /*001e*/ 	.short	0x00ff


	//----- nvinfo : EIATTR_MERCURY_ISA_VERSION
	.align		4
        /*0020*/ 	.byte	0x03, 0x5f
        /*0022*/ 	.short	0x0101


	//----- nvinfo : EIATTR_EXIT_INSTR_OFFSETS
	.align		4
        /*0024*/ 	.byte	0x04, 0x1c
        /*0026*/ 	.short	(.L_328 - .L_327)


	//   ....[0]....
.L_327:
        /*0028*/ 	.word	0x00000010


	//----- nvinfo : EIATTR_MAX_THREADS
	.align		4
.L_328:
        /*002c*/ 	.byte	0x04, 0x05
        /*002e*/ 	.short	(.L_330 - .L_329)
.L_329:
        /*0030*/ 	.word	0x00000100
        /*0034*/ 	.word	0x00000001
        /*0038*/ 	.word	0x00000001


	//----- nvinfo : EIATTR_CBANK_PARAM_SIZE
	.align		4
.L_330:
        /*003c*/ 	.byte	0x03, 0x19
        /*003e*/ 	.short	0x0270


	//----- nvinfo : EIATTR_PARAM_CBANK
	.align		4
        /*0040*/ 	.byte	0x04, 0x0a
        /*0042*/ 	.short	(.L_332 - .L_331)
	.align		4
.L_331:
        /*0044*/ 	.word	index@(.nv.constant0._ZN7cutlass13device_kernelIN5flash19enable_sm80_to_sm89INS1_16FlashAttnBwdSm80INS1_25CollectiveMainloopBwdSm80ILi1ELi1EN4cute5tupleIJNS5_1CILi64EEES8_NS7_ILi192EEEEEENS_6half_tEfNS_4arch4Sm80ELb0ELb0ELb1ELb0ELb0ELb0ELb0ELb0ELi2ELi2ELi2ELi2ELb1EEENS1_21CollectiveEpilogueBwdISA_SB_SD_Li256ELb0ELb0ELi4EEENS1_19SingleTileSchedulerILb0ELb0ELb0ELi64EEEEEEEEEvNT_6ParamsE)
        /*0048*/ 	.short	0x0210
        /*004a*/ 	.short	0x0270


	//----- nvinfo : EIATTR_SW_WAR
	.align		4
.L_332:
        /*004c*/ 	.byte	0x04, 0x36
        /*004e*/ 	.short	(.L_334 - .L_333)
.L_333:
        /*0050*/ 	.word	0x00000008
.L_334:


//--------------------- .nv.info._ZN7cutlass13device_kernelIN5flash19enable_sm80_to_sm89INS1_16FlashAttnBwdSm80INS1_25CollectiveMainloopBwdSm80ILi1ELi1EN4cute5tupleIJNS5_1CILi64EEES8_NS7_ILi192EEEEEENS_6half_tEfNS_4arch4Sm80ELb0ELb0ELb1ELb0ELb1ELb0ELb0ELb0ELi2ELi2ELi2ELi2ELb1EEENS1_21CollectiveEpilogueBwdISA_SB_SD_Li256ELb0ELb0ELi4EEENS1_19SingleTileSchedulerILb0ELb0ELb0ELi64EEEEEEEEEvNT_6ParamsE --------------------------
	.section	.nv.info._ZN7cutlass13device_kernelIN5flash19enable_sm80_to_sm89INS1_16FlashAttnBwdSm80INS1_25CollectiveMainloopBwdSm80ILi1ELi1EN4cute5tupleIJNS5_1CILi64EEES8_NS7_ILi192EEEEEENS_6half_tEfNS_4arch4Sm80ELb0ELb0ELb1ELb0ELb1ELb0ELb0ELb0ELi2ELi2ELi2ELi2ELb1EEENS1_21CollectiveEpilogueBwdISA_SB_SD_Li256ELb0ELb0ELi4EEENS1_19SingleTileSchedulerILb0ELb0ELb0ELi64EEEEEEEEEvNT_6ParamsE,"",@"SHT_CUDA_INFO"
	.sectionflags	@""
	.align	4


	//----- nvinfo : EIATTR_CUDA_API_VERSION
	.align		4
        /*0000*/ 	.byte	0x04, 0x37
        /*0002*/ 	.short	(.L_336 - .L_335)
.L_335:
        /*0004*/ 	.word	0x00000082


	//----- nvinfo : EIATTR_KPARAM_INFO
	.align		4
.L_336:
        /*0008*/ 	.byte	0x04, 0x17
        /*000a*/ 	.short	(.L_338 - .L_337)
.L_337:
        /*000c*/ 	.word	0x00000000
        /*0010*/ 	.short	0x0000
        /*0012*/ 	.short	0x0000
        /*0014*/ 	.byte	0x00, 0xf0, 0xc1, 0x09


	//----- nvinfo : EIATTR_SPARSE_MMA_MASK
	.align		4
.L_338:
        /*0018*/ 	.byte	0x03, 0x50
        /*001a*/ 	.short	0x0000


	//----- nvinfo : EIATTR_MAXREG_COUNT
	.align		4
        /*001c*/ 	.byte	0x03, 0x1b
        /*001e*/ 	.short	0x00ff


	//----- nvinfo : EIATTR_MERCURY_ISA_VERSION
	.align		4
        /*0020*/ 	.byte	0x03, 0x5f
        /*0022*/ 	.short	0x0101


	//----- nvinfo : EIATTR_EXIT_INSTR_OFFSETS
	.align		4
        /*0024*/ 	.byte	0x04, 0x1c
        /*0026*/ 	.short	(.L_340 - .L_339)


	//   ....[0]....
.L_339:
        /*0028*/ 	.word	0x00000010


	//----- nvinfo : EIATTR_MAX_THREADS
	.align		4
.L_340:
        /*002c*/ 	.byte	0x04, 0x05
        /*002e*/ 	.short	(.L_342 - .L_341)
.L_341:
        /*0030*/ 	.word	0x00000100
        /*0034*/ 	.word	0x00000001
        /*0038*/ 	.word	0x00000001


	//----- nvinfo : EIATTR_CBANK_PARAM_SIZE
	.align		4
.L_342:
        /*003c*/ 	.byte	0x03, 0x19
        /*003e*/ 	.short	0x0270


	//----- nvinfo : EIATTR_PARAM_CBANK
	.align		4
        /*0040*/ 	.byte	0x04, 0x0a
        /*0042*/ 	.short	(.L_344 - .L_343)
	.align		4
.L_343:
        /*0044*/ 	.word	index@(.nv.constant0._ZN7cutlass13device_kernelIN5flash19enable_sm80_to_sm89INS1_16FlashAttnBwdSm80INS1_25CollectiveMainloopBwdSm80ILi1ELi1EN4cute5tupleIJNS5_1CILi64EEES8_NS7_ILi192EEEEEENS_6half_tEfNS_4arch4Sm80ELb0ELb0ELb1ELb0ELb1ELb0ELb0ELb0ELi2ELi2ELi2ELi2ELb1EEENS1_21CollectiveEpilogueBwdISA_SB_SD_Li256ELb0ELb0ELi4EEENS1_19SingleTileSchedulerILb0ELb0ELb0ELi64EEEEEEEEEvNT_6ParamsE)
        /*0048*/ 	.short	0x0210
        /*004a*/ 	.short	0x0270


	//----- nvinfo : EIATTR_SW_WAR
	.align		4
.L_344:
        /*004c*/ 	.byte	0x04, 0x36
        /*004e*/ 	.short	(.L_346 - .L_345)
.L_345:
        /*0050*/ 	.word	0x00000008
.L_346:


//--------------------- .nv.info._ZN7cutlass13device_kernelIN5flash19enable_sm80_to_sm89INS1_16FlashAttnBwdSm80INS1_25CollectiveMainloopBwdSm80ILi1ELi1EN4cute5tupleIJNS5_1CILi64EEES8_NS7_ILi192EEEEEENS_6half_tEfNS_4arch4Sm80ELb0ELb0ELb1ELb0ELb0ELb0ELb0ELb0ELi2ELi2ELi2ELi2ELb1EEENS1_24CollectiveEpilogueBwdGQAISA_fSD_Li256ELb0ELb0EEENS1_19SingleTileSchedulerILb0ELb0ELb0ELi64EEEEEEEEEvNT_6ParamsE --------------------------
	.section	.nv.info._ZN7cutlass13device_kernelIN5flash19enable_sm80_to_sm89INS1_16FlashAttnBwdSm80INS1_25CollectiveMainloopBwdSm80ILi1ELi1EN4cute5tupleIJNS5_1CILi64EEES8_NS7_ILi192EEEEEENS_6half_tEfNS_4arch4Sm80ELb0ELb0ELb1ELb0ELb0ELb0ELb0ELb0ELi2ELi2ELi2ELi2ELb1EEENS1_24CollectiveEpilogueBwdGQAISA_fSD_Li256ELb0ELb0EEENS1_19SingleTileSchedulerILb0ELb0ELb0ELi64EEEEEEEEEvNT_6ParamsE,"",@"SHT_CUDA_INFO"
	.sectionflags	@""
	.align	4


	//----- nvinfo : EIATTR_CUDA_API_VERSION
	.align		4
        /*0000*/ 	.byte	0x04, 0x37
        /*0002*/ 	.short	(.L_348 - .L_347)
.L_347:
        /*0004*/ 	.word	0x00000082


	//----- nvinfo : EIATTR_KPARAM_INFO
	.align		4
.L_348:
        /*0008*/ 	.byte	0x04, 0x17
        /*000a*/ 	.short	(.L_350 - .L_349)
.L_349:
        /*000c*/ 	.word	0x00000000
        /*0010*/ 	.short	0x0000
        /*0012*/ 	.short	0x0000
        /*0014*/ 	.byte	0x00, 0xf0, 0xe1, 0x09


	//----- nvinfo : EIATTR_SPARSE_MMA_MASK
	.align		4
.L_350:
        /*0018*/ 	.byte	0x03, 0x50
        /*001a*/ 	.short	0x0000


	//----- nvinfo : EIATTR_MAXREG_COUNT
	.align		4
        /*001c*/ 	.byte	0x03, 0x1b
        /*001e*/ 	.short	0x00ff


	//----- nvinfo : EIATTR_MERCURY_ISA_VERSION
	.align		4
        /*0020*/ 	.byte	0x03, 0x5f
        /*0022*/ 	.short	0x0101


	//----- nvinfo : EIATTR_EXIT_INSTR_OFFSETS
	.align		4
        /*0024*/ 	.byte	0x04, 0x1c
        /*0026*/ 	.short	(.L_352 - .L_351)


	//   ....[0]....
.L_351:
        /*0028*/ 	.word	0x00000010


	//----- nvinfo : EIATTR_MAX_THREADS
	.align		4
.L_352:
        /*002c*/ 	.byte	0x04, 0x05
        /*002e*/ 	.short	(.L_354 - .L_353)
.L_353:
        /*0030*/ 	.word	0x00000100
        /*0034*/ 	.word	0x00000001
        /*0038*/ 	.word	0x00000001


	//----- nvinfo : EIATTR_CBANK_PARAM_SIZE
	.align		4
.L_354:
        /*003c*/ 	.byte	0x03, 0x19
        /*003e*/ 	.short	0x0278


	//----- nvinfo : EIATTR_PARAM_CBANK
	.align		4
        /*0040*/ 	.byte	0x04, 0x0a
        /*0042*/ 	.short	(.L_356 - .L_355)
	.align		4
.L_355:
        /*0044*/ 	.word	index@(.nv.constant0._ZN7cutlass13device_kernelIN5flash19enable_sm80_to_sm89INS1_16FlashAttnBwdSm80INS1_25CollectiveMainloopBwdSm80ILi1ELi1EN4cute5tupleIJNS5_1CILi64EEES8_NS7_ILi192EEEEEENS_6half_tEfNS_4arch4Sm80ELb0ELb0ELb1ELb0ELb0ELb0ELb0ELb0ELi2ELi2ELi2ELi2ELb1EEENS1_24CollectiveEpilogueBwdGQAISA_fSD_Li256ELb0ELb0EEENS1_19SingleTileSchedulerILb0ELb0ELb0ELi64EEEEEEEEEvNT_6ParamsE)
        /*0048*/ 	.short	0x0210
        /*004a*/ 	.short	0x0278


	//----- nvinfo : EIATTR_SW_WAR
	.align		4
.L_356:
        /*004c*/ 	.byte	0x04, 0x36
        /*004e*/ 	.short	(.L_358 - .L_357)
.L_357:
        /*0050*/ 	.word	0x00000008
.L_358:


//--------------------- .nv.info._ZN7cutlass13device_kernelIN5flash19enable_sm80_to_sm89INS1_16FlashAttnBwdSm80INS1_25CollectiveMainloopBwdSm80ILi1ELi1EN4cute5tupleIJNS5_1CILi64EEES8_NS7_ILi192EEEEEENS_6half_tEfNS_4arch4Sm80ELb0ELb0ELb1ELb0ELb1ELb0ELb0ELb0ELi2ELi2ELi2ELi2ELb1EEENS1_24CollectiveEpilogueBwdGQAISA_fSD_Li256ELb0ELb1EEENS1_19SingleTileSchedulerILb0ELb0ELb0ELi64EEEEEEEEEvNT_6ParamsE --------------------------
	.section	.nv.info._ZN7cutlass13device_kernelIN5flash19enable_sm80_to_sm89INS1_16FlashAttnBwdSm80INS1_25CollectiveMainloopBwdSm80ILi1ELi1EN4cute5tupleIJNS5_1CILi64EEES8_NS7_ILi192EEEEEENS_6half_tEfNS_4arch4Sm80ELb0ELb0ELb1ELb0ELb1ELb0ELb0ELb0ELi2ELi2ELi2ELi2ELb1EEENS1_24CollectiveEpilogueBwdGQAISA_fSD_Li256ELb0ELb1EEENS1_19SingleTileSchedulerILb0ELb0ELb0ELi64EEEEEEEEEvNT_6ParamsE,"",@"SHT_CUDA_INFO"
	.sectionflags	@""
	.align	4


	//----- nvinfo : EIATTR_CUDA_API_VERSION
	.align		4
        /*0000*/ 	.byte	0x04, 0x37
        /*0002*/ 	.short	(.L_360 - .L_359)
.L_359:
        /*0004*/ 	.word	0x00000082


	//----- nvinfo : EIATTR_KPARAM_INFO
	.align		4
.L_360:
        /*0008*/ 	.byte	0x04, 0x17
        /*000a*/ 	.short	(.L_362 - .L_361)
.L_361:
        /*000c*/ 	.word	0x00000000
        /*0010*/ 	.short	0x0000
        /*0012*/ 	.short	0x0000
        /*0014*/ 	.byte	0x00, 0xf0, 0xe1, 0x09


	//----- nvinfo : EIATTR_SPARSE_MMA_MASK
	.align		4
.L_362:
        /*0018*/ 	.byte	0x03, 0x50
        /*001a*/ 	.short	0x0000


	//----- nvinfo : EIATTR_MAXREG_COUNT
	.align		4
        /*001c*/ 	.byte	0x03, 0x1b
        /*001e*/ 	.short	0x00ff


	//----- nvinfo : EIATTR_MERCURY_ISA_VERSION
	.align		4
        /*0020*/ 	.byte	0x03, 0x5f
        /*0022*/ 	.short	0x0101


	//----- nvinfo : EIATTR_EXIT_INSTR_OFFSETS
	.align		4
        /*0024*/ 	.byte	0x04, 0x1c
        /*0026*/ 	.short	(.L_364 - .L_363)


	//   ....[0]....
.L_363:
        /*0028*/ 	.word	0x00000010


	//----- nvinfo : EIATTR_MAX_THREADS
	.align		4
.L_364:
        /*002c*/ 	.byte	0x04, 0x05
        /*002e*/ 	.short	(.L_366 - .L_365)
.L_365:
        /*0030*/ 	.word	0x00000100
        /*0034*/ 	.word	0x00000001
        /*0038*/ 	.word	0x00000001


	//----- nvinfo : EIATTR_CBANK_PARAM_SIZE
	.align		4
.L_366:
        /*003c*/ 	.byte	0x03, 0x19
        /*003e*/ 	.short	0x0278


	//----- nvinfo : EIATTR_PARAM_CBANK
	.align		4
        /*0040*/ 	.byte	0x04, 0x0a
        /*0042*/ 	.short	(.L_368 - .L_367)
	.align		4
.L_367:
        /*0044*/ 	.word	index@(.nv.constant0._ZN7cutlass13device_kernelIN5flash19enable_sm80_to_sm89INS1_16FlashAttnBwdSm80INS1_25CollectiveMainloopBwdSm80ILi1ELi1EN4cute5tupleIJNS5_1CILi64EEES8_NS7_ILi192EEEEEENS_6half_tEfNS_4arch4Sm80ELb0ELb0ELb1ELb0ELb1ELb0ELb0ELb0ELi2ELi2ELi2ELi2ELb1EEENS1_24CollectiveEpilogueBwdGQAISA_fSD_Li256ELb0ELb1EEENS1_19SingleTileSchedulerILb0ELb0ELb0ELi64EEEEEEEEEvNT_6ParamsE)
        /*0048*/ 	.short	0x0210
        /*004a*/ 	.short	0x0278


	//----- nvinfo : EIATTR_SW_WAR
	.align		4
.L_368:
        /*004c*/ 	.byte	0x04, 0x36
        /*004e*/ 	.short	(.L_370 - .L_369)
.L_369:
        /*0050*/ 	.word	0x00000008
.L_370:


//--------------------- .nv.info._ZN7cutlass13device_kernelIN5flash19enable_sm80_to_sm89INS1_16FlashAttnBwdSm80INS1_25CollectiveMainloopBwdSm80ILi1ELi1EN4cute5tupleIJNS5_1CILi64EEES8_NS7_ILi192EEEEEENS_6half_tEfNS_4arch4Sm80ELb0ELb0ELb1ELb1ELb0ELb0ELb0ELb0ELi2ELi2ELi2ELi2ELb1EEENS1_21CollectiveEpilogueBwdISA_SB_SD_Li256ELb1ELb0ELi4EEENS1_19SingleTileSchedulerILb1ELb0ELb0ELi64EEEEEEEEEvNT_6ParamsE --------------------------
	.section	.nv.info._ZN7cutlass13device_kernelIN5flash19enable_sm80_to_sm89INS1_16FlashAttnBwdSm80INS1_25CollectiveMainloopBwdSm80ILi1ELi1EN4cute5tupleIJNS5_1CILi64EEES8_NS7_ILi192EEEEEENS_6half_tEfNS_4arch4Sm80ELb0ELb0ELb1ELb1ELb0ELb0ELb0ELb0ELi2ELi2ELi2ELi2ELb1EEENS1_21CollectiveEpilogueBwdISA_SB_SD_Li256ELb1ELb0ELi4EEENS1_19SingleTileSchedulerILb1ELb0ELb0ELi64EEEEEEEEEvNT_6ParamsE,"",@"SHT_CUDA_INFO"
	.sectionflags	@""
	.align	4


	//----- nvinfo : EIATTR_CUDA_API_VERSION
	.align		4
        /*0000*/ 	.byte	0x04, 0x37
        /*0002*/ 	.short	(.L_372 - .L_371)
.L_371:
        /*0004*/ 	.word	0x00000082


	//----- nvinfo : EIATTR_KPARAM_INFO
	.align		4
.L_372:
        /*0008*/ 	.byte	0x04, 0x17
        /*000a*/ 	.short	(.L_374 - .L_373)
.L_373:
        /*000c*/ 	.word	0x00000000
        /*0010*/ 	.short	0x0000
        /*0012*/ 	.short	0x0000
        /*0014*/ 	.byte	0x00, 0xf0, 0xc1, 0x09


	//----- nvinfo : EIATTR_SPARSE_MMA_MASK
	.align		4
.L_374:
        /*0018*/ 	.byte	0x03, 0x50
        /*001a*/ 	.short	0x0000


	//----- nvinfo : EIATTR_MAXREG_COUNT
	.align		4
        /*001c*/ 	.byte	0x03, 0x1b
        /*001e*/ 	.short	0x00ff


	//----- nvinfo : EIATTR_MERCURY_ISA_VERSION
	.align		4
        /*0020*/ 	.byte	0x03, 0x5f
        /*0022*/ 	.short	0x0101


	//----- nvinfo : EIATTR_EXIT_INSTR_OFFSETS
	.align		4
        /*0024*/ 	.byte	0x04, 0x1c
        /*0026*/ 	.short	(.L_376 - .L_375)


	//   ....[0]....
.L_375:
        /*0028*/ 	.word	0x00000010


	//----- nvinfo : EIATTR_MAX_THREADS
	.align		4
.L_376:
        /*002c*/ 	.byte	0x04, 0x05
        /*002e*/ 	.short	(.L_378 - .L_377)
.L_377:
        /*0030*/ 	.word	0x00000100
        /*0034*/ 	.word	0x00000001
        /*0038*/ 	.word	0x00000001


	//----- nvinfo : EIATTR_CBANK_PARAM_SIZE
	.align		4
.L_378:
        /*003c*/ 	.byte	0x03, 0x19
        /*003e*/ 	.short	0x0270


	//----- nvinfo : EIATTR_PARAM_CBANK
	.align		4
        /*0040*/ 	.byte	0x04, 0x0a
        /*0042*/ 	.short	(.L_380 - .L_379)
	.align		4
.L_379:
        /*0044*/ 	.word	index@(.nv.constant0._ZN7cutlass13device_kernelIN5flash19enable_sm80_to_sm89INS1_16FlashAttnBwdSm80INS1_25CollectiveMainloopBwdSm80ILi1ELi1EN4cute5tupleIJNS5_1CILi64EEES8_NS7_ILi192EEEEEENS_6half_tEfNS_4arch4Sm80ELb0ELb0ELb1ELb1ELb0ELb0ELb0ELb0ELi2ELi2ELi2ELi2ELb1EEENS1_21CollectiveEpilogueBwdISA_SB_SD_Li256ELb1ELb0ELi4EEENS1_19SingleTileSchedulerILb1ELb0ELb0ELi64EEEEEEEEEvNT_6ParamsE)
        /*0048*/ 	.short	0x0210
        /*004a*/ 	.short	0x0270


	//----- nvinfo : EIATTR_SW_WAR
	.align		4
.L_380:
        /*004c*/ 	.byte	0x04, 0x36
        /*004e*/ 	.short	(.L_382 - .L_381)
.L_381:
        /*0050*/ 	.word	0x00000008
.L_382:


//--------------------- .nv.info._ZN7cutlass13device_kernelIN5flash19enable_sm80_to_sm89INS1_16FlashAttnBwdSm80INS1_25CollectiveMainloopBwdSm80ILi1ELi1EN4cute5tupleIJNS5_1CILi64EEES8_NS7_ILi192EEEEEENS_6half_tEfNS_4arch4Sm80ELb0ELb0ELb1ELb1ELb1ELb0ELb0ELb0ELi2ELi2ELi2ELi2ELb1EEENS1_21CollectiveEpilogueBwdISA_SB_SD_Li256ELb1ELb0ELi4EEENS1_19SingleTileSchedulerILb1ELb0ELb0ELi64EEEEEEEEEvNT_6ParamsE --------------------------
	.section	.nv.info._ZN7cutlass13device_kernelIN5flash19enable_sm80_to_sm89INS1_16FlashAttnBwdSm80INS1_25CollectiveMainloopBwdSm80ILi1ELi1EN4cute5tupleIJNS5_1CILi64EEES8_NS7_ILi192EEEEEENS_6half_tEfNS_4arch4Sm80ELb0ELb0ELb1ELb1ELb1ELb0ELb0ELb0ELi2ELi2ELi2ELi2ELb1EEENS1_21CollectiveEpilogueBwdISA_SB_SD_Li256ELb1ELb0ELi4EEENS1_19SingleTileSchedulerILb1ELb0ELb0ELi64EEEEEEEEEvNT_6ParamsE,"",@"SHT_CUDA_INFO"
	.sectionflags	@""
	.align	4


	//----- nvinfo : EIATTR_CUDA_API_VERSION
	.align		4
        /*0000*/ 	.byte	0x04, 0x37
        /*0002*/ 	.short	(.L_384 - .L_383)
.L_383:
        /*0004*/ 	.word	0x00000082


	//----- nvinfo : EIATTR_KPARAM_INFO
	.align		4
.L_384:
        /*0008*/ 	.byte	0x04, 0x17
        /*000a*/ 	.short	(.L_386 - .L_385)
.L_385:
        /*000c*/ 	.word	0x00000000
        /*0010*/ 	.short	0x0000
        /*0012*/ 	.short	0x0000
        /*0014*/ 	.byte	0x00, 0xf0, 0xc1, 0x09


	//----- nvinfo : EIATTR_SPARSE_MMA_MASK
	.align		4
.L_386:
        /*0018*/ 	.byte	0x03, 0x50
        /*001a*/ 	.short	0x0000


	//----- nvinfo : EIATTR_MAXREG_COUNT
	.align		4
        /*001c*/ 	.byte	0x03, 0x1b
        /*001e*/ 	.short	0x00ff


	//----- nvinfo : EIATTR_MERCURY_ISA_VERSION
	.align		4
        /*0020*/ 	.byte	0x03, 0x5f
        /*0022*/ 	.short	0x0101


	//----- nvinfo : EIATTR_EXIT_INSTR_OFFSETS
	.align		4
        /*0024*/ 	.byte	0x04, 0x1c
        /*0026*/ 	.short	(.L_388 - .L_387)


	//   ....[0]....
.L_387:
        /*0028*/ 	.word	0x00000010


	//----- nvinfo : EIATTR_MAX_THREADS
	.align		4
.L_388:
        /*002c*/ 	.byte	0x04, 0x05
        /*002e*/ 	.short	(.L_390 - .L_389)
.L_389:
        /*0030*/ 	.word	0x00000100
        /*0034*/ 	.word	0x00000001
        /*0038*/ 	.word	0x00000001


	//----- nvinfo : EIATTR_CBANK_PARAM_SIZE
	.align		4
.L_390:
        /*003c*/ 	.byte	0x03, 0x19
        /*003e*/ 	.short	0x0270


	//----- nvinfo : EIATTR_PARAM_CBANK
	.align		4
        /*0040*/ 	.byte	0x04, 0x0a
        /*0042*/ 	.short	(.L_392 - .L_391)
	.align		4
.L_391:
        /*0044*/ 	.word	index@(.nv.constant0._ZN7cutlass13device_kernelIN5flash19enable_sm80_to_sm89INS1_16FlashAttnBwdSm80INS1_25CollectiveMainloopBwdSm80ILi1ELi1EN4cute5tupleIJNS5_1CILi64EEES8_NS7_ILi192EEEEEENS_6half_tEfNS_4arch4Sm80ELb0ELb0ELb1ELb1ELb1ELb0ELb0ELb0ELi2ELi2ELi2ELi2ELb1EEENS1_21CollectiveEpilogueBwdISA_SB_SD_Li256ELb1ELb0ELi4EEENS1_19SingleTileSchedulerILb1ELb0ELb0ELi64EEEEEEEEEvNT_6ParamsE)
        /*0048*/ 	.short	0x0210
        /*004a*/ 	.short	0x0270


	//----- nvinfo : EIATTR_SW_WAR
	.align		4
.L_392:
        /*004c*/ 	.byte	0x04, 0x36
        /*004e*/ 	.short	(.L_394 - .L_393)
.L_393:
        /*0050*/ 	.word	0x00000008
.L_394:


//--------------------- .nv.info._ZN7cutlass13device_kernelIN5flash19enable_sm80_to_sm89INS1_16FlashAttnBwdSm80INS1_25CollectiveMainloopBwdSm80ILi1ELi1EN4cute5tupleIJNS5_1CILi64EEES8_NS7_ILi192EEEEEENS_6half_tEfNS_4arch4Sm80ELb0ELb0ELb1ELb1ELb0ELb0ELb0ELb0ELi2ELi2ELi2ELi2ELb1EEENS1_24CollectiveEpilogueBwdGQAISA_fSD_Li256ELb1ELb0EEENS1_19SingleTileSchedulerILb1ELb0ELb0ELi64EEEEEEEEEvNT_6ParamsE --------------------------
	.section	.nv.info._ZN7cutlass13device_kernelIN5flash19enable_sm80_to_sm89INS1_16FlashAttnBwdSm80INS1_25CollectiveMainloopBwdSm80ILi1ELi1EN4cute5tupleIJNS5_1CILi64EEES8_NS7_ILi192EEEEEENS_6half_tEfNS_4arch4Sm80ELb0ELb0ELb1ELb1ELb0ELb0ELb0ELb0ELi2ELi2ELi2ELi2ELb1EEENS1_24CollectiveEpilogueBwdGQAISA_fSD_Li256ELb1ELb0EEENS1_19SingleTileSchedulerILb1ELb0ELb0ELi64EEEEEEEEEvNT_6ParamsE,"",@"SHT_CUDA_INFO"
	.sectionflags	@""
	.align	4


	//----- nvinfo : EIATTR_CUDA_API_VERSION
	.align		4
        /*0000*/ 	.byte	0x04, 0x37
        /*0002*/ 	.short	(.L_396 - .L_395)
.L_395:
        /*0004*/ 	.word	0x00000082


	//----- nvinfo : EIATTR_KPARAM_INFO
	.align		4
.L_396:
        /*0008*/ 	.byte	0x04, 0x17
        /*000a*/ 	.short	(.L_398 - .L_397)
.L_397:
        /*000c*/ 	.word	0x00000000
        /*0010*/ 	.short	0x0000
        /*0012*/ 	.short	0x0000
        /*0014*/ 	.byte	0x00, 0xf0, 0xe1, 0x09


	//----- nvinfo : EIATTR_SPARSE_MMA_MASK
	.align		4
.L_398:
        /*0018*/ 	.byte	0x03, 0x50
        /*001a*/ 	.short	0x0000


	//----- nvinfo : EIATTR_MAXREG_COUNT
	.align		4
        /*001c*/ 	.byte	0x03, 0x1b
        /*001e*/ 	.short	0x00ff


	//----- nvinfo : EIATTR_MERCURY_ISA_VERSION
	.align		4
        /*0020*/ 	.byte	0x03, 0x5f
        /*0022*/ 	.short	0x0101


	//----- nvinfo : EIATTR_EXIT_INSTR_OFFSETS
	.align		4
        /*0024*/ 	.byte	0x04, 0x1c
        /*0026*/ 	.short	(.L_400 - .L_399)


	//   ....[0]....
.L_399:
        /*0028*/ 	.word	0x00000010


	//----- nvinfo : EIATTR_MAX_THREADS
	.align		4
.L_400:
        /*002c*/ 	.byte	0x04, 0x05
        /*002e*/ 	.short	(.L_402 - .L_401)
.L_401:
        /*0030*/ 	.word	0x00000100
        /*0034*/ 	.word	0x00000001
        /*0038*/ 	.word	0x00000001


	//----- nvinfo : EIATTR_CBANK_PARAM_SIZE
	.align		4
.L_402:
        /*003c*/ 	.byte	0x03, 0x19
        /*003e*/ 	.short	0x0278


	//----- nvinfo : EIATTR_PARAM_CBANK
	.align		4
        /*0040*/ 	.byte	0x04, 0x0a
        /*0042*/ 	.short	(.L_404 - .L_403)
	.align		4
.L_403:
        /*0044*/ 	.word	index@(.nv.constant0._ZN7cutlass13device_kernelIN5flash19enable_sm80_to_sm89INS1_16FlashAttnBwdSm80INS1_25CollectiveMainloopBwdSm80ILi1ELi1EN4cute5tupleIJNS5_1CILi64EEES8_NS7_ILi192EEEEEENS_6half_tEfNS_4arch4Sm80ELb0ELb0ELb1ELb1ELb0ELb0ELb0ELb0ELi2ELi2ELi2ELi2ELb1EEENS1_24CollectiveEpilogueBwdGQAISA_fSD_Li256ELb1ELb0EEENS1_19SingleTileSchedulerILb1ELb0ELb0ELi64EEEEEEEEEvNT_6ParamsE)
        /*0048*/ 	.short	0x0210
        /*004a*/ 	.short	0x0278


	//----- nvinfo : EIATTR_SW_WAR
	.align		4
.L_404:
        /*004c*/ 	.byte	0x04, 0x36
        /*004e*/ 	.short	(.L_406 - .L_405)
.L_405:
        /*0050*/ 	.word	0x00000008
.L_406:


//--------------------- .nv.info._ZN7cutlass13device_kernelIN5flash19enable_sm80_to_sm89INS1_16FlashAttnBwdSm80INS1_25CollectiveMainloopBwdSm80ILi1ELi1EN4cute5tupleIJNS5_1CILi64EEES8_NS7_ILi192EEEEEENS_6half_tEfNS_4arch4Sm80ELb0ELb0ELb1ELb1ELb1ELb0ELb0ELb0ELi2ELi2ELi2ELi2ELb1EEENS1_24CollectiveEpilogueBwdGQAISA_fSD_Li256ELb1ELb1EEENS1_19SingleTileSchedulerILb1ELb0ELb0ELi64EEEEEEEEEvNT_6ParamsE --------------------------
	.section	.nv.info._ZN7cutlass13device_kernelIN5flash19enable_sm80_to_sm89INS1_16FlashAttnBwdSm80INS1_25CollectiveMainloopBwdSm80ILi1ELi1EN4cute5tupleIJNS5_1CILi64EEES8_NS7_ILi192EEEEEENS_6half_tEfNS_4arch4Sm80ELb0ELb0ELb1ELb1ELb1ELb0ELb0ELb0ELi2ELi2ELi2ELi2ELb1EEENS1_24CollectiveEpilogueBwdGQAISA_fSD_Li256ELb1ELb1EEENS1_19SingleTileSchedulerILb1ELb0ELb0ELi64EEEEEEEEEvNT_6ParamsE,"",@"SHT_CUDA_INFO"
	.sectionflags	@""
	.align	4


	//----- nvinfo : EIATTR_CUDA_API_VERSION
	.align		4
        /*0000*/ 	.byte	0x04, 0x37
        /*0002*/ 	.short	(.L_408 - .L_407)
.L_407:
        /*0004*/ 	.word	0x00000082


	//----- nvinfo : EIATTR_KPARAM_INFO
	.align		4
.L_408:
        /*0008*/ 	.byte	0x04, 0x17
        /*000a*/ 	.short	(.L_410 - .L_409)
.L_409:
        /*000c*/ 	.word	0x00000000
        /*0010*/ 	.short	0x0000
        /*0012*/ 	.short	0x0000
        /*0014*/ 	.byte	0x00, 0xf0, 0xe1, 0x09


	//----- nvinfo : EIATTR_SPARSE_MMA_MASK
	.align		4
.L_410:
        /*0018*/ 	.byte	0x03, 0x50
        /*001a*/ 	.short	0x0000


	//----- nvinfo : EIATTR_MAXREG_COUNT
	.align		4
        /*001c*/ 	.byte	0x03, 0x1b
        /*001e*/ 	.short	0x00ff


	//----- nvinfo : EIATTR_MERCURY_ISA_VERSION
	.align		4
        /*0020*/ 	.byte	0x03, 0x5f
        /*0022*/ 	.short	0x0101


	//----- nvinfo : EIATTR_EXIT_INSTR_OFFSETS
	.align		4
        /*0024*/ 	.byte	0x04, 0x1c
        /*0026*/ 	.short	(.L_412 - .L_411)


	//   ....[0]....
.L_411:
        /*0028*/ 	.word	0x00000010


	//----- nvinfo : EIATTR_MAX_THREADS
	.align		4
.L_412:
        /*002c*/ 	.byte	0x04, 0x05
        /*002e*/ 	.short	(.L_414 - .L_413)
.L_413:
        /*0030*/ 	.word	0x00000100
        /*0034*/ 	.word	0x00000001
        /*0038*/ 	.word	0x00000001


	//----- nvinfo : EIATTR_CBANK_PARAM_SIZE
	.align		4
.L_414:
        /*003c*/ 	.byte	0x03, 0x19
        /*003e*/ 	.short	0x0278


	//----- nvinfo : EIATTR_PARAM_CBANK
	.align		4
        /*0040*/ 	.byte	0x04, 0x0a
        /*0042*/ 	.short	(.L_416 - .L_415)
	.align		4
.L_415:
        /*0044*/ 	.word	index@(.nv.constant0._ZN7cutlass13device_kernelIN5flash19enable_sm80_to_sm89INS1_16FlashAttnBwdSm80INS1_25CollectiveMainloopBwdSm80ILi1ELi1EN4cute5tupleIJNS5_1CILi64EEES8_NS7_ILi192EEEEEENS_6half_tEfNS_4arch4Sm80ELb0ELb0ELb1ELb1ELb1ELb0ELb0ELb0ELi2ELi2ELi2ELi2ELb1EEENS1_24CollectiveEpilogueBwdGQAISA_fSD_Li256ELb1ELb1EEENS1_19SingleTileSchedulerILb1ELb0ELb0ELi64EEEEEEEEEvNT_6ParamsE)
        /*0048*/ 	.short	0x0210
        /*004a*/ 	.short	0x0278


	//----- nvinfo : EIATTR_SW_WAR
	.align		4
.L_416:
        /*004c*/ 	.byte	0x04, 0x36
        /*004e*/ 	.short	(.L_418 - .L_417)
.L_417:
        /*0050*/ 	.word	0x00000008
.L_418:


//--------------------- .nv.info._ZN7cutlass13device_kernelIN5flash19enable_sm80_to_sm89INS1_16FlashAttnBwdSm80INS1_25CollectiveMainloopBwdSm80ILi1ELi1EN4cute5tupleIJNS5_1CILi64EEES8_NS7_ILi192EEEEEENS_6half_tEfNS_4arch4Sm80ELb0ELb1ELb1ELb0ELb0ELb0ELb0ELb0ELi2ELi2ELi2ELi2ELb1EEENS1_21CollectiveEpilogueBwdISA_SB_SD_Li256ELb0ELb0ELi4EEENS1_19SingleTileSchedulerILb0ELb0ELb0ELi64EEEEEEEEEvNT_6ParamsE --------------------------
	.section	.nv.info._ZN7cutlass13device_kernelIN5flash19enable_sm80_to_sm89INS1_16FlashAttnBwdSm80INS1_25CollectiveMainloopBwdSm80ILi1ELi1EN4cute5tupleIJNS5_1CILi64EEES8_NS7_ILi192EEEEEENS_6half_tEfNS_4arch4Sm80ELb0ELb1ELb1ELb0ELb0ELb0ELb0ELb0ELi2ELi2ELi2ELi2ELb1EEENS1_21CollectiveEpilogueBwdISA_SB_SD_Li256ELb0ELb0ELi4EEENS1_19SingleTileSchedulerILb0ELb0ELb0ELi64EEEEEEEEEvNT_6ParamsE,"",@"SHT_CUDA_INFO"
	.sectionflags	@""
	.align	4


	//----- nvinfo : EIATTR_CUDA_API_VERSION
	.align		4
        /*0000*/ 	.byte	0x04, 0x37
        /*0002*/ 	.short	(.L_420 - .L_419)
.L_419:
        /*0004*/ 	.word	0x00000082


	//----- nvinfo : EIATTR_KPARAM_INFO
	.align		4
.L_420:
        /*0008*/ 	.byte	0x04, 0x17
        /*000a*/ 	.short	(.L_422 - .L_421)
.L_421:
        /*000c*/ 	.word	0x00000000
        /*0010*/ 	.short	0x0000
        /*0012*/ 	.short	0x0000
        /*0014*/ 	.byte	0x00, 0xf0, 0xc1, 0x09


	//----- nvinfo : EIATTR_SPARSE_MMA_MASK
	.align		4
.L_422:
        /*0018*/ 	.byte	0x03, 0x50
        /*001a*/ 	.short	0x0000


	//----- nvinfo : EIATTR_MAXREG_COUNT
	.align		4
        /*001c*/ 	.byte	0x03, 0x1b
        /*001e*/ 	.short	0x00ff


	//----- nvinfo : EIATTR_MERCURY_ISA_VERSION
	.align		4
        /*0020*/ 	.byte	0x03, 0x5f
        /*0022*/ 	.short	0x0101


	//----- nvinfo : EIATTR_EXIT_INSTR_OFFSETS
	.align		4
        /*0024*/ 	.byte	0x04, 0x1c
        /*0026*/ 	.short	(.L_424 - .L_423)


	//   ....[0]....
.L_423:
        /*0028*/ 	.word	0x00000010


	//----- nvinfo : EIATTR_MAX_THREADS
	.align		4
.L_424:
        /*002c*/ 	.byte	0x04, 0x05
        /*002e*/ 	.short	(.L_426 - .L_425)
.L_425:
        /*0030*/ 	.word	0x00000100
        /*0034*/ 	.word	0x00000001
        /*0038*/ 	.word	0x00000001


	//----- nvinfo : EIATTR_CBANK_PARAM_SIZE
	.align		4
.L_426:
        /*003c*/ 	.byte	0x03, 0x19
        /*003e*/ 	.short	0x0270


	//----- nvinfo : EIATTR_PARAM_CBANK
	.align		4
        /*0040*/ 	.byte	0x04, 0x0a
        /*0042*/ 	.short	(.L_428 - .L_427)
	.align		4
.L_427:
        /*0044*/ 	.word	index@(.nv.constant0._ZN7cutlass13device_kernelIN5flash19enable_sm80_to_sm89INS1_16FlashAttnBwdSm80INS1_25CollectiveMainloopBwdSm80ILi1ELi1EN4cute5tupleIJNS5_1CILi64EEES8_NS7_ILi192EEEEEENS_6half_tEfNS_4arch4Sm80ELb0ELb1ELb1ELb0ELb0ELb0ELb0ELb0ELi2ELi2ELi2ELi2ELb1EEENS1_21CollectiveEpilogueBwdISA_SB_SD_Li256ELb0ELb0ELi4EEENS1_19SingleTileSchedulerILb0ELb0ELb0ELi64EEEEEEEEEvNT_6ParamsE)
        /*0048*/ 	.short	0x0210
        /*004a*/ 	.short	0x0270


	//----- nvinfo : EIATTR_SW_WAR
	.align		4
.L_428:
        /*004c*/ 	.byte	0x04, 0x36
        /*004e*/ 	.short	(.L_430 - .L_429)
.L_429:
        /*0050*/ 	.word	0x00000008
.L_430:


//--------------------- .nv.info._ZN7cutlass13device_kernelIN5flash19enable_sm80_to_sm89INS1_16FlashAttnBwdSm80INS1_25CollectiveMainloopBwdSm80ILi1ELi1EN4cute5tupleIJNS5_1CILi64EEES8_NS7_ILi192EEEEEENS_6half_tEfNS_4arch4Sm80ELb0ELb1ELb1ELb0ELb1ELb0ELb0ELb0ELi2ELi2ELi2ELi2ELb1EEENS1_21CollectiveEpilogueBwdISA_SB_SD_Li256ELb0ELb0ELi4EEENS1_19SingleTileSchedulerILb0ELb0ELb0ELi64EEEEEEEEEvNT_6ParamsE --------------------------
	.section	.nv.info._ZN7cutlass13device_kernelIN5flash19enable_sm80_to_sm89INS1_16FlashAttnBwdSm80INS1_25CollectiveMainloopBwdSm80ILi1ELi1EN4cute5tupleIJNS5_1CILi64EEES8_NS7_ILi192EEEEEENS_6half_tEfNS_4arch4Sm80ELb0ELb1ELb1ELb0ELb1ELb0ELb0ELb0ELi2ELi2ELi2ELi2ELb1EEENS1_21CollectiveEpilogueBwdISA_SB_SD_Li256ELb0ELb0ELi4EEENS1_19SingleTileSchedulerILb0ELb0ELb0ELi64EEEEEEEEEvNT_6ParamsE,"",@"SHT_CUDA_INFO"
	.sectionflags	@""
	.align	4


	//----- nvinfo : EIATTR_CUDA_API_VERSION
	.align		4
        /*0000*/ 	.byte	0x04, 0x37
        /*0002*/ 	.short	(.L_432 - .L_431)
.L_431:
        /*0004*/ 	.word	0x00000082


	//----- nvinfo : EIATTR_KPARAM_INFO
	.align		4
.L_432:
        /*0008*/ 	.byte	0x04, 0x17
        /*000a*/ 	.short	(.L_434 - .L_433)
.L_433:
        /*000c*/ 	.word	0x00000000
        /*0010*/ 	.short	0x0000
        /*0012*/ 	.short	0x0000
        /*0014*/ 	.byte	0x00, 0xf0, 0xc1, 0x09


	//----- nvinfo : EIATTR_SPARSE_MMA_MASK
	.align		4
.L_434:
        /*0018*/ 	.byte	0x03, 0x50
        /*001a*/ 	.short	0x0000


	//----- nvinfo : EIATTR_MAXREG_COUNT
	.align		4
        /*001c*/ 	.byte	0x03, 0x1b
        /*001e*/ 	.short	0x00ff


	//----- nvinfo : EIATTR_MERCURY_ISA_VERSION
	.align		4
        /*0020*/ 	.byte	0x03, 0x5f
        /*0022*/ 	.short	0x0101


	//----- nvinfo : EIATTR_EXIT_INSTR_OFFSETS
	.align		4
        /*0024*/ 	.byte	0x04, 0x1c
        /*0026*/ 	.short	(.L_436 - .L_435)


	//   ....[0]....
.L_435:
        /*0028*/ 	.word	0x00000010


	//----- nvinfo : EIATTR_MAX_THREADS
	.align		4
.L_436:
        /*002c*/ 	.byte	0x04, 0x05
        /*002e*/ 	.short	(.L_438 - .L_437)
.L_437:
        /*0030*/ 	.word	0x00000100
        /*0034*/ 	.word	0x00000001
        /*0038*/ 	.word	0x00000001


	//----- nvinfo : EIATTR_CBANK_PARAM_SIZE
	.align		4
.L_438:
        /*003c*/ 	.byte	0x03, 0x19
        /*003e*/ 	.short	0x0270


	//----- nvinfo : EIATTR_PARAM_CBANK
	.align		4
        /*0040*/ 	.byte	0x04, 0x0a
        /*0042*/ 	.short	(.L_440 - .L_439)
	.align		4
.L_439:
        /*0044*/ 	.word	index@(.nv.constant0._ZN7cutlass13device_kernelIN5flash19enable_sm80_to_sm89INS1_16FlashAttnBwdSm80INS1_25CollectiveMainloopBwdSm80ILi1ELi1EN4cute5tupleIJNS5_1CILi64EEES8_NS7_ILi192EEEEEENS_6half_tEfNS_4arch4Sm80ELb0ELb1ELb1ELb0ELb1ELb0ELb0ELb0ELi2ELi2ELi2ELi2ELb1EEENS1_21CollectiveEpilogueBwdISA_SB_SD_Li256ELb0ELb0ELi4EEENS1_19SingleTileSchedulerILb0ELb0ELb0ELi64EEEEEEEEEvNT_6ParamsE)
        /*0048*/ 	.short	0x0210
        /*004a*/ 	.short	0x0270


	//----- nvinfo : EIATTR_SW_WAR
	.align		4
.L_440:
        /*004c*/ 	.byte	0x04, 0x36
        /*004e*/ 	.short	(.L_442 - .L_441)
.L_441:
        /*0050*/ 	.word	0x00000008
.L_442:


//--------------------- .nv.info._ZN7cutlass13device_kernelIN5flash19enable_sm80_to_sm89INS1_16FlashAttnBwdSm80INS1_25CollectiveMainloopBwdSm80ILi1ELi1EN4cute5tupleIJNS5_1CILi64EEES8_NS7_ILi192EEEEEENS_6half_tEfNS_4arch4Sm80ELb0ELb1ELb1ELb0ELb0ELb0ELb0ELb0ELi2ELi2ELi2ELi2ELb1EEENS1_24CollectiveEpilogueBwdGQAISA_fSD_Li256ELb0ELb0EEENS1_19SingleTileSchedulerILb0ELb0ELb0ELi64EEEEEEEEEvNT_6ParamsE --------------------------
	.section	.nv.info._ZN7cutlass13device_kernelIN5flash19enable_sm80_to_sm89INS1_16FlashAttnBwdSm80INS1_25CollectiveMainloopBwdSm80ILi1ELi1EN4cute5tupleIJNS5_1CILi64EEES8_NS7_ILi192EEEEEENS_6half_tEfNS_4arch4Sm80ELb0ELb1ELb1ELb0ELb0ELb0ELb0ELb0ELi2ELi2ELi2ELi2ELb1EEENS1_24CollectiveEpilogueBwdGQAISA_fSD_Li256ELb0ELb0EEENS1_19SingleTileSchedulerILb0ELb0ELb0ELi64EEEEEEEEEvNT_6ParamsE,"",@"SHT_CUDA_INFO"
	.sectionflags	@""
	.align	4


	//----- nvinfo : EIATTR_CUDA_API_VERSION
	.align		4
        /*0000*/ 	.byte	0x04, 0x37
        /*0002*/ 	.short	(.L_444 - .L_443)
.L_443:
        /*0004*/ 	.word	0x00000082


	//----- nvinfo : EIATTR_KPARAM_INFO
	.align		4
.L_444:
        /*0008*/ 	.byte	0x04, 0x17
        /*000a*/ 	.short	(.L_446 - .L_445)
.L_445:
        /*000c*/ 	.word	0x00000000
        /*0010*/ 	.short	0x0000
        /*0012*/ 	.short	0x0000
        /*0014*/ 	.byte	0x00, 0xf0, 0xe1, 0x09


	//----- nvinfo : EIATTR_SPARSE_MMA_MASK
	.align		4
.L_446:
        /*0018*/ 	.byte	0x03, 0x50
        /*001a*/ 	.short	0x0000


	//----- nvinfo : EIATTR_MAXREG_COUNT
	.align		4
        /*001c*/ 	.byte	0x03, 0x1b
        /*001e*/ 	.short	0x00ff


	//----- nvinfo : EIATTR_MERCURY_ISA_VERSION
	.align		4
        /*0020*/ 	.byte	0x03, 0x5f
        /*0022*/ 	.short	0x0101


	//----- nvinfo : EIATTR_EXIT_INSTR_OFFSETS
	.align		4
        /*0024*/ 	.byte	0x04, 0x1c
        /*0026*/ 	.short	(.L_448 - .L_447)


	//   ....[0]....
.L_447:
        /*0028*/ 	.word	0x00000010


	//----- nvinfo : EIATTR_MAX_THREADS
	.align		4
.L_448:
        /*002c*/ 	.byte	0x04, 0x05
        /*002e*/ 	.short	(.L_450 - .L_449)
.L_449:
        /*0030*/ 	.word	0x00000100
        /*0034*/ 	.word	0x00000001
        /*0038*/ 	.word	0x00000001


	//----- nvinfo : EIATTR_CBANK_PARAM_SIZE
	.align		4
.L_450:
        /*003c*/ 	.byte	0x03, 0x19
        /*003e*/ 	.short	0x0278


	//----- nvinfo : EIATTR_PARAM_CBANK
	.align		4
        /*0040*/ 	.byte	0x04, 0x0a
        /*0042*/ 	.short	(.L_452 - .L_451)
	.align		4
.L_451:
        /*0044*/ 	.word	index@(.nv.constant0._ZN7cutlass13device_kernelIN5flash19enable_sm80_to_sm89INS1_16FlashAttnBwdSm80INS1_25CollectiveMainloopBwdSm80ILi1ELi1EN4cute5tupleIJNS5_1CILi64EEES8_NS7_ILi192EEEEEENS_6half_tEfNS_4arch4Sm80ELb0ELb1ELb1ELb0ELb0ELb0ELb0ELb0ELi2ELi2ELi2ELi2ELb1EEENS1_24CollectiveEpilogueBwdGQAISA_fSD_Li256ELb0ELb0EEENS1_19SingleTileSchedulerILb0ELb0ELb0ELi64EEEEEEEEEvNT_6ParamsE)
        /*0048*/ 	.short	0x0210
        /*004a*/ 	.short	0x0278


	//----- nvinfo : EIATTR_SW_WAR
	.align		4
.L_452:
        /*004c*/ 	.byte	0x04, 0x36
        /*004e*/ 	.short	(.L_454 - .L_453)
.L_453:
        /*0050*/ 	.word	0x00000008
.L_454:


//--------------------- .nv.info._ZN7cutlass13device_kernelIN5flash19enable_sm80_to_sm89INS1_16FlashAttnBwdSm80INS1_25CollectiveMainloopBwdSm80ILi1ELi1EN4cute5tupleIJNS5_1CILi64EEES8_NS7_ILi192EEEEEENS_6half_tEfNS_4arch4Sm80ELb0ELb1ELb1ELb0ELb1ELb0ELb0ELb0ELi2ELi2ELi2ELi2ELb1EEENS1_24CollectiveEpilogueBwdGQAISA_fSD_Li256ELb0ELb1EEENS1_19SingleTileSchedulerILb0ELb0ELb0ELi64EEEEEEEEEvNT_6ParamsE --------------------------
	.section	.nv.info._ZN7cutlass13device_kernelIN5flash19enable_sm80_to_sm89INS1_16FlashAttnBwdSm80INS1_25CollectiveMainloopBwdSm80ILi1ELi1EN4cute5tupleIJNS5_1CILi64EEES8_NS7_ILi192EEEEEENS_6half_tEfNS_4arch4Sm80ELb0ELb1ELb1ELb0ELb1ELb0ELb0ELb0ELi2ELi2ELi2ELi2ELb1EEENS1_24CollectiveEpilogueBwdGQAISA_fSD_Li256ELb0ELb1EEENS1_19SingleTileSchedulerILb0ELb0ELb0ELi64EEEEEEEEEvNT_6ParamsE,"",@"SHT_CUDA_INFO"
	.sectionflags	@""
	.align	4


	//----- nvinfo : EIATTR_CUDA_API_VERSION
	.align		4
        /*0000*/ 	.byte	0x04, 0x37
        /*0002*/ 	.short	(.L_456 - .L_455)
.L_455:
        /*0004*/ 	.word	0x00000082


	//----- nvinfo : EIATTR_KPARAM_INFO
	.align		4
.L_456:
        /*0008*/ 	.byte	0x04, 0x17
        /*000a*/ 	.short	(.L_458 - .L_457)
.L_457:
        /*000c*/ 	.word	0x00000000
        /*0010*/ 	.short	0x0000
        /*0012*/ 	.short	0x0000
        /*0014*/ 	.byte	0x00, 0xf0, 0xe1, 0x09


	//----- nvinfo : EIATTR_SPARSE_MMA_MASK
	.align		4
.L_458:
        /*0018*/ 	.byte	0x03, 0x50
        /*001a*/ 	.short	0x0000


	//----- nvinfo : EIATTR_MAXREG_COUNT
	.align		4
        /*001c*/ 	.byte	0x03, 0x1b
        /*001e*/ 	.short	0x00ff


	//----- nvinfo : EIATTR_MERCURY_ISA_VERSION
	.align		4
        /*0020*/ 	.byte	0x03, 0x5f
        /*0022*/ 	.short	0x0101


	//----- nvinfo : EIATTR_EXIT_INSTR_OFFSETS
	.align		4
        /*0024*/ 	.byte	0x04, 0x1c
        /*0026*/ 	.short	(.L_460 - .L_459)


	//   ....[0]....
.L_459:
        /*0028*/ 	.word	0x00000010


	//----- nvinfo : EIATTR_MAX_THREADS
	.align		4
.L_460:
        /*002c*/ 	.byte	0x04, 0x05
        /*002e*/ 	.short	(.L_462 - .L_461)
.L_461:
        /*0030*/ 	.word	0x00000100
        /*0034*/ 	.word	0x00000001
        /*0038*/ 	.word	0x00000001


	//----- nvinfo : EIATTR_CBANK_PARAM_SIZE
	.align		4
.L_462:
        /*003c*/ 	.byte	0x03, 0x19
        /*003e*/ 	.short	0x0278


	//----- nvinfo : EIATTR_PARAM_CBANK
	.align		4
        /*0040*/ 	.byte	0x04, 0x0a
        /*0042*/ 	.short	(.L_464 - .L_463)
	.align		4
.L_463:
        /*0044*/ 	.word	index@(.nv.constant0._ZN7cutlass13device_kernelIN5flash19enable_sm80_to_sm89INS1_16FlashAttnBwdSm80INS1_25CollectiveMainloopBwdSm80ILi1ELi1EN4cute5tupleIJNS5_1CILi64EEES8_NS7_ILi192EEEEEENS_6half_tEfNS_4arch4Sm80ELb0ELb1ELb1ELb0ELb1ELb0ELb0ELb0ELi2ELi2ELi2ELi2ELb1EEENS1_24CollectiveEpilogueBwdGQAISA_fSD_Li256ELb0ELb1EEENS1_19SingleTileSchedulerILb0ELb0ELb0ELi64EEEEEEEEEvNT_6ParamsE)
        /*0048*/ 	.short	0x0210
        /*004a*/ 	.short	0x0278


	//----- nvinfo : EIATTR_SW_WAR
	.align		4
.L_464:
        /*004c*/ 	.byte	0x04, 0x36
        /*004e*/ 	.short	(.L_466 - .L_465)
.L_465:
        /*0050*/ 	.word	0x00000008
.L_466:


//--------------------- .nv.info._ZN7cutlass13device_kernelIN5flash19enable_sm80_to_sm89INS1_16FlashAttnBwdSm80INS1_25CollectiveMainloopBwdSm80ILi1ELi1EN4cute5tupleIJNS5_1CILi64EEES8_NS7_ILi192EEEEEENS_6half_tEfNS_4arch4Sm80ELb0ELb1ELb1ELb1ELb0ELb0ELb0ELb0ELi2ELi2ELi2ELi2ELb1EEENS1_21CollectiveEpilogueBwdISA_SB_SD_Li256ELb1ELb0ELi4EEENS1_19SingleTileSchedulerILb1ELb0ELb0ELi64EEEEEEEEEvNT_6ParamsE --------------------------
	.section	.nv.info._ZN7cutlass13device_kernelIN5flash19enable_sm80_to_sm89INS1_16FlashAttnBwdSm80INS1_25CollectiveMainloopBwdSm80ILi1ELi1EN4cute5tupleIJNS5_1CILi64EEES8_NS7_ILi192EEEEEENS_6half_tEfNS_4arch4Sm80ELb0ELb1ELb1ELb1ELb0ELb0ELb0ELb0ELi2ELi2ELi2ELi2ELb1EEENS1_21CollectiveEpilogueBwdISA_SB_SD_Li256ELb1ELb0ELi4EEENS1_19SingleTileSchedulerILb1ELb0ELb0ELi64EEEEEEEEEvNT_6ParamsE,"",@"SHT_CUDA_INFO"
	.sectionflags	@""
	.align	4


	//----- nvinfo : EIATTR_CUDA_API_VERSION
	.align		4
        /*0000*/ 	.byte	0x04, 0x37
        /*0002*/ 	.short	(.L_468 - .L_467)
.L_467:
        /*0004*/ 	.word	0x00000082


	//----- nvinfo : EIATTR_KPARAM_INFO
	.align		4
.L_468:
        /*0008*/ 	.byte	0x04, 0x17
        /*000a*/ 	.short	(.L_470 - .L_469)
.L_469:
        /*000c*/ 	.word	0x00000000
        /*0010*/ 	.short	0x0000
        /*0012*/ 	.short	0x0000
        /*0014*/ 	.byte	0x00, 0xf0, 0xc1, 0x09


	//----- nvinfo : EIATTR_SPARSE_MMA_MASK
	.align		4
.L_470:
        /*0018*/ 	.byte	0x03, 0x50
        /*001a*/ 	.short	0x0000


	//----- nvinfo : EIATTR_MAXREG_COUNT
	.align		4
        /*001c*/ 	.byte	0x03, 0x1b
        /*001e*/ 	.short	0x00ff


	//----- nvinfo : EIATTR_MERCURY_ISA_VERSION
	.align		4
        /*0020*/ 	.byte	0x03, 0x5f
        /*0022*/ 	.short	0x0101


	//----- nvinfo : EIATTR_EXIT_INSTR_OFFSETS
	.align		4
        /*0024*/ 	.byte	0x04, 0x1c
        /*0026*/ 	.short	(.L_472 - .L_471)


	//   ....[0]....
.L_471:
        /*0028*/ 	.word	0x00000010


	//----- nvinfo : EIATTR_MAX_THREADS
	.align		4
.L_472:
        /*002c*/ 	.byte	0x04, 0x05
        /*002e*/ 	.short	(.L_474 - .L_473)
.L_473:
        /*0030*/ 	.word	0x00000100
        /*0034*/ 	.word	0x00000001
        /*0038*/ 	.word	0x00000001


	//----- nvinfo : EIATTR_CBANK_PARAM_SIZE
	.align		4
.L_474:
        /*003c*/ 	.byte	0x03, 0x19
        /*003e*/ 	.short	0x0270


	//----- nvinfo : EIATTR_PARAM_CBANK
	.align		4
        /*0040*/ 	.byte	0x04, 0x0a
        /*0042*/ 	.short	(.L_476 - .L_475)
	.align		4
.L_475:
        /*0044*/ 	.word	index@(.nv.constant0._ZN7cutlass13device_kernelIN5flash19enable_sm80_to_sm89INS1_16FlashAttnBwdSm80INS1_25CollectiveMainloopBwdSm80ILi1ELi1EN4cute5tupleIJNS5_1CILi64EEES8_NS7_ILi192EEEEEENS_6half_tEfNS_4arch4Sm80ELb0ELb1ELb1ELb1ELb0ELb0ELb0ELb0ELi2ELi2ELi2ELi2ELb1EEENS1_21CollectiveEpilogueBwdISA_SB_SD_Li256ELb1ELb0ELi4EEENS1_19SingleTileSchedulerILb1ELb0ELb0ELi64EEEEEEEEEvNT_6ParamsE)
        /*0048*/ 	.short	0x0210
        /*004a*/ 	.short	0x0270


	//----- nvinfo : EIATTR_SW_WAR
	.align		4
.L_476:
        /*004c*/ 	.byte	0x04, 0x36
        /*004e*/ 	.short	(.L_478 - .L_477)
.L_477:
        /*0050*/ 	.word	0x00000008
.L_478:


//--------------------- .nv.info._ZN7cutlass13device_kernelIN5flash19enable_sm80_to_sm89INS1_16FlashAttnBwdSm80INS1_25CollectiveMainloopBwdSm80ILi1ELi1EN4cute5tupleIJNS5_1CILi64EEES8_NS7_ILi192EEEEEENS_6half_tEfNS_4arch4Sm80ELb0ELb1ELb1ELb1ELb1ELb0ELb0ELb0ELi2ELi2ELi2ELi2ELb1EEENS1_21CollectiveEpilogueBwdISA_SB_SD_Li256ELb1ELb0ELi4EEENS1_19SingleTileSchedulerILb1ELb0ELb0ELi64EEEEEEEEEvNT_6ParamsE --------------------------
	.section	.nv.info._ZN7cutlass13device_kernelIN5flash19enable_sm80_to_sm89INS1_16FlashAttnBwdSm80INS1_25CollectiveMainloopBwdSm80ILi1ELi1EN4cute5tupleIJNS5_1CILi64EEES8_NS7_ILi192EEEEEENS_6half_tEfNS_4arch4Sm80ELb0ELb1ELb1ELb1ELb1ELb0ELb0ELb0ELi2ELi2ELi2ELi2ELb1EEENS1_21CollectiveEpilogueBwdISA_SB_SD_Li256ELb1ELb0ELi4EEENS1_19SingleTileSchedulerILb1ELb0ELb0ELi64EEEEEEEEEvNT_6ParamsE,"",@"SHT_CUDA_INFO"
	.sectionflags	@""
	.align	4


	//----- nvinfo : EIATTR_CUDA_API_VERSION
	.align		4
        /*0000*/ 	.byte	0x04, 0x37
        /*0002*/ 	.short	(.L_480 - .L_479)
.L_479:
        /*0004*/ 	.word	0x00000082


	//----- nvinfo : EIATTR_KPARAM_INFO
	.align		4
.L_480:
        /*0008*/ 	.byte	0x04, 0x17
        /*000a*/ 	.short	(.L_482 - .L_481)
.L_481:
        /*000c*/ 	.word	0x00000000
        /*0010*/ 	.short	0x0000
        /*0012*/ 	.short	0x0000
        /*0014*/ 	.byte	0x00, 0xf0, 0xc1, 0x09


	//----- nvinfo : EIATTR_SPARSE_MMA_MASK
	.align		4
.L_482:
        /*0018*/ 	.byte	0x03, 0x50
        /*001a*/ 	.short	0x0000


	//----- nvinfo : EIATTR_MAXREG_COUNT
	.align		4
        /*001c*/ 	.byte	0x03, 0x1b
        /*001e*/ 	.short	0x00ff


	//----- nvinfo : EIATTR_MERCURY_ISA_VERSION
	.align		4
        /*0020*/ 	.byte	0x03, 0x5f
        /*0022*/ 	.short	0x0101


	//----- nvinfo : EIATTR_EXIT_INSTR_OFFSETS
	.align		4
        /*0024*/ 	.byte	0x04, 0x1c
        /*0026*/ 	.short	(.L_484 - .L_483)


	//   ....[0]....
.L_483:
        /*0028*/ 	.word	0x00000010


	//----- nvinfo : EIATTR_MAX_THREADS
	.align		4
.L_484:
        /*002c*/ 	.byte	0x04, 0x05
        /*002e*/ 	.short	(.L_486 - .L_485)
.L_485:
        /*0030*/ 	.word	0x00000100
        /*0034*/ 	.word	0x00000001
        /*0038*/ 	.word	0x00000001


	//----- nvinfo : EIATTR_CBANK_PARAM_SIZE
	.align		4
.L_486:
        /*003c*/ 	.byte	0x03, 0x19
        /*003e*/ 	.short	0x0270


	//----- nvinfo : EIATTR_PARAM_CBANK
	.align		4
        /*0040*/ 	.byte	0x04, 0x0a
        /*0042*/ 	.short	(.L_488 - .L_487)
	.align		4
.L_487:
        /*0044*/ 	.word	index@(.nv.constant0._ZN7cutlass13device_kernelIN5flash19enable_sm80_to_sm89INS1_16FlashAttnBwdSm80INS1_25CollectiveMainloopBwdSm80ILi1ELi1EN4cute5tupleIJNS5_1CILi64EEES8_NS7_ILi192EEEEEENS_6half_tEfNS_4arch4Sm80ELb0ELb1ELb1ELb1ELb1ELb0ELb0ELb0ELi2ELi2ELi2ELi2ELb1EEENS1_21CollectiveEpilogueBwdISA_SB_SD_Li256ELb1ELb0ELi4EEENS1_19SingleTileSchedulerILb1ELb0ELb0ELi64EEEEEEEEEvNT_6ParamsE)
        /*0048*/ 	.short	0x0210
        /*004a*/ 	.short	0x0270


	//----- nvinfo : EIATTR_SW_WAR
	.align		4
.L_488:
        /*004c*/ 	.byte	0x04, 0x36
        /*004e*/ 	.short	(.L_490 - .L_489)
.L_489:
        /*0050*/ 	.word	0x00000008
.L_490:


//--------------------- .nv.info._ZN7cutlass13device_kernelIN5flash19enable_sm80_to_sm89INS1_16FlashAttnBwdSm80INS1_25CollectiveMainloopBwdSm80ILi1ELi1EN4cute5tupleIJNS5_1CILi64EEES8_NS7_ILi192EEEEEENS_6half_tEfNS_4arch4Sm80ELb0ELb1ELb1ELb1ELb0ELb0ELb0ELb0ELi2ELi2ELi2ELi2ELb1EEENS1_24CollectiveEpilogueBwdGQAISA_fSD_Li256ELb1ELb0EEENS1_19SingleTileSchedulerILb1ELb0ELb0ELi64EEEEEEEEEvNT_6ParamsE --------------------------
	.section	.nv.info._ZN7cutlass13device_kernelIN5flash19enable_sm80_to_sm89INS1_16FlashAttnBwdSm80INS1_25CollectiveMainloopBwdSm80ILi1ELi1EN4cute5tupleIJNS5_1CILi64EEES8_NS7_ILi192EEEEEENS_6half_tEfNS_4arch4Sm80ELb0ELb1ELb1ELb1ELb0ELb0ELb0ELb0ELi2ELi2ELi2ELi2ELb1EEENS1_24CollectiveEpilogueBwdGQAISA_fSD_Li256ELb1ELb0EEENS1_19SingleTileSchedulerILb1ELb0ELb0ELi64EEEEEEEEEvNT_6ParamsE,"",@"SHT_CUDA_INFO"
	.sectionflags	@""
	.align	4


	//----- nvinfo : EIATTR_CUDA_API_VERSION
	.align		4
        /*0000*/ 	.byte	0x04, 0x37
        /*0002*/ 	.short	(.L_492 - .L_491)
.L_491:
        /*0004*/ 	.word	0x00000082


	//----- nvinfo : EIATTR_KPARAM_INFO
	.align		4
.L_492:
        /*0008*/ 	.byte	0x04, 0x17
        /*000a*/ 	.short	(.L_494 - .L_493)
.L_493:
        /*000c*/ 	.word	0x00000000
        /*0010*/ 	.short	0x0000
        /*0012*/ 	.short	0x0000
        /*0014*/ 	.byte	0x00, 0xf0, 0xe1, 0x09


	//----- nvinfo : EIATTR_SPARSE_MMA_MASK
	.align		4
.L_494:
        /*0018*/ 	.byte	0x03, 0x50
        /*001a*/ 	.short	0x0000


	//----- nvinfo : EIATTR_MAXREG_COUNT
	.align		4
        /*001c*/ 	.byte	0x03, 0x1b
        /*001e*/ 	.short	0x00ff


	//----- nvinfo : EIATTR_MERCURY_ISA_VERSION
	.align		4
        /*0020*/ 	.byte	0x03, 0x5f
        /*0022*/ 	.short	0x0101


	//----- nvinfo : EIATTR_EXIT_INSTR_OFFSETS
	.align		4
        /*0024*/ 	.byte	0x04, 0x1c
        /*0026*/ 	.short	(.L_496 - .L_495)


	//   ....[0]....
.L_495:
        /*0028*/ 	.word	0x00000010


	//----- nvinfo : EIATTR_MAX_THREADS
	.align		4
.L_496:
        /*002c*/ 	.byte	0x04, 0x05
        /*002e*/ 	.short	(.L_498 - .L_497)
.L_497:
        /*0030*/ 	.word	0x00000100
        /*0034*/ 	.word	0x00000001
        /*0038*/ 	.word	0x00000001


	//----- nvinfo : EIATTR_CBANK_PARAM_SIZE
	.align		4
.L_498:
        /*003c*/ 	.byte	0x03, 0x19
        /*003e*/ 	.short	0x0278


	//----- nvinfo : EIATTR_PARAM_CBANK
	.align		4
        /*0040*/ 	.byte	0x04, 0x0a
        /*0042*/ 	.short	(.L_500 - .L_499)
	.align		4
.L_499:
        /*0044*/ 	.word	index@(.nv.constant0._ZN7cutlass13device_kernelIN5flash19enable_sm80_to_sm89INS1_16FlashAttnBwdSm80INS1_25CollectiveMainloopBwdSm80ILi1ELi1EN4cute5tupleIJNS5_1CILi64EEES8_NS7_ILi192EEEEEENS_6half_tEfNS_4arch4Sm80ELb0ELb1ELb1ELb1ELb0ELb0ELb0ELb0ELi2ELi2ELi2ELi2ELb1EEENS1_24CollectiveEpilogueBwdGQAISA_fSD_Li256ELb1ELb0EEENS1_19SingleTileSchedulerILb1ELb0ELb0ELi64EEEEEEEEEvNT_6ParamsE)
        /*0048*/ 	.short	0x0210
        /*004a*/ 	.short	0x0278


	//----- nvinfo : EIATTR_SW_WAR
	.align		4
.L_500:
        /*004c*/ 	.byte	0x04, 0x36
        /*004e*/ 	.short	(.L_502 - .L_501)
.L_501:
        /*0050*/ 	.word	0x00000008
.L_502:


//--------------------- .nv.info._ZN7cutlass13device_kernelIN5flash19enable_sm80_to_sm89INS1_16FlashAttnBwdSm80INS1_25CollectiveMainloopBwdSm80ILi1ELi1EN4cute5tupleIJNS5_1CILi64EEES8_NS7_ILi192EEEEEENS_6half_tEfNS_4arch4Sm80ELb0ELb1ELb1ELb1ELb1ELb0ELb0ELb0ELi2ELi2ELi2ELi2ELb1EEENS1_24CollectiveEpilogueBwdGQAISA_fSD_Li256ELb1ELb1EEENS1_19SingleTileSchedulerILb1ELb0ELb0ELi64EEEEEEEEEvNT_6ParamsE --------------------------
	.section	.nv.info._ZN7cutlass13device_kernelIN5flash19enable_sm80_to_sm89INS1_16FlashAttnBwdSm80INS1_25CollectiveMainloopBwdSm80ILi1ELi1EN4cute5tupleIJNS5_1CILi64EEES8_NS7_ILi192EEEEEENS_6half_tEfNS_4arch4Sm80ELb0ELb1ELb1ELb1ELb1ELb0ELb0ELb0ELi2ELi2ELi2ELi2ELb1EEENS1_24CollectiveEpilogueBwdGQAISA_fSD_Li256ELb1ELb1EEENS1_19SingleTileSchedulerILb1ELb0ELb0ELi64EEEEEEEEEvNT_6ParamsE,"",@"SHT_CUDA_INFO"
	.sectionflags	@""
	.align	4


	//----- nvinfo : EIATTR_CUDA_API_VERSION
	.align		4
        /*0000*/ 	.byte	0x04, 0x37
        /*0002*/ 	.short	(.L_504 - .L_503)
.L_503:
        /*0004*/ 	.word	0x00000082


	//----- nvinfo : EIATTR_KPARAM_INFO
	.align		4
.L_504:
        /*0008*/ 	.byte	0x04, 0x17
        /*000a*/ 	.short	(.L_506 - .L_505)
.L_505:
        /*000c*/ 	.word	0x00000000
        /*0010*/ 	.short	0x0000
        /*0012*/ 	.short	0x0000
        /*0014*/ 	.byte	0x00, 0xf0, 0xe1, 0x09


	//----- nvinfo : EIATTR_SPARSE_MMA_MASK
	.align		4
.L_506:
        /*0018*/ 	.byte	0x03, 0x50
        /*001a*/ 	.short	0x0000


	//----- nvinfo : EIATTR_MAXREG_COUNT
	.align		4
        /*001c*/ 	.byte	0x03, 0x1b
        /*001e*/ 	.short	0x00ff


	//----- nvinfo : EIATTR_MERCURY_ISA_VERSION
	.align		4
        /*0020*/ 	.byte	0x03, 0x5f
        /*0022*/ 	.short	0x0101


	//----- nvinfo : EIATTR_EXIT_INSTR_OFFSETS
	.align		4
        /*0024*/ 	.byte	0x04, 0x1c
        /*0026*/ 	.short	(.L_508 - .L_507)


	//   ....[0]....
.L_507:
        /*0028*/ 	.word	0x00000010


	//----- nvinfo : EIATTR_MAX_THREADS
	.align		4
.L_508:
        /*002c*/ 	.byte	0x04, 0x05
        /*002e*/ 	.short	(.L_510 - .L_509)
.L_509:
        /*0030*/ 	.word	0x00000100
        /*0034*/ 	.word	0x00000001
        /*0038*/ 	.word	0x00000001


	//----- nvinfo : EIATTR_CBANK_PARAM_SIZE
	.align		4
.L_510:
        /*003c*/ 	.byte	0x03, 0x19
        /*003e*/ 	.short	0x0278


	//----- nvinfo : EIATTR_PARAM_CBANK
	.align		4
        /*0040*/ 	.byte	0x04, 0x0a
        /*0042*/ 	.short	(.L_512 - .L_511)
	.align		4
.L_511:
        /*0044*/ 	.word	index@(.nv.constant0._ZN7cutlass13device_kernelIN5flash19enable_sm80_to_sm89INS1_16FlashAttnBwdSm80INS1_25CollectiveMainloopBwdSm80ILi1ELi1EN4cute5tupleIJNS5_1CILi64EEES8_NS7_ILi192EEEEEENS_6half_tEfNS_4arch4Sm80ELb0ELb1ELb1ELb1ELb1ELb0ELb0ELb0ELi2ELi2ELi2ELi2ELb1EEENS1_24CollectiveEpilogueBwdGQAISA_fSD_Li256ELb1ELb1EEENS1_19SingleTileSchedulerILb1ELb0ELb0ELi64EEEEEEEEEvNT_6ParamsE)
        /*0048*/ 	.short	0x0210
        /*004a*/ 	.short	0x0278


	//----- nvinfo : EIATTR_SW_WAR
	.align		4
.L_512:
        /*004c*/ 	.byte	0x04, 0x36
        /*004e*/ 	.short	(.L_514 - .L_513)
.L_513:
        /*0050*/ 	.word	0x00000008
.L_514:


//--------------------- .nv.info._ZN7cutlass13device_kernelIN5flash19enable_sm80_to_sm89INS1_16FlashAttnBwdSm80INS1_25CollectiveMainloopBwdSm80ILi1ELi1EN4cute5tupleIJNS5_1CILi64EEES8_NS7_ILi192EEEEEENS_6half_tEfNS_4arch4Sm80ELb1ELb0ELb1ELb0ELb0ELb0ELb0ELb0ELi2ELi2ELi2ELi2ELb1EEENS1_21CollectiveEpilogueBwdISA_SB_SD_Li256ELb0ELb0ELi4EEENS1_25SingleTileBwdLPTSchedulerILb0ELi64ELb0EEEEEEEEEvNT_6ParamsE --------------------------
	.section	.nv.info._ZN7cutlass13device_kernelIN5flash19enable_sm80_to_sm89INS1_16FlashAttnBwdSm80INS1_25CollectiveMainloopBwdSm80ILi1ELi1EN4cute5tupleIJNS5_1CILi64EEES8_NS7_ILi192EEEEEENS_6half_tEfNS_4arch4Sm80ELb1ELb0ELb1ELb0ELb0ELb0ELb0ELb0ELi2ELi2ELi2ELi2ELb1EEENS1_21CollectiveEpilogueBwdISA_SB_SD_Li256ELb0ELb0ELi4EEENS1_25SingleTileBwdLPTSchedulerILb0ELi64ELb0EEEEEEEEEvNT_6ParamsE,"",@"SHT_CUDA_INFO"
	.sectionflags	@""
	.align	4


	//----- nvinfo : EIATTR_CUDA_API_VERSION
	.align		4
        /*0000*/ 	.byte	0x04, 0x37
        /*0002*/ 	.short	(.L_516 - .L_515)
.L_515:
        /*0004*/ 	.word	0x00000082


	//----- nvinfo : EIATTR_KPARAM_INFO
	.align		4
.L_516:
        /*0008*/ 	.byte	0x04, 0x17
        /*000a*/ 	.short	(.L_518 - .L_517)
.L_517:
        /*000c*/ 	.word	0x00000000
        /*0010*/ 	.short	0x0000
        /*0012*/ 	.short	0x0000
        /*0014*/ 	.byte	0x00, 0xf0, 0x21, 0x0a


	//----- nvinfo : EIATTR_SPARSE_MMA_MASK
	.align		4
.L_518:
        /*0018*/ 	.byte	0x03, 0x50
        /*001a*/ 	.short	0x0000


	//----- nvinfo : EIATTR_MAXREG_COUNT
	.align		4
        /*001c*/ 	.byte	0x03, 0x1b
        /*001e*/ 	.short	0x00ff


	//----- nvinfo : EIATTR_MERCURY_ISA_VERSION
	.align		4
        /*0020*/ 	.byte	0x03, 0x5f
        /*0022*/ 	.short	0x0101


	//----- nvinfo : EIATTR_EXIT_INSTR_OFFSETS
	.align		4
        /*0024*/ 	.byte	0x04, 0x1c
        /*0026*/ 	.short	(.L_520 - .L_519)


	//   ....[0]....
.L_519:
        /*0028*/ 	.word	0x00000010


	//----- nvinfo : EIATTR_MAX_THREADS
	.align		4
.L_520:
        /*002c*/ 	.byte	0x04, 0x05
        /*002e*/ 	.short	(.L_522 - .L_521)
.L_521:
        /*0030*/ 	.word	0x00000100
        /*0034*/ 	.word	0x00000001
        /*0038*/ 	.word	0x00000001


	//----- nvinfo : EIATTR_CBANK_PARAM_SIZE
	.align		4
.L_522:
        /*003c*/ 	.byte	0x03, 0x19
        /*003e*/ 	.short	0x0288


	//----- nvinfo : EIATTR_PARAM_CBANK
	.align		4
        /*0040*/ 	.byte	0x04, 0x0a
        /*0042*/ 	.short	(.L_524 - .L_523)
	.align		4
.L_523:
        /*0044*/ 	.word	index@(.nv.constant0._ZN7cutlass13device_kernelIN5flash19enable_sm80_to_sm89INS1_16FlashAttnBwdSm80INS1_25CollectiveMainloopBwdSm80ILi1ELi1EN4cute5tupleIJNS5_1CILi64EEES8_NS7_ILi192EEEEEENS_6half_tEfNS_4arch4Sm80ELb1ELb0ELb1ELb0ELb0ELb0ELb0ELb0ELi2ELi2ELi2ELi2ELb1EEENS1_21CollectiveEpilogueBwdISA_SB_SD_Li256ELb0ELb0ELi4EEENS1_25SingleTileBwdLPTSchedulerILb0ELi64ELb0EEEEEEEEEvNT_6ParamsE)
        /*0048*/ 	.short	0x0210
        /*004a*/ 	.short	0x0288


	//----- nvinfo : EIATTR_SW_WAR
	.align		4
.L_524:
        /*004c*/ 	.byte	0x04, 0x36
        /*004e*/ 	.short	(.L_526 - .L_525)
.L_525:
        /*0050*/ 	.word	0x00000008
.L_526:


//--------------------- .nv.info._ZN7cutlass13device_kernelIN5flash19enable_sm80_to_sm89INS1_16FlashAttnBwdSm80INS1_25CollectiveMainloopBwdSm80ILi1ELi1EN4cute5tupleIJNS5_1CILi64EEES8_NS7_ILi192EEEEEENS_6half_tEfNS_4arch4Sm80ELb1ELb0ELb1ELb0ELb1ELb0ELb0ELb0ELi2ELi2ELi2ELi2ELb1EEENS1_21CollectiveEpilogueBwdISA_SB_SD_Li256ELb0ELb0ELi4EEENS1_25SingleTileBwdLPTSchedulerILb0ELi64ELb1EEEEEEEEEvNT_6ParamsE --------------------------
	.section	.nv.info._ZN7cutlass13device_kernelIN5flash19enable_sm80_to_sm89INS1_16FlashAttnBwdSm80INS1_25CollectiveMainloopBwdSm80ILi1ELi1EN4cute5tupleIJNS5_1CILi64EEES8_NS7_ILi192EEEEEENS_6half_tEfNS_4arch4Sm80ELb1ELb0ELb1ELb0ELb1ELb0ELb0ELb0ELi2ELi2ELi2ELi2ELb1EEENS1_21CollectiveEpilogueBwdISA_SB_SD_Li256ELb0ELb0ELi4EEENS1_25SingleTileBwdLPTSchedulerILb0ELi64ELb1EEEEEEEEEvNT_6ParamsE,"",@"SHT_CUDA_INFO"
	.sectionflags	@""
	.align	4


	//----- nvinfo : EIATTR_CUDA_API_VERSION
	.align		4
        /*0000*/ 	.byte	0x04, 0x37
        /*0002*/ 	.short	(.L_528 - .L_527)
.L_527:
        /*0004*/ 	.word	0x00000082


	//----- nvinfo : EIATTR_KPARAM_INFO
	.align		4
.L_528:
        /*0008*/ 	.byte	0x04, 0x17
        /*000a*/ 	.short	(.L_530 - .L_529)
.L_529:
        /*000c*/ 	.word	0x00000000
        /*0010*/ 	.short	0x0000
        /*0012*/ 	.short	0x0000
        /*0014*/ 	.byte	0x00, 0xf0, 0x21, 0x0a


	//----- nvinfo : EIATTR_SPARSE_MMA_MASK
	.align		4
.L_530:
        /*0018*/ 	.byte	0x03, 0x50
        /*001a*/ 	.short	0x0000


	//----- nvinfo : EIATTR_MAXREG_COUNT
	.align		4
        /*001c*/ 	.byte	0x03, 0x1b
        /*001e*/ 	.short	0x00ff


	//----- nvinfo : EIATTR_MERCURY_ISA_VERSION
	.align		4
        /*0020*/ 	.byte	0x03, 0x5f
        /*0022*/ 	.short	0x0101


	//----- nvinfo : EIATTR_EXIT_INSTR_OFFSETS
	.align		4
        /*0024*/ 	.byte	0x04, 0x1c
        /*0026*/ 	.short	(.L_532 - .L_531)


	//   ....[0]....
.L_531:
        /*0028*/ 	.word	0x00000010


	//----- nvinfo : EIATTR_MAX_THREADS
	.align		4
.L_532:
        /*002c*/ 	.byte	0x04, 0x05
        /*002e*/ 	.short	(.L_534 - .L_533)
.L_533:
        /*0030*/ 	.word	0x00000100
        /*0034*/ 	.word	0x00000001
        /*0038*/ 	.word	0x00000001


	//----- nvinfo : EIATTR_CBANK_PARAM_SIZE
	.align		4
.L_534:
        /*003c*/ 	.byte	0x03, 0x19
        /*003e*/ 	.short	0x0288


	//----- nvinfo : EIATTR_PARAM_CBANK
	.align		4
        /*0040*/ 	.byte	0x04, 0x0a
        /*0042*/ 	.short	(.L_536 - .L_535)
	.align		4
.L_535:
        /*0044*/ 	.word	index@(.nv.constant0._ZN7cutlass13device_kernelIN5flash19enable_sm80_to_sm89INS1_16FlashAttnBwdSm80INS1_25CollectiveMainloopBwdSm80ILi1ELi1EN4cute5tupleIJNS5_1CILi64EEES8_NS7_ILi192EEEEEENS_6half_tEfNS_4arch4Sm80ELb1ELb0ELb1ELb0ELb1ELb0ELb0ELb0ELi2ELi2ELi2ELi2ELb1EEENS1_21CollectiveEpilogueBwdISA_SB_SD_Li256ELb0ELb0ELi4EEENS1_25SingleTileBwdLPTSchedulerILb0ELi64ELb1EEEEEEEEEvNT_6ParamsE)
        /*0048*/ 	.short	0x0210
        /*004a*/ 	.short	0x0288


	//----- nvinfo : EIATTR_SW_WAR
	.align		4
.L_536:
        /*004c*/ 	.byte	0x04, 0x36
        /*004e*/ 	.short	(.L_538 - .L_537)
.L_537:
        /*0050*/ 	.word	0x00000008
.L_538:


//--------------------- .nv.info._ZN7cutlass13device_kernelIN5flash19enable_sm80_to_sm89INS1_16FlashAttnBwdSm80INS1_25CollectiveMainloopBwdSm80ILi1ELi1EN4cute5tupleIJNS5_1CILi64EEES8_NS7_ILi192EEEEEENS_6half_tEfNS_4arch4Sm80ELb1ELb0ELb1ELb0ELb0ELb0ELb0ELb0ELi2ELi2ELi2ELi2ELb1EEENS1_24CollectiveEpilogueBwdGQAISA_fSD_Li256ELb0ELb0EEENS1_25SingleTileBwdLPTSchedulerILb0ELi64ELb0EEEEEEEEEvNT_6ParamsE --------------------------
	.section	.nv.info._ZN7cutlass13device_kernelIN5flash19enable_sm80_to_sm89INS1_16FlashAttnBwdSm80INS1_25CollectiveMainloopBwdSm80ILi1ELi1EN4cute5tupleIJNS5_1CILi64EEES8_NS7_ILi192EEEEEENS_6half_tEfNS_4arch4Sm80ELb1ELb0ELb1ELb0ELb0ELb0ELb0ELb0ELi2ELi2ELi2ELi2ELb1EEENS1_24CollectiveEpilogueBwdGQAISA_fSD_Li256ELb0ELb0EEENS1_25SingleTileBwdLPTSchedulerILb0ELi64ELb0EEEEEEEEEvNT_6ParamsE,"",@"SHT_CUDA_INFO"
	.sectionflags	@""
	.align	4


	//----- nvinfo : EIATTR_CUDA_API_VERSION
	.align		4
        /*0000*/ 	.byte	0x04, 0x37
        /*0002*/ 	.short	(.L_540 - .L_539)
.L_539:
        /*0004*/ 	.word	0x00000082


	//----- nvinfo : EIATTR_KPARAM_INFO
	.align		4
.L_540:
        /*0008*/ 	.byte	0x04, 0x17
        /*000a*/ 	.short	(.L_542 - .L_541)
.L_541:
        /*000c*/ 	.word	0x00000000
        /*0010*/ 	.short	0x0000
        /*0012*/ 	.short	0x0000
        /*0014*/ 	.byte	0x00, 0xf0, 0x41, 0x0a


	//----- nvinfo : EIATTR_SPARSE_MMA_MASK
	.align		4
.L_542:
        /*0018*/ 	.byte	0x03, 0x50
        /*001a*/ 	.short	0x0000


	//----- nvinfo : EIATTR_MAXREG_COUNT
	.align		4
        /*001c*/ 	.byte	0x03, 0x1b
        /*001e*/ 	.short	0x00ff


	//----- nvinfo : EIATTR_MERCURY_ISA_VERSION
	.align		4
        /*0020*/ 	.byte	0x03, 0x5f
        /*0022*/ 	.short	0x0101


	//----- nvinfo : EIATTR_EXIT_INSTR_OFFSETS
	.align		4
        /*0024*/ 	.byte	0x04, 0x1c
        /*0026*/ 	.short	(.L_544 - .L_543)


	//   ....[0]....
.L_543:
        /*0028*/ 	.word	0x00000010


	//----- nvinfo : EIATTR_MAX_THREADS
	.align		4
.L_544:
        /*002c*/ 	.byte	0x04, 0x05
        /*002e*/ 	.short	(.L_546 - .L_545)
.L_545:
        /*0030*/ 	.word	0x00000100
        /*0034*/ 	.word	0x00000001
        /*0038*/ 	.word	0x00000001


	//----- nvinfo : EIATTR_CBANK_PARAM_SIZE
	.align		4
.L_546:
        /*003c*/ 	.byte	0x03, 0x19
        /*003e*/ 	.short	0x0290


	//----- nvinfo : EIATTR_PARAM_CBANK
	.align		4
        /*0040*/ 	.byte	0x04, 0x0a
        /*0042*/ 	.short	(.L_548 - .L_547)
	.align		4
.L_547:
        /*0044*/ 	.word	index@(.nv.constant0._ZN7cutlass13device_kernelIN5flash19enable_sm80_to_sm89INS1_16FlashAttnBwdSm80INS1_25CollectiveMainloopBwdSm80ILi1ELi1EN4cute5tupleIJNS5_1CILi64EEES8_NS7_ILi192EEEEEENS_6half_tEfNS_4arch4Sm80ELb1ELb0ELb1ELb0ELb0ELb0ELb0ELb0ELi2ELi2ELi2ELi2ELb1EEENS1_24CollectiveEpilogueBwdGQAISA_fSD_Li256ELb0ELb0EEENS1_25SingleTileBwdLPTSchedulerILb0ELi64ELb0EEEEEEEEEvNT_6ParamsE)
        /*0048*/ 	.short	0x0210
        /*004a*/ 	.short	0x0290


	//----- nvinfo : EIATTR_SW_WAR
	.align		4
.L_548:
        /*004c*/ 	.byte	0x04, 0x36
        /*004e*/ 	.short	(.L_550 - .L_549)
.L_549:
        /*0050*/ 	.word	0x00000008
.L_550:


//--------------------- .nv.info._ZN7cutlass13device_kernelIN5flash19enable_sm80_to_sm89INS1_16FlashAttnBwdSm80INS1_25CollectiveMainloopBwdSm80ILi1ELi1EN4cute5tupleIJNS5_1CILi64EEES8_NS7_ILi192EEEEEENS_6half_tEfNS_4arch4Sm80ELb1ELb0ELb1ELb0ELb1ELb0ELb0ELb0ELi2ELi2ELi2ELi2ELb1EEENS1_24CollectiveEpilogueBwdGQAISA_fSD_Li256ELb0ELb1EEENS1_25SingleTileBwdLPTSchedulerILb0ELi64ELb1EEEEEEEEEvNT_6ParamsE --------------------------
	.section	.nv.info._ZN7cutlass13device_kernelIN5flash19enable_sm80_to_sm89INS1_16FlashAttnBwdSm80INS1_25CollectiveMainloopBwdSm80ILi1ELi1EN4cute5tupleIJNS5_1CILi64EEES8_NS7_ILi192EEEEEENS_6half_tEfNS_4arch4Sm80ELb1ELb0ELb1ELb0ELb1ELb0ELb0ELb0ELi2ELi2ELi2ELi2ELb1EEENS1_24CollectiveEpilogueBwdGQAISA_fSD_Li256ELb0ELb1EEENS1_25SingleTileBwdLPTSchedulerILb0ELi64ELb1EEEEEEEEEvNT_6ParamsE,"",@"SHT_CUDA_INFO"
	.sectionflags	@""
	.align	4


	//----- nvinfo : EIATTR_CUDA_API_VERSION
	.align		4
        /*0000*/ 	.byte	0x04, 0x37
        /*0002*/ 	.short	(.L_552 - .L_551)
.L_551:
        /*0004*/ 	.word	0x00000082


	//----- nvinfo : EIATTR_KPARAM_INFO
	.align		4
.L_552:
        /*0008*/ 	.byte	0x04, 0x17
        /*000a*/ 	.short	(.L_554 - .L_553)
.L_553:
        /*000c*/ 	.word	0x00000000
        /*0010*/ 	.short	0x0000
        /*0012*/ 	.short	0x0000
        /*0014*/ 	.byte	0x00, 0xf0, 0x41, 0x0a


	//----- nvinfo : EIATTR_SPARSE_MMA_MASK
	.align		4
.L_554:
        /*0018*/ 	.byte	0x03, 0x50
        /*001a*/ 	.short	0x0000


	//----- nvinfo : EIATTR_MAXREG_COUNT
	.align		4
        /*001c*/ 	.byte	0x03, 0x1b
        /*001e*/ 	.short	0x00ff


	//----- nvinfo : EIATTR_MERCURY_ISA_VERSION
	.align		4
        /*0020*/ 	.byte	0x03, 0x5f
        /*0022*/ 	.short	0x0101


	//----- nvinfo : EIATTR_EXIT_INSTR_OFFSETS
	.align		4
        /*0024*/ 	.byte	0x04, 0x1c
        /*0026*/ 	.short	(.L_556 - .L_555)


	//   ....[0]....
.L_555:
        /*0028*/ 	.word	0x00000010


	//----- nvinfo : EIATTR_MAX_THREADS
	.align		4
.L_556:
        /*002c*/ 	.byte	0x04, 0x05
        /*002e*/ 	.short	(.L_558 - .L_557)
.L_557:
        /*0030*/ 	.word	0x00000100
        /*0034*/ 	.word	0x00000001
        /*0038*/ 	.word	0x00000001


	//----- nvinfo : EIATTR_CBANK_PARAM_SIZE
	.align		4
.L_558:
        /*003c*/ 	.byte	0x03, 0x19
        /*003e*/ 	.short	0x0290


	//----- nvinfo : EIATTR_PARAM_CBANK
	.align		4
        /*0040*/ 	.byte	0x04, 0x0a
        /*0042*/ 	.short	(.L_560 - .L_559)
	.align		4
.L_559:
        /*0044*/ 	.word	index@(.nv.constant0._ZN7cutlass13device_kernelIN5flash19enable_sm80_to_sm89INS1_16FlashAttnBwdSm80INS1_25CollectiveMainloopBwdSm80ILi1ELi1EN4cute5tupleIJNS5_1CILi64EEES8_NS7_ILi192EEEEEENS_6half_tEfNS_4arch4Sm80ELb1ELb0ELb1ELb0ELb1ELb0ELb0ELb0ELi2ELi2ELi2ELi2ELb1EEENS1_24CollectiveEpilogueBwdGQAISA_fSD_Li256ELb0ELb1EEENS1_25SingleTileBwdLPTSchedulerILb0ELi64ELb1EEEEEEEEEvNT_6ParamsE)
        /*0048*/ 	.short	0x0210
        /*004a*/ 	.short	0x0290


	//----- nvinfo : EIATTR_SW_WAR
	.align		4
.L_560:
        /*004c*/ 	.byte	0x04, 0x36
        /*004e*/ 	.short	(.L_562 - .L_561)
.L_561:
        /*0050*/ 	.word	0x00000008
.L_562:


//--------------------- .nv.info._ZN7cutlass13device_kernelIN5flash19enable_sm80_to_sm89INS1_16FlashAttnBwdSm80INS1_25CollectiveMainloopBwdSm80ILi1ELi1EN4cute5tupleIJNS5_1CILi64EEES8_NS7_ILi192EEEEEENS_6half_tEfNS_4arch4Sm80ELb1ELb0ELb1ELb1ELb0ELb0ELb0ELb0ELi2ELi2ELi2ELi2ELb1EEENS1_21CollectiveEpilogueBwdISA_SB_SD_Li256ELb1ELb0ELi4EEENS1_25SingleTileBwdLPTSchedulerILb1ELi64ELb0EEEEEEEEEvNT_6ParamsE --------------------------
	.section	.nv.info._ZN7cutlass13device_kernelIN5flash19enable_sm80_to_sm89INS1_16FlashAttnBwdSm80INS1_25CollectiveMainloopBwdSm80ILi1ELi1EN4cute5tupleIJNS5_1CILi64EEES8_NS7_ILi192EEEEEENS_6half_tEfNS_4arch4Sm80ELb1ELb0ELb1ELb1ELb0ELb0ELb0ELb0ELi2ELi2ELi2ELi2ELb1EEENS1_21CollectiveEpilogueBwdISA_SB_SD_Li256ELb1ELb0ELi4EEENS1_25SingleTileBwdLPTSchedulerILb1ELi64ELb0EEEEEEEEEvNT_6ParamsE,"",@"SHT_CUDA_INFO"
	.sectionflags	@""
	.align	4


	//----- nvinfo : EIATTR_CUDA_API_VERSION
	.align		4
        /*0000*/ 	.byte	0x04, 0x37
        /*0002*/ 	.short	(.L_564 - .L_563)
.L_563:
        /*0004*/ 	.word	0x00000082


	//----- nvinfo : EIATTR_KPARAM_INFO
	.align		4
.L_564:
        /*0008*/ 	.byte	0x04, 0x17
        /*000a*/ 	.short	(.L_566 - .L_565)
.L_565:
        /*000c*/ 	.word	0x00000000
        /*0010*/ 	.short	0x0000
        /*0012*/ 	.short	0x0000
        /*0014*/ 	.byte	0x00, 0xf0, 0x21, 0x0a


	//----- nvinfo : EIATTR_SPARSE_MMA_MASK
	.align		4
.L_566:
        /*0018*/ 	.byte	0x03, 0x50
        /*001a*/ 	.short	0x0000


	//----- nvinfo : EIATTR_MAXREG_COUNT
	.align		4
        /*001c*/ 	.byte	0x03, 0x1b
        /*001e*/ 	.short	0x00ff


	//----- nvinfo : EIATTR_MERCURY_ISA_VERSION
	.align		4
        /*0020*/ 	.byte	0x03, 0x5f
        /*0022*/ 	.short	0x0101


	//----- nvinfo : EIATTR_EXIT_INSTR_OFFSETS
	.align		4
        /*0024*/ 	.byte	0x04, 0x1c
        /*0026*/ 	.short	(.L_568 - .L_567)


	//   ....[0]....
.L_567:
        /*0028*/ 	.word	0x00000010


	//----- nvinfo : EIATTR_MAX_THREADS
	.align		4
.L_568:
        /*002c*/ 	.byte	0x04, 0x05
        /*002e*/ 	.short	(.L_570 - .L_569)
.L_569:
        /*0030*/ 	.word	0x00000100
        /*0034*/ 	.word	0x00000001
        /*0038*/ 	.word	0x00000001


	//----- nvinfo : EIATTR_CBANK_PARAM_SIZE
	.align		4
.L_570:
        /*003c*/ 	.byte	0x03, 0x19
        /*003e*/ 	.short	0x0288


	//----- nvinfo : EIATTR_PARAM_CBANK
	.align		4
        /*0040*/ 	.byte	0x04, 0x0a
        /*0042*/ 	.short	(.L_572 - .L_571)
	.align		4
.L_571:
        /*0044*/ 	.word	index@(.nv.constant0._ZN7cutlass13device_kernelIN5flash19enable_sm80_to_sm89INS1_16FlashAttnBwdSm80INS1_25CollectiveMainloopBwdSm80ILi1ELi1EN4cute5tupleIJNS5_1CILi64EEES8_NS7_ILi192EEEEEENS_6half_tEfNS_4arch4Sm80ELb1ELb0ELb1ELb1ELb0ELb0ELb0ELb0ELi2ELi2ELi2ELi2ELb1EEENS1_21CollectiveEpilogueBwdISA_SB_SD_Li256ELb1ELb0ELi4EEENS1_25SingleTileBwdLPTSchedulerILb1ELi64ELb0EEEEEEEEEvNT_6ParamsE)
        /*0048*/ 	.short	0x0210
        /*004a*/ 	.short	0x0288


	//----- nvinfo : EIATTR_SW_WAR
	.align		4
.L_572:
        /*004c*/ 	.byte	0x04, 0x36
        /*004e*/ 	.short	(.L_574 - .L_573)
.L_573:
        /*0050*/ 	.word	0x00000008
.L_574:


//--------------------- .nv.info._ZN7cutlass13device_kernelIN5flash19enable_sm80_to_sm89INS1_16FlashAttnBwdSm80INS1_25CollectiveMainloopBwdSm80ILi1ELi1EN4cute5tupleIJNS5_1CILi64EEES8_NS7_ILi192EEEEEENS_6half_tEfNS_4arch4Sm80ELb1ELb0ELb1ELb1ELb1ELb0ELb0ELb0ELi2ELi2ELi2ELi2ELb1EEENS1_21CollectiveEpilogueBwdISA_SB_SD_Li256ELb1ELb0ELi4EEENS1_25SingleTileBwdLPTSchedulerILb1ELi64ELb1EEEEEEEEEvNT_6ParamsE --------------------------
	.section	.nv.info._ZN7cutlass13device_kernelIN5flash19enable_sm80_to_sm89INS1_16FlashAttnBwdSm80INS1_25CollectiveMainloopBwdSm80ILi1ELi1EN4cute5tupleIJNS5_1CILi64EEES8_NS7_ILi192EEEEEENS_6half_tEfNS_4arch4Sm80ELb1ELb0ELb1ELb1ELb1ELb0ELb0ELb0ELi2ELi2ELi2ELi2ELb1EEENS1_21CollectiveEpilogueBwdISA_SB_SD_Li256ELb1ELb0ELi4EEENS1_25SingleTileBwdLPTSchedulerILb1ELi64ELb1EEEEEEEEEvNT_6ParamsE,"",@"SHT_CUDA_INFO"
	.sectionflags	@""
	.align	4


	//----- nvinfo : EIATTR_CUDA_API_VERSION
	.align		4
        /*0000*/ 	.byte	0x04, 0x37
        /*0002*/ 	.short	(.L_576 - .L_575)
.L_575:
        /*0004*/ 	.word	0x00000082


	//----- nvinfo : EIATTR_KPARAM_INFO
	.align		4
.L_576:
        /*0008*/ 	.byte	0x04, 0x17
        /*000a*/ 	.short	(.L_578 - .L_577)
.L_577:
        /*000c*/ 	.word	0x00000000
        /*0010*/ 	.short	0x0000
        /*0012*/ 	.short	0x0000
        /*0014*/ 	.byte	0x00, 0xf0, 0x21, 0x0a


	//----- nvinfo : EIATTR_SPARSE_MMA_MASK
	.align		4
.L_578:
        /*0018*/ 	.byte	0x03, 0x50
        /*001a*/ 	.short	0x0000


	//----- nvinfo : EIATTR_MAXREG_COUNT
	.align		4
        /*001c*/ 	.byte	0x03, 0x1b
        /*001e*/ 	.short	0x00ff


	//----- nvinfo : EIATTR_MERCURY_ISA_VERSION
	.align		4
        /*0020*/ 	.byte	0x03, 0x5f
        /*0022*/ 	.short	0x0101


	//----- nvinfo : EIATTR_EXIT_INSTR_OFFSETS
	.align		4
        /*0024*/ 	.byte	0x04, 0x1c
        /*0026*/ 	.short	(.L_580 - .L_579)


	//   ....[0]....
.L_579:
        /*0028*/ 	.word	0x00000010


	//----- nvinfo : EIATTR_MAX_THREADS
	.align		4
.L_580:
        /*002c*/ 	.byte	0x04, 0x05
        /*002e*/ 	.short	(.L_582 - .L_581)
.L_581:
        /*0030*/ 	.word	0x00000100
        /*0034*/ 	.word	0x00000001
        /*0038*/ 	.word	0x00000001


	//----- nvinfo : EIATTR_CBANK_PARAM_SIZE
	.align		4
.L_582:
        /*003c*/ 	.byte	0x03, 0x19
        /*003e*/ 	.short	0x0288


	//----- nvinfo : EIATTR_PARAM_CBANK
	.align		4
        /*0040*/ 	.byte	0x04, 0x0a
        /*0042*/ 	.short	(.L_584 - .L_583)
	.align		4
.L_583:
        /*0044*/ 	.word	index@(.nv.constant0._ZN7cutlass13device_kernelIN5flash19enable_sm80_to_sm89INS1_16FlashAttnBwdSm80INS1_25CollectiveMainloopBwdSm80ILi1ELi1EN4cute5tupleIJNS5_1CILi64EEES8_NS7_ILi192EEEEEENS_6half_tEfNS_4arch4Sm80ELb1ELb0ELb1ELb1ELb1ELb0ELb0ELb0ELi2ELi2ELi2ELi2ELb1EEENS1_21CollectiveEpilogueBwdISA_SB_SD_Li256ELb1ELb0ELi4EEENS1_25SingleTileBwdLPTSchedulerILb1ELi64ELb1EEEEEEEEEvNT_6ParamsE)
        /*0048*/ 	.short	0x0210
        /*004a*/ 	.short	0x0288


	//----- nvinfo : EIATTR_SW_WAR
	.align		4
.L_584:
        /*004c*/ 	.byte	0x04, 0x36
        /*004e*/ 	.short	(.L_586 - .L_585)
.L_585:
        /*0050*/ 	.word	0x00000008
.L_586:


//--------------------- .nv.info._ZN7cutlass13device_kernelIN5flash19enable_sm80_to_sm89INS1_16FlashAttnBwdSm80INS1_25CollectiveMainloopBwdSm80ILi1ELi1EN4cute5tupleIJNS5_1CILi64EEES8_NS7_ILi192EEEEEENS_6half_tEfNS_4arch4Sm80ELb1ELb0ELb1ELb1ELb0ELb0ELb0ELb0ELi2ELi2ELi2ELi2ELb1EEENS1_24CollectiveEpilogueBwdGQAISA_fSD_Li256ELb1ELb0EEENS1_25SingleTileBwdLPTSchedulerILb1ELi64ELb0EEEEEEEEEvNT_6ParamsE --------------------------
	.section	.nv.info._ZN7cutlass13device_kernelIN5flash19enable_sm80_to_sm89INS1_16FlashAttnBwdSm80INS1_25CollectiveMainloopBwdSm80ILi1ELi1EN4cute5tupleIJNS5_1CILi64EEES8_NS7_ILi192EEEEEENS_6half_tEfNS_4arch4Sm80ELb1ELb0ELb1ELb1ELb0ELb0ELb0ELb0ELi2ELi2ELi2ELi2ELb1EEENS1_24CollectiveEpilogueBwdGQAISA_fSD_Li256ELb1ELb0EEENS1_25SingleTileBwdLPTSchedulerILb1ELi64ELb0EEEEEEEEEvNT_6ParamsE,"",@"SHT_CUDA_INFO"
	.sectionflags	@""
	.align	4


	//----- nvinfo : EIATTR_CUDA_API_VERSION
	.align		4
        /*0000*/ 	.byte	0x04, 0x37
        /*0002*/ 	.short	(.L_588 - .L_587)
.L_587:
        /*0004*/ 	.word	0x00000082


	//----- nvinfo : EIATTR_KPARAM_INFO
	.align		4
.L_588:
        /*0008*/ 	.byte	0x04, 0x17
        /*000a*/ 	.short	(.L_590 - .L_589)
.L_589:
        /*000c*/ 	.word	0x00000000
        /*0010*/ 	.short	0x0000
        /*0012*/ 	.short	0x0000
        /*0014*/ 	.byte	0x00, 0xf0, 0x41, 0x0a


	//----- nvinfo : EIATTR_SPARSE_MMA_MASK
	.align		4
.L_590:
        /*0018*/ 	.byte	0x03, 0x50
        /*001a*/ 	.short	0x0000


	//----- nvinfo : EIATTR_MAXREG_COUNT
	.align		4
        /*001c*/ 	.byte	0x03, 0x1b
        /*001e*/ 	.short	0x00ff


	//----- nvinfo : EIATTR_MERCURY_ISA_VERSION
	.align		4
        /*0020*/ 	.byte	0x03, 0x5f
        /*0022*/ 	.short	0x0101


	//----- nvinfo : EIATTR_EXIT_INSTR_OFFSETS
	.align		4
        /*0024*/ 	.byte	0x04, 0x1c
        /*0026*/ 	.short	(.L_592 - .L_591)


	//   ....[0]....
.L_591:
        /*0028*/ 	.word	0x00000010


	//----- nvinfo : EIATTR_MAX_THREADS
	.align		4
.L_592:
        /*002c*/ 	.byte	0x04, 0x05
        /*002e*/ 	.short	(.L_594 - .L_593)
.L_593:
        /*0030*/ 	.word	0x00000100
        /*0034*/ 	.word	0x00000001
        /*0038*/ 	.word	0x00000001


	//----- nvinfo : EIATTR_CBANK_PARAM_SIZE
	.align		4
.L_594:
        /*003c*/ 	.byte	0x03, 0x19
        /*003e*/ 	.short	0x0290


	//----- nvinfo : EIATTR_PARAM_CBANK
	.align		4
        /*0040*/ 	.byte	0x04, 0x0a
        /*0042*/ 	.short	(.L_596 - .L_595)
	.align		4
.L_595:
        /*0044*/ 	.word	index@(.nv.constant0._ZN7cutlass13device_kernelIN5flash19enable_sm80_to_sm89INS1_16FlashAttnBwdSm80INS1_25CollectiveMainloopBwdSm80ILi1ELi1EN4cute5tupleIJNS5_1CILi64EEES8_NS7_ILi192EEEEEENS_6half_tEfNS_4arch4Sm80ELb1ELb0ELb1ELb1ELb0ELb0ELb0ELb0ELi2ELi2ELi2ELi2ELb1EEENS1_24CollectiveEpilogueBwdGQAISA_fSD_Li256ELb1ELb0EEENS1_25SingleTileBwdLPTSchedulerILb1ELi64ELb0EEEEEEEEEvNT_6ParamsE)
        /*0048*/ 	.short	0x0210
        /*004a*/ 	.short	0x0290


	//----- nvinfo : EIATTR_SW_WAR
	.align		4
.L_596:
        /*004c*/ 	.byte	0x04, 0x36
        /*004e*/ 	.short	(.L_598 - .L_597)
.L_597:
        /*0050*/ 	.word	0x00000008
.L_598:


//--------------------- .nv.info._ZN7cutlass13device_kernelIN5flash19enable_sm80_to_sm89INS1_16FlashAttnBwdSm80INS1_25CollectiveMainloopBwdSm80ILi1ELi1EN4cute5tupleIJNS5_1CILi64EEES8_NS7_ILi192EEEEEENS_6half_tEfNS_4arch4Sm80ELb1ELb0ELb1ELb1ELb1ELb0ELb0ELb0ELi2ELi2ELi2ELi2ELb1EEENS1_24CollectiveEpilogueBwdGQAISA_fSD_Li256ELb1ELb1EEENS1_25SingleTileBwdLPTSchedulerILb1ELi64ELb1EEEEEEEEEvNT_6ParamsE --------------------------
	.section	.nv.info._ZN7cutlass13device_kernelIN5flash19enable_sm80_to_sm89INS1_16FlashAttnBwdSm80INS1_25CollectiveMainloopBwdSm80ILi1ELi1EN4cute5tupleIJNS5_1CILi64EEES8_NS7_ILi192EEEEEENS_6half_tEfNS_4arch4Sm80ELb1ELb0ELb1ELb1ELb1ELb0ELb0ELb0ELi2ELi2ELi2ELi2ELb1EEENS1_24CollectiveEpilogueBwdGQAISA_fSD_Li256ELb1ELb1EEENS1_25SingleTileBwdLPTSchedulerILb1ELi64ELb1EEEEEEEEEvNT_6ParamsE,"",@"SHT_CUDA_INFO"
	.sectionflags	@""
	.align	4


	//----- nvinfo : EIATTR_CUDA_API_VERSION
	.align		4
        /*0000*/ 	.byte	0x04, 0x37
        /*0002*/ 	.short	(.L_600 - .L_599)
.L_599:
        /*0004*/ 	.word	0x00000082


	//----- nvinfo : EIATTR_KPARAM_INFO
	.align		4
.L_600:
        /*0008*/ 	.byte	0x04, 0x17
        /*000a*/ 	.short	(.L_602 - .L_601)
.L_601:
        /*000c*/ 	.word	0x00000000
        /*0010*/ 	.short	0x0000
        /*0012*/ 	.short	0x0000
        /*0014*/ 	.byte	0x00, 0xf0, 0x41, 0x0a


	//----- nvinfo : EIATTR_SPARSE_MMA_MASK
	.align		4
.L_602:
        /*0018*/ 	.byte	0x03, 0x50
        /*001a*/ 	.short	0x0000


	//----- nvinfo : EIATTR_MAXREG_COUNT
	.align		4
        /*001c*/ 	.byte	0x03, 0x1b
        /*001e*/ 	.short	0x00ff


	//----- nvinfo : EIATTR_MERCURY_ISA_VERSION
	.align		4
        /*0020*/ 	.byte	0x03, 0x5f
        /*0022*/ 	.short	0x0101


	//----- nvinfo : EIATTR_EXIT_INSTR_OFFSETS
	.align		4
        /*0024*/ 	.byte	0x04, 0x1c
        /*0026*/ 	.short	(.L_604 - .L_603)


	//   ....[0]....
.L_603:
        /*0028*/ 	.word	0x00000010


	//----- nvinfo : EIATTR_MAX_THREADS
	.align		4
.L_604:
        /*002c*/ 	.byte	0x04, 0x05
        /*002e*/ 	.short	(.L_606 - .L_605)
.L_605:
        /*0030*/ 	.word	0x00000100
        /*0034*/ 	.word	0x00000001
        /*0038*/ 	.word	0x00000001


	//----- nvinfo : EIATTR_CBANK_PARAM_SIZE
	.align		4
.L_606:
        /*003c*/ 	.byte	0x03, 0x19
        /*003e*/ 	.short	0x0290


	//----- nvinfo : EIATTR_PARAM_CBANK
	.align		4
        /*0040*/ 	.byte	0x04, 0x0a
        /*0042*/ 	.short	(.L_608 - .L_607)
	.align		4
.L_607:
        /*0044*/ 	.word	index@(.nv.constant0._ZN7cutlass13device_kernelIN5flash19enable_sm80_to_sm89INS1_16FlashAttnBwdSm80INS1_25CollectiveMainloopBwdSm80ILi1ELi1EN4cute5tupleIJNS5_1CILi64EEES8_NS7_ILi192EEEEEENS_6half_tEfNS_4arch4Sm80ELb1ELb0ELb1ELb1ELb1ELb0ELb0ELb0ELi2ELi2ELi2ELi2ELb1EEENS1_24CollectiveEpilogueBwdGQAISA_fSD_Li256ELb1ELb1EEENS1_25SingleTileBwdLPTSchedulerILb1ELi64ELb1EEEEEEEEEvNT_6ParamsE)
        /*0048*/ 	.short	0x0210
        /*004a*/ 	.short	0x0290


	//----- nvinfo : EIATTR_SW_WAR
	.align		4
.L_608:
        /*004c*/ 	.byte	0x04, 0x36
        /*004e*/ 	.short	(.L_610 - .L_609)
.L_609:
        /*0050*/ 	.word	0x00000008
.L_610:


//--------------------- .nv.info._ZN7cutlass13device_kernelIN5flash19enable_sm80_to_sm89INS1_16FlashAttnBwdSm80INS1_25CollectiveMainloopBwdSm80ILi2ELi1EN4cute5tupleIJNS5_1CILi64EEENS7_ILi80EEENS7_ILi192EEEEEENS_6half_tEfNS_4arch4Sm80ELb0ELb0ELb1ELb0ELb0ELb0ELb1ELb0ELi2ELi4ELi2ELi2ELb0EEENS1_21CollectiveEpilogueBwdISB_SC_SE_Li256ELb0ELb1ELi4EEENS1_19SingleTileSchedulerILb0ELb0ELb0ELi80EEEEEEEEEvNT_6ParamsE --------------------------
	.section	.nv.info._ZN7cutlass13device_kernelIN5flash19enable_sm80_to_sm89INS1_16FlashAttnBwdSm80INS1_25CollectiveMainloopBwdSm80ILi2ELi1EN4cute5tupleIJNS5_1CILi64EEENS7_ILi80EEENS7_ILi192EEEEEENS_6half_tEfNS_4arch4Sm80ELb0ELb0ELb1ELb0ELb0ELb0ELb1ELb0ELi2ELi4ELi2ELi2ELb0EEENS1_21CollectiveEpilogueBwdISB_SC_SE_Li256ELb0ELb1ELi4EEENS1_19SingleTileSchedulerILb0ELb0ELb0ELi80EEEEEEEEEvNT_6ParamsE,"",@"SHT_CUDA_INFO"
	.sectionflags	@""
	.align	4


	//----- nvinfo : EIATTR_CUDA_API_VERSION
	.align		4
        /*0000*/ 	.byte	0x04, 0x37
        /*0002*/ 	.short	(.L_612 - .L_611)
.L_611:
        /*0004*/ 	.word	0x00000082


	//----- nvinfo : EIATTR_KPARAM_INFO
	.align		4
.L_612:
        /*0008*/ 	.byte	0x04, 0x17
        /*000a*/ 	.short	(.L_614 - .L_613)
.L_613:
        /*000c*/ 	.word	0x00000000
        /*0010*/ 	.short	0x0000
        /*0012*/ 	.short	0x0000
        /*0014*/ 	.byte	0x00, 0xf0, 0xc1, 0x09


	//----- nvinfo : EIATTR_SPARSE_MMA_MASK
	.align		4
.L_614:
        /*0018*/ 	.byte	0x03, 0x50
        /*001a*/ 	.short	0x0000


	//----- nvinfo : EIATTR_MAXREG_COUNT
	.align		4
        /*001c*/ 	.byte	0x03, 0x1b
        /*001e*/ 	.short	0x00ff


	//----- nvinfo : EIATTR_MERCURY_ISA_VERSION
	.align		4
        /*0020*/ 	.byte	0x03, 0x5f
        /*0022*/ 	.short	0x0101


	//----- nvinfo : EIATTR_EXIT_INSTR_OFFSETS
	.align		4
        /*0024*/ 	.byte	0x04, 0x1c
        /*0026*/ 	.short	(.L_616 - .L_615)


	//   ....[0]....
.L_615:
        /*0028*/ 	.word	0x00000010


	//----- nvinfo : EIATTR_MAX_THREADS
	.align		4
.L_616:
        /*002c*/ 	.byte	0x04, 0x05
        /*002e*/ 	.short	(.L_618 - .L_617)
.L_617:
        /*0030*/ 	.word	0x00000100
        /*0034*/ 	.word	0x00000001
        /*0038*/ 	.word	0x00000001


	//----- nvinfo : EIATTR_CBANK_PARAM_SIZE
	.align		4
.L_618:
        /*003c*/ 	.byte	0x03, 0x19
        /*003e*/ 	.short	0x0270


	//----- nvinfo : EIATTR_PARAM_CBANK
	.align		4
        /*0040*/ 	.byte	0x04, 0x0a
        /*0042*/ 	.short	(.L_620 - .L_619)
	.align		4
.L_619:
        /*0044*/ 	.word	index@(.nv.constant0._ZN7cutlass13device_kernelIN5flash19enable_sm80_to_sm89INS1_16FlashAttnBwdSm80INS1_25CollectiveMainloopBwdSm80ILi2ELi1EN4cute5tupleIJNS5_1CILi64EEENS7_ILi80EEENS7_ILi192EEEEEENS_6half_tEfNS_4arch4Sm80ELb0ELb0ELb1ELb0ELb0ELb0ELb1ELb0ELi2ELi4ELi2ELi2ELb0EEENS1_21CollectiveEpilogueBwdISB_SC_SE_Li256ELb0ELb1ELi4EEENS1_19SingleTileSchedulerILb0ELb0ELb0ELi80EEEEEEEEEvNT_6ParamsE)
        /*0048*/ 	.short	0x0210
        /*004a*/ 	.short	0x0270


	//----- nvinfo : EIATTR_SW_WAR
	.align		4
.L_620:
        /*004c*/ 	.byte	0x04, 0x36
        /*004e*/ 	.short	(.L_622 - .L_621)
.L_621:
        /*0050*/ 	.word	0x00000008
.L_622:


//--------------------- .nv.info._ZN7cutlass13device_kernelIN5flash19enable_sm80_to_sm89INS1_16FlashAttnBwdSm80INS1_25CollectiveMainloopBwdSm80ILi2ELi1EN4cute5tupleIJNS5_1CILi64EEENS7_ILi80EEENS7_ILi192EEEEEENS_6half_tEfNS_4arch4Sm80ELb0ELb0ELb1ELb0ELb1ELb0ELb1ELb0ELi2ELi4ELi2ELi2ELb0EEENS1_21CollectiveEpilogueBwdISB_SC_SE_Li256ELb0ELb1ELi4EEENS1_19SingleTileSchedulerILb0ELb0ELb0ELi80EEEEEEEEEvNT_6ParamsE --------------------------
	.section	.nv.info._ZN7cutlass13device_kernelIN5flash19enable_sm80_to_sm89INS1_16FlashAttnBwdSm80INS1_25CollectiveMainloopBwdSm80ILi2ELi1EN4cute5tupleIJNS5_1CILi64EEENS7_ILi80EEENS7_ILi192EEEEEENS_6half_tEfNS_4arch4Sm80ELb0ELb0ELb1ELb0ELb1ELb0ELb1ELb0ELi2ELi4ELi2ELi2ELb0EEENS1_21CollectiveEpilogueBwdISB_SC_SE_Li256ELb0ELb1ELi4EEENS1_19SingleTileSchedulerILb0ELb0ELb0ELi80EEEEEEEEEvNT_6ParamsE,"",@"SHT_CUDA_INFO"
	.sectionflags	@""
	.align	4


	//----- nvinfo : EIATTR_CUDA_API_VERSION
	.align		4
        /*0000*/ 	.byte	0x04, 0x37
        /*0002*/ 	.short	(.L_624 - .L_623)
.L_623:
        /*0004*/ 	.word	0x00000082


	//----- nvinfo : EIATTR_KPARAM_INFO
	.align		4
.L_624:
        /*0008*/ 	.byte	0x04, 0x17
        /*000a*/ 	.short	(.L_626 - .L_625)
.L_625:
        /*000c*/ 	.word	0x00000000
        /*0010*/ 	.short	0x0000
        /*0012*/ 	.short	0x0000
        /*0014*/ 	.byte	0x00, 0xf0, 0xc1, 0x09


	//----- nvinfo : EIATTR_SPARSE_MMA_MASK
	.align		4
.L_626:
        /*0018*/ 	.byte	0x03, 0x50
        /*001a*/ 	.short	0x0000


	//----- nvinfo : EIATTR_MAXREG_COUNT
	.align		4
        /*001c*/ 	.byte	0x03, 0x1b
        /*001e*/ 	.short	0x00ff


	//----- nvinfo : EIATTR_MERCURY_ISA_VERSION
	.align		4
        /*0020*/ 	.byte	0x03, 0x5f
        /*0022*/ 	.short	0x0101


	//----- nvinfo : EIATTR_EXIT_INSTR_OFFSETS
	.align		4
        /*0024*/ 	.byte	0x04, 0x1c
        /*0026*/ 	.short	(.L_628 - .L_627)


	//   ....[0]....
.L_627:
        /*0028*/ 	.word	0x00000010


	//----- nvinfo : EIATTR_MAX_THREADS
	.align		4
.L_628:
        /*002c*/ 	.byte	0x04, 0x05
        /*002e*/ 	.short	(.L_630 - .L_629)
.L_629:
        /*0030*/ 	.word	0x00000100
        /*0034*/ 	.word	0x00000001
        /*0038*/ 	.word	0x00000001


	//----- nvinfo : EIATTR_CBANK_PARAM_SIZE
	.align		4
.L_630:
        /*003c*/ 	.byte	0x03, 0x19
        /*003e*/ 	.short	0x0270


	//----- nvinfo : EIATTR_PARAM_CBANK
	.align		4
        /*0040*/ 	.byte	0x04, 0x0a
        /*0042*/ 	.short	(.L_632 - .L_631)
	.align		4
.L_631:
        /*0044*/ 	.word	index@(.nv.constant0._ZN7cutlass13device_kernelIN5flash19enable_sm80_to_sm89INS1_16FlashAttnBwdSm80INS1_25CollectiveMainloopBwdSm80ILi2ELi1EN4cute5tupleIJNS5_1CILi64EEENS7_ILi80EEENS7_ILi192EEEEEENS_6half_tEfNS_4arch4Sm80ELb0ELb0ELb1ELb0ELb1ELb0ELb1ELb0ELi2ELi4ELi2ELi2ELb0EEENS1_21CollectiveEpilogueBwdISB_SC_SE_Li256ELb0ELb1ELi4EEENS1_19SingleTileSchedulerILb0ELb0ELb0ELi80EEEEEEEEEvNT_6ParamsE)
        /*0048*/ 	.short	0x0210
        /*004a*/ 	.short	0x0270


	//----- nvinfo : EIATTR_SW_WAR
	.align		4
.L_632:
        /*004c*/ 	.byte	0x04, 0x36
        /*004e*/ 	.short	(.L_634 - .L_633)
.L_633:
        /*0050*/ 	.word	0x00000008
.L_634:


//--------------------- .nv.info._ZN7cutlass13device_kernelIN5flash19enable_sm80_to_sm89INS1_16FlashAttnBwdSm80INS1_25CollectiveMainloopBwdSm80ILi2ELi1EN4cute5tupleIJNS5_1CILi64EEENS7_ILi80EEENS7_ILi192EEEEEENS_6half_tEfNS_4arch4Sm80ELb0ELb0ELb1ELb0ELb0ELb0ELb1ELb0ELi2ELi4ELi2ELi2ELb0EEENS1_24CollectiveEpilogueBwdGQAISB_fSE_Li256ELb0ELb0EEENS1_19SingleTileSchedulerILb0ELb0ELb0ELi80EEEEEEEEEvNT_6ParamsE --------------------------
	.section	.nv.info._ZN7cutlass13device_kernelIN5flash19enable_sm80_to_sm89INS1_16FlashAttnBwdSm80INS1_25CollectiveMainloopBwdSm80ILi2ELi1EN4cute5tupleIJNS5_1CILi64EEENS7_ILi80EEENS7_ILi192EEEEEENS_6half_tEfNS_4arch4Sm80ELb0ELb0ELb1ELb0ELb0ELb0ELb1ELb0ELi2ELi4ELi2ELi2ELb0EEENS1_24CollectiveEpilogueBwdGQAISB_fSE_Li256ELb0ELb0EEENS1_19SingleTileSchedulerILb0ELb0ELb0ELi80EEEEEEEEEvNT_6ParamsE,"",@"SHT_CUDA_INFO"
	.sectionflags	@""
	.align	4


	//----- nvinfo : EIATTR_CUDA_API_VERSION
	.align		4
        /*0000*/ 	.byte	0x04, 0x37
        /*0002*/ 	.short	(.L_636 - .L_635)
.L_635:
        /*0004*/ 	.word	0x00000082


	//----- nvinfo : EIATTR_KPARAM_INFO
	.align		4
.L_636:
        /*0008*/ 	.byte	0x04, 0x17
        /*000a*/ 	.short	(.L_638 - .L_637)
.L_637:
        /*000c*/ 	.word	0x00000000
        /*0010*/ 	.short	0x0000
        /*0012*/ 	.short	0x0000
        /*0014*/ 	.byte	0x00, 0xf0, 0xe1, 0x09


	//----- nvinfo : EIATTR_SPARSE_MMA_MASK
	.align		4
.L_638:
        /*0018*/ 	.byte	0x03, 0x50
        /*001a*/ 	.short	0x0000


	//----- nvinfo : EIATTR_MAXREG_COUNT
	.align		4
        /*001c*/ 	.byte	0x03, 0x1b
        /*001e*/ 	.short	0x00ff


	//----- nvinfo : EIATTR_MERCURY_ISA_VERSION
	.align		4
        /*0020*/ 	.byte	0x03, 0x5f
        /*0022*/ 	.short	0x0101


	//----- nvinfo : EIATTR_EXIT_INSTR_OFFSETS
	.align		4
        /*0024*/ 	.byte	0x04, 0x1c
        /*0026*/ 	.short	(.L_640 - .L_639)


	//   ....[0]....
.L_639:
        /*0028*/ 	.word	0x00000010


	//----- nvinfo : EIATTR_MAX_THREADS
	.align		4
.L_640:
        /*002c*/ 	.byte	0x04, 0x05
        /*002e*/ 	.short	(.L_642 - .L_641)
.L_641:
        /*0030*/ 	.word	0x00000100
        /*0034*/ 	.word	0x00000001
        /*0038*/ 	.word	0x00000001


	//----- nvinfo : EIATTR_CBANK_PARAM_SIZE
	.align		4
.L_642:
        /*003c*/ 	.byte	0x03, 0x19
        /*003e*/ 	.short	0x0278


	//----- nvinfo : EIATTR_PARAM_CBANK
	.align		4
        /*0040*/ 	.byte	0x04, 0x0a
        /*0042*/ 	.short	(.L_644 - .L_643)
	.align		4
.L_643:
        /*0044*/ 	.word	index@(.nv.constant0._ZN7cutlass13device_kernelIN5flash19enable_sm80_to_sm89INS1_16FlashAttnBwdSm80INS1_25CollectiveMainloopBwdSm80ILi2ELi1EN4cute5tupleIJNS5_1CILi64EEENS7_ILi80EEENS7_ILi192EEEEEENS_6half_tEfNS_4arch4Sm80ELb0ELb0ELb1ELb0ELb0ELb0ELb1ELb0ELi2ELi4ELi2ELi2ELb0EEENS1_24CollectiveEpilogueBwdGQAISB_fSE_Li256ELb0ELb0EEENS1_19SingleTileSchedulerILb0ELb0ELb0ELi80EEEEEEEEEvNT_6ParamsE)
        /*0048*/ 	.short	0x0210
        /*004a*/ 	.short	0x0278


	//----- nvinfo : EIATTR_SW_WAR
	.align		4
.L_644:
        /*004c*/ 	.byte	0x04, 0x36
        /*004e*/ 	.short	(.L_646 - .L_645)
.L_645:
        /*0050*/ 	.word	0x00000008
.L_646:


//--------------------- .nv.info._ZN7cutlass13device_kernelIN5flash19enable_sm80_to_sm89INS1_16FlashAttnBwdSm80INS1_25CollectiveMainloopBwdSm80ILi2ELi1EN4cute5tupleIJNS5_1CILi64EEENS7_ILi80EEENS7_ILi192EEEEEENS_6half_tEfNS_4arch4Sm80ELb0ELb0ELb1ELb0ELb1ELb0ELb1ELb0ELi2ELi4ELi2ELi2ELb0EEENS1_24CollectiveEpilogueBwdGQAISB_fSE_Li256ELb0ELb1EEENS1_19SingleTileSchedulerILb0ELb0ELb0ELi80EEEEEEEEEvNT_6ParamsE --------------------------
	.section	.nv.info._ZN7cutlass13device_kernelIN5flash19enable_sm80_to_sm89INS1_16FlashAttnBwdSm80INS1_25CollectiveMainloopBwdSm80ILi2ELi1EN4cute5tupleIJNS5_1CILi64EEENS7_ILi80EEENS7_ILi192EEEEEENS_6half_tEfNS_4arch4Sm80ELb0ELb0ELb1ELb0ELb1ELb0ELb1ELb0ELi2ELi4ELi2ELi2ELb0EEENS1_24CollectiveEpilogueBwdGQAISB_fSE_Li256ELb0ELb1EEENS1_19SingleTileSchedulerILb0ELb0ELb0ELi80EEEEEEEEEvNT_6ParamsE,"",@"SHT_CUDA_INFO"
	.sectionflags	@""
	.align	4


	//----- nvinfo : EIATTR_CUDA_API_VERSION
	.align		4
        /*0000*/ 	.byte	0x04, 0x37
        /*0002*/ 	.short	(.L_648 - .L_647)
.L_647:
        /*0004*/ 	.word	0x00000082


	//----- nvinfo : EIATTR_KPARAM_INFO
	.align		4
.L_648:
        /*0008*/ 	.byte	0x04, 0x17
        /*000a*/ 	.short	(.L_650 - .L_649)
.L_649:
        /*000c*/ 	.word	0x00000000
        /*0010*/ 	.short	0x0000
        /*0012*/ 	.short	0x0000
        /*0014*/ 	.byte	0x00, 0xf0, 0xe1, 0x09


	//----- nvinfo : EIATTR_SPARSE_MMA_MASK
	.align		4
.L_650:
        /*0018*/ 	.byte	0x03, 0x50
        /*001a*/ 	.short	0x0000


	//----- nvinfo : EIATTR_MAXREG_COUNT
	.align		4
        /*001c*/ 	.byte	0x03, 0x1b
        /*001e*/ 	.short	0x00ff


	//----- nvinfo : EIATTR_MERCURY_ISA_VERSION
	.align		4
        /*0020*/ 	.byte	0x03, 0x5f
        /*0022*/ 	.short	0x0101


	//----- nvinfo : EIATTR_EXIT_INSTR_OFFSETS
	.align		4
        /*0024*/ 	.byte	0x04, 0x1c
        /*0026*/ 	.short	(.L_652 - .L_651)


	//   ....[0]....
.L_651:
        /*0028*/ 	.word	0x00000010


	//----- nvinfo : EIATTR_MAX_THREADS
	.align		4
.L_652:
        /*002c*/ 	.byte	0x04, 0x05
        /*002e*/ 	.short	(.L_654 - .L_653)
.L_653:
        /*0030*/ 	.word	0x00000100
        /*0034*/ 	.word	0x00000001
        /*0038*/ 	.word	0x00000001


	//----- nvinfo : EIATTR_CBANK_PARAM_SIZE
	.align		4
.L_654:
        /*003c*/ 	.byte	0x03, 0x19
        /*003e*/ 	.short	0x0278


	//----- nvinfo : EIATTR_PARAM_CBANK
	.align		4
        /*0040*/ 	.byte	0x04, 0x0a
        /*0042*/ 	.short	(.L_656 - .L_655)
	.align		4
.L_655:
        /*0044*/ 	.word	index@(.nv.constant0._ZN7cutlass13device_kernelIN5flash19enable_sm80_to_sm89INS1_16FlashAttnBwdSm80INS1_25CollectiveMainloopBwdSm80ILi2ELi1EN4cute5tupleIJNS5_1CILi64EEENS7_ILi80EEENS7_ILi192EEEEEENS_6half_tEfNS_4arch4Sm80ELb0ELb0ELb1ELb0ELb1ELb0ELb1ELb0ELi2ELi4ELi2ELi2ELb0EEENS1_24CollectiveEpilogueBwdGQAISB_fSE_Li256ELb0ELb1EEENS1_19SingleTileSchedulerILb0ELb0ELb0ELi80EEEEEEEEEvNT_6ParamsE)
        /*0048*/ 	.short	0x0210
        /*004a*/ 	.short	0x0278


	//----- nvinfo : EIATTR_SW_WAR
	.align		4
.L_656:
        /*004c*/ 	.byte	0x04, 0x36
        /*004e*/ 	.short	(.L_658 - .L_657)
.L_657:
        /*0050*/ 	.word	0x00000008
.L_658:


//--------------------- .nv.info._ZN7cutlass13device_kernelIN5flash19enable_sm80_to_sm89INS1_16FlashAttnBwdSm80INS1_25CollectiveMainloopBwdSm80ILi2ELi1EN4cute5tupleIJNS5_1CILi64EEENS7_ILi80EEENS7_ILi192EEEEEENS_6half_tEfNS_4arch4Sm80ELb0ELb0ELb1ELb1ELb0ELb0ELb1ELb0ELi2ELi4ELi2ELi2ELb0EEENS1_21CollectiveEpilogueBwdISB_SC_SE_Li256ELb1ELb1ELi4EEENS1_19SingleTileSchedulerILb1ELb0ELb0ELi80EEEEEEEEEvNT_6ParamsE --------------------------
	.section	.nv.info._ZN7cutlass13device_kernelIN5flash19enable_sm80_to_sm89INS1_16FlashAttnBwdSm80INS1_25CollectiveMainloopBwdSm80ILi2ELi1EN4cute5tupleIJNS5_1CILi64EEENS7_ILi80EEENS7_ILi192EEEEEENS_6half_tEfNS_4arch4Sm80ELb0ELb0ELb1ELb1ELb0ELb0ELb1ELb0ELi2ELi4ELi2ELi2ELb0EEENS1_21CollectiveEpilogueBwdISB_SC_SE_Li256ELb1ELb1ELi4EEENS1_19SingleTileSchedulerILb1ELb0ELb0ELi80EEEEEEEEEvNT_6ParamsE,"",@"SHT_CUDA_INFO"
	.sectionflags	@""
	.align	4


	//----- nvinfo : EIATTR_CUDA_API_VERSION
	.align		4
        /*0000*/ 	.byte	0x04, 0x37
        /*0002*/ 	.short	(.L_660 - .L_659)
.L_659:
        /*0004*/ 	.word	0x00000082


	//----- nvinfo : EIATTR_KPARAM_INFO
	.align		4
.L_660:
        /*0008*/ 	.byte	0x04, 0x17
        /*000a*/ 	.short	(.L_662 - .L_661)
.L_661:
        /*000c*/ 	.word	0x00000000
        /*0010*/ 	.short	0x0000
        /*0012*/ 	.short	0x0000
        /*0014*/ 	.byte	0x00, 0xf0, 0xc1, 0x09


	//----- nvinfo : EIATTR_SPARSE_MMA_MASK
	.align		4
.L_662:
        /*0018*/ 	.byte	0x03, 0x50
        /*001a*/ 	.short	0x0000


	//----- nvinfo : EIATTR_MAXREG_COUNT
	.align		4
        /*001c*/ 	.byte	0x03, 0x1b
        /*001e*/ 	.short	0x00ff


	//----- nvinfo : EIATTR_MERCURY_ISA_VERSION
	.align		4
        /*0020*/ 	.byte	0x03, 0x5f
        /*0022*/ 	.short	0x0101


	//----- nvinfo : EIATTR_EXIT_INSTR_OFFSETS
	.align		4
        /*0024*/ 	.byte	0x04, 0x1c
        /*0026*/ 	.short	(.L_664 - .L_663)


	//   ....[0]....
.L_663:
        /*0028*/ 	.word	0x00000010


	//----- nvinfo : EIATTR_MAX_THREADS
	.align		4
.L_664:
        /*002c*/ 	.byte	0x04, 0x05
        /*002e*/ 	.short	(.L_666 - .L_665)
.L_665:
        /*0030*/ 	.word	0x00000100
        /*0034*/ 	.word	0x00000001
        /*0038*/ 	.word	0x00000001


	//----- nvinfo : EIATTR_CBANK_PARAM_SIZE
	.align		4
.L_666:
        /*003c*/ 	.byte	0x03, 0x19
        /*003e*/ 	.short	0x0270


	//----- nvinfo : EIATTR_PARAM_CBANK
	.align		4
        /*0040*/ 	.byte	0x04, 0x0a
        /*0042*/ 	.short	(.L_668 - .L_667)
	.align		4
.L_667:
        /*0044*/ 	.word	index@(.nv.constant0._ZN7cutlass13device_kernelIN5flash19enable_sm80_to_sm89INS1_16FlashAttnBwdSm80INS1_25CollectiveMainloopBwdSm80ILi2ELi1EN4cute5tupleIJNS5_1CILi64EEENS7_ILi80EEENS7_ILi192EEEEEENS_6half_tEfNS_4arch4Sm80ELb0ELb0ELb1ELb1ELb0ELb0ELb1ELb0ELi2ELi4ELi2ELi2ELb0EEENS1_21CollectiveEpilogueBwdISB_SC_SE_Li256ELb1ELb1ELi4EEENS1_19SingleTileSchedulerILb1ELb0ELb0ELi80EEEEEEEEEvNT_6ParamsE)
        /*0048*/ 	.short	0x0210
        /*004a*/ 	.short	0x0270


	//----- nvinfo : EIATTR_SW_WAR
	.align		4
.L_668:
        /*004c*/ 	.byte	0x04, 0x36
        /*004e*/ 	.short	(.L_670 - .L_669)
.L_669:
        /*0050*/ 	.word	0x00000008
.L_670:


//--------------------- .nv.info._ZN7cutlass13device_kernelIN5flash19enable_sm80_to_sm89INS1_16FlashAttnBwdSm80INS1_25CollectiveMainloopBwdSm80ILi2ELi1EN4cute5tupleIJNS5_1CILi64EEENS7_ILi80EEENS7_ILi192EEEEEENS_6half_tEfNS_4arch4Sm80ELb0ELb0ELb1ELb1ELb1ELb0ELb1ELb0ELi2ELi4ELi2ELi2ELb0EEENS1_21CollectiveEpilogueBwdISB_SC_SE_Li256ELb1ELb1ELi4EEENS1_19SingleTileSchedulerILb1ELb0ELb0ELi80EEEEEEEEEvNT_6ParamsE --------------------------
	.section	.nv.info._ZN7cutlass13device_kernelIN5flash19enable_sm80_to_sm89INS1_16FlashAttnBwdSm80INS1_25CollectiveMainloopBwdSm80ILi2ELi1EN4cute5tupleIJNS5_1CILi64EEENS7_ILi80EEENS7_ILi192EEEEEENS_6half_tEfNS_4arch4Sm80ELb0ELb0ELb1ELb1ELb1ELb0ELb1ELb0ELi2ELi4ELi2ELi2ELb0EEENS1_21CollectiveEpilogueBwdISB_SC_SE_Li256ELb1ELb1ELi4EEENS1_19SingleTileSchedulerILb1ELb0ELb0ELi80EEEEEEEEEvNT_6ParamsE,"",@"SHT_CUDA_INFO"
	.sectionflags	@""
	.align	4


	//----- nvinfo : EIATTR_CUDA_API_VERSION
	.align		4
        /*0000*/ 	.byte	0x04, 0x37
        /*0002*/ 	.short	(.L_672 - .L_671)
.L_671:
        /*0004*/ 	.word	0x00000082


	//----- nvinfo : EIATTR_KPARAM_INFO
	.align		4
.L_672:
        /*0008*/ 	.byte	0x04, 0x17
        /*000a*/ 	.short	(.L_674 - .L_673)
.L_673:
        /*000c*/ 	.word	0x00000000
        /*0010*/ 	.short	0x0000
        /*0012*/ 	.short	0x0000
        /*0014*/ 	.byte	0x00, 0xf0, 0xc1, 0x09


	//----- nvinfo : EIATTR_SPARSE_MMA_MASK
	.align		4
.L_674:
        /*0018*/ 	.byte	0x03, 0x50
        /*001a*/ 	.short	0x0000


	//----- nvinfo : EIATTR_MAXREG_COUNT
	.align		4
        /*001c*/ 	.byte	0x03, 0x1b
        /*001e*/ 	.short	0x00ff


	//----- nvinfo : EIATTR_MERCURY_ISA_VERSION
	.align		4
        /*0020*/ 	.byte	0x03, 0x5f
        /*0022*/ 	.short	0x0101


	//----- nvinfo : EIATTR_EXIT_INSTR_OFFSETS
	.align		4
        /*0024*/ 	.byte	0x04, 0x1c
        /*0026*/ 	.short	(.L_676 - .L_675)


	//   ....[0]....
.L_675:
        /*0028*/ 	.word	0x00000010


	//----- nvinfo : EIATTR_MAX_THREADS
	.align		4
.L_676:
        /*002c*/ 	.byte	0x04, 0x05
        /*002e*/ 	.short	(.L_678 - .L_677)
.L_677:
        /*0030*/ 	.word	0x00000100
        /*0034*/ 	.word	0x00000001
        /*0038*/ 	.word	0x00000001


	//----- nvinfo : EIATTR_CBANK_PARAM_SIZE
	.align		4
.L_678:
        /*003c*/ 	.byte	0x03, 0x19
        /*003e*/ 	.short	0x0270


	//----- nvinfo : EIATTR_PARAM_CBANK
	.align		4
        /*0040*/ 	.byte	0x04, 0x0a
        /*0042*/ 	.short	(.L_680 - .L_679)
	.align		4
.L_679:
        /*0044*/ 	.word	index@(.nv.constant0._ZN7cutlass13device_kernelIN5flash19enable_sm80_to_sm89INS1_16FlashAttnBwdSm80INS1_25CollectiveMainloopBwdSm80ILi2ELi1EN4cute5tupleIJNS5_1CILi64EEENS7_ILi80EEENS7_ILi192EEEEEENS_6half_tEfNS_4arch4Sm80ELb0ELb0ELb1ELb1ELb1ELb0ELb1ELb0ELi2ELi4ELi2ELi2ELb0EEENS1_21CollectiveEpilogueBwdISB_SC_SE_Li256ELb1ELb1ELi4EEENS1_19SingleTileSchedulerILb1ELb0ELb0ELi80EEEEEEEEEvNT_6ParamsE)
        /*0048*/ 	.short	0x0210
        /*004a*/ 	.short	0x0270


	//----- nvinfo : EIATTR_SW_WAR
	.align		4
.L_680:
        /*004c*/ 	.byte	0x04, 0x36
        /*004e*/ 	.short	(.L_682 - .L_681)
.L_681:
        /*0050*/ 	.word	0x00000008
.L_682:


//--------------------- .nv.info._ZN7cutlass13device_kernelIN5flash19enable_sm80_to_sm89INS1_16FlashAttnBwdSm80INS1_25CollectiveMainloopBwdSm80ILi2ELi1EN4cute5tupleIJNS5_1CILi64EEENS7_ILi80EEENS7_ILi192EEEEEENS_6half_tEfNS_4arch4Sm80ELb0ELb0ELb1ELb1ELb0ELb0ELb1ELb0ELi2ELi4ELi2ELi2ELb0EEENS1_24CollectiveEpilogueBwdGQAISB_fSE_Li256ELb1ELb0EEENS1_19SingleTileSchedulerILb1ELb0ELb0ELi80EEEEEEEEEvNT_6ParamsE --------------------------
	.section	.nv.info._ZN7cutlass13device_kernelIN5flash19enable_sm80_to_sm89INS1_16FlashAttnBwdSm80INS1_25CollectiveMainloopBwdSm80ILi2ELi1EN4cute5tupleIJNS5_1CILi64EEENS7_ILi80EEENS7_ILi192EEEEEENS_6half_tEfNS_4arch4Sm80ELb0ELb0ELb1ELb1ELb0ELb0ELb1ELb0ELi2ELi4ELi2ELi2ELb0EEENS1_24CollectiveEpilogueBwdGQAISB_fSE_Li256ELb1ELb0EEENS1_19SingleTileSchedulerILb1ELb0ELb0ELi80EEEEEEEEEvNT_6ParamsE,"",@"SHT_CUDA_INFO"
	.sectionflags	@""
	.align	4


	//----- nvinfo : EIATTR_CUDA_API_VERSION
	.align		4
        /*0000*/ 	.byte	0x04, 0x37
        /*0002*/ 	.short	(.L_684 - .L_683)
.L_683:
        /*0004*/ 	.word	0x00000082


	//----- nvinfo : EIATTR_KPARAM_INFO
	.align		4
.L_684:
        /*0008*/ 	.byte	0x04, 0x17
        /*000a*/ 	.short	(.L_686 - .L_685)
.L_685:
        /*000c*/ 	.word	0x00000000
        /*0010*/ 	.short	0x0000
        /*0012*/ 	.short	0x0000
        /*0014*/ 	.byte	0x00, 0xf0, 0xe1, 0x09


	//----- nvinfo : EIATTR_SPARSE_MMA_MASK
	.align		4
.L_686:
        /*0018*/ 	.byte	0x03, 0x50
        /*001a*/ 	.short	0x0000


	//----- nvinfo : EIATTR_MAXREG_COUNT
	.align		4
        /*001c*/ 	.byte	0x03, 0x1b
        /*001e*/ 	.short	0x00ff


	//----- nvinfo : EIATTR_MERCURY_ISA_VERSION
	.align		4
        /*0020*/ 	.byte	0x03, 0x5f
        /*0022*/ 	.short	0x0101


	//----- nvinfo : EIATTR_EXIT_INSTR_OFFSETS
	.align		4
        /*0024*/ 	.byte	0x04, 0x1c
        /*0026*/ 	.short	(.L_688 - .L_687)


	//   ....[0]....
.L_687:
        /*0028*/ 	.word	0x00000010


	//----- nvinfo : EIATTR_MAX_THREADS
	.align		4
.L_688:
        /*002c*/ 	.byte	0x04, 0x05
        /*002e*/ 	.short	(.L_690 - .L_689)
.L_689:
        /*0030*/ 	.word	0x00000100
        /*0034*/ 	.word	0x00000001
        /*0038*/ 	.word	0x00000001


	//----- nvinfo : EIATTR_CBANK_PARAM_SIZE
	.align		4
.L_690:
        /*003c*/ 	.byte	0x03, 0x19
        /*003e*/ 	.short	0x0278


	//----- nvinfo : EIATTR_PARAM_CBANK
	.align		4
        /*0040*/ 	.byte	0x04, 0x0a
        /*0042*/ 	.short	(.L_692 - .L_691)
	.align		4
.L_691:
        /*0044*/ 	.word	index@(.nv.constant0._ZN7cutlass13device_kernelIN5flash19enable_sm80_to_sm89INS1_16FlashAttnBwdSm80INS1_25CollectiveMainloopBwdSm80ILi2ELi1EN4cute5tupleIJNS5_1CILi64EEENS7_ILi80EEENS7_ILi192EEEEEENS_6half_tEfNS_4arch4Sm80ELb0ELb0ELb1ELb1ELb0ELb0ELb1ELb0ELi2ELi4ELi2ELi2ELb0EEENS1_24CollectiveEpilogueBwdGQAISB_fSE_Li256ELb1ELb0EEENS1_19SingleTileSchedulerILb1ELb0ELb0ELi80EEEEEEEEEvNT_6ParamsE)
        /*0048*/ 	.short	0x0210
        /*004a*/ 	.short	0x0278


	//----- nvinfo : EIATTR_SW_WAR
	.align		4
.L_692:
        /*004c*/ 	.byte	0x04, 0x36
        /*004e*/ 	.short	(.L_694 - .L_693)
.L_693:
        /*0050*/ 	.word	0x00000008
.L_694:


//--------------------- .nv.info._ZN7cutlass13device_kernelIN5flash19enable_sm80_to_sm89INS1_16FlashAttnBwdSm80INS1_25CollectiveMainloopBwdSm80ILi2ELi1EN4cute5tupleIJNS5_1CILi64EEENS7_ILi80EEENS7_ILi192EEEEEENS_6half_tEfNS_4arch4Sm80ELb0ELb0ELb1ELb1ELb1ELb0ELb1ELb0ELi2ELi4ELi2ELi2ELb0EEENS1_24CollectiveEpilogueBwdGQAISB_fSE_Li256ELb1ELb1EEENS1_19SingleTileSchedulerILb1ELb0ELb0ELi80EEEEEEEEEvNT_6ParamsE --------------------------
	.section	.nv.info._ZN7cutlass13device_kernelIN5flash19enable_sm80_to_sm89INS1_16FlashAttnBwdSm80INS1_25CollectiveMainloopBwdSm80ILi2ELi1EN4cute5tupleIJNS5_1CILi64EEENS7_ILi80EEENS7_ILi192EEEEEENS_6half_tEfNS_4arch4Sm80ELb0ELb0ELb1ELb1ELb1ELb0ELb1ELb0ELi2ELi4ELi2ELi2ELb0EEENS1_24CollectiveEpilogueBwdGQAISB_fSE_Li256ELb1ELb1EEENS1_19SingleTileSchedulerILb1ELb0ELb0ELi80EEEEEEEEEvNT_6ParamsE,"",@"SHT_CUDA_INFO"
	.sectionflags	@""
	.align	4


	//----- nvinfo : EIATTR_CUDA_API_VERSION
	.align		4
        /*0000*/ 	.byte	0x04, 0x37
        /*0002*/ 	.short	(.L_696 - .L_695)
.L_695:
        /*0004*/ 	.word	0x00000082


	//----- nvinfo : EIATTR_KPARAM_INFO
	.align		4
.L_696:
        /*0008*/ 	.byte	0x04, 0x17
        /*000a*/ 	.short	(.L_698 - .L_697)
.L_697:
        /*000c*/ 	.word	0x00000000
        /*0010*/ 	.short	0x0000
        /*0012*/ 	.short	0x0000
        /*0014*/ 	.byte	0x00, 0xf0, 0xe1, 0x09


	//----- nvinfo : EIATTR_SPARSE_MMA_MASK
	.align		4
.L_698:
        /*0018*/ 	.byte	0x03, 0x50
        /*001a*/ 	.short	0x0000


	//----- nvinfo : EIATTR_MAXREG_COUNT
	.align		4
        /*001c*/ 	.byte	0x03, 0x1b
        /*001e*/ 	.short	0x00ff


	//----- nvinfo : EIATTR_MERCURY_ISA_VERSION
	.align		4
        /*0020*/ 	.byte	0x03, 0x5f
        /*0022*/ 	.short	0x0101


	//----- nvinfo : EIATTR_EXIT_INSTR_OFFSETS
	.align		4
        /*0024*/ 	.byte	0x04, 0x1c
        /*0026*/ 	.short	(.L_700 - .L_699)


	//   ....[0]....
.L_699:
        /*0028*/ 	.word	0x00000010


	//----- nvinfo : EIATTR_MAX_THREADS
	.align		4
.L_700:
        /*002c*/ 	.byte	0x04, 0x05
        /*002e*/ 	.short	(.L_702 - .L_701)
.L_701:
        /*0030*/ 	.word	0x00000100
        /*0034*/ 	.word	0x00000001
        /*0038*/ 	.word	0x00000001


	//----- nvinfo : EIATTR_CBANK_PARAM_SIZE
	.align		4
.L_702:
        /*003c*/ 	.byte	0x03, 0x19
        /*003e*/ 	.short	0x0278


	//----- nvinfo : EIATTR_PARAM_CBANK
	.align		4
        /*0040*/ 	.byte	0x04, 0x0a
        /*0042*/ 	.short	(.L_704 - .L_703)
	.align		4
.L_703:
        /*0044*/ 	.word	index@(.nv.constant0._ZN7cutlass13device_kernelIN5flash19enable_sm80_to_sm89INS1_16FlashAttnBwdSm80INS1_25CollectiveMainloopBwdSm80ILi2ELi1EN4cute5tupleIJNS5_1CILi64EEENS7_ILi80EEENS7_ILi192EEEEEENS_6half_tEfNS_4arch4Sm80ELb0ELb0ELb1ELb1ELb1ELb0ELb1ELb0ELi2ELi4ELi2ELi2ELb0EEENS1_24CollectiveEpilogueBwdGQAISB_fSE_Li256ELb1ELb1EEENS1_19SingleTileSchedulerILb1ELb0ELb0ELi80EEEEEEEEEvNT_6ParamsE)
        /*0048*/ 	.short	0x0210
        /*004a*/ 	.short	0x0278


	//----- nvinfo : EIATTR_SW_WAR
	.align		4
.L_704:
        /*004c*/ 	.byte	0x04, 0x36
        /*004e*/ 	.short	(.L_706 - .L_705)
.L_705:
        /*0050*/ 	.word	0x00000008
.L_706:


//--------------------- .nv.info._ZN7cutlass13device_kernelIN5flash19enable_sm80_to_sm89INS1_16FlashAttnBwdSm80INS1_25CollectiveMainloopBwdSm80ILi2ELi1EN4cute5tupleIJNS5_1CILi64EEENS7_ILi80EEENS7_ILi192EEEEEENS_6half_tEfNS_4arch4Sm80ELb0ELb1ELb1ELb0ELb0ELb0ELb1ELb0ELi2ELi4ELi2ELi2ELb0EEENS1_21CollectiveEpilogueBwdISB_SC_SE_Li256ELb0ELb1ELi4EEENS1_19SingleTileSchedulerILb0ELb0ELb0ELi80EEEEEEEEEvNT_6ParamsE --------------------------
	.section	.nv.info._ZN7cutlass13device_kernelIN5flash19enable_sm80_to_sm89INS1_16FlashAttnBwdSm80INS1_25CollectiveMainloopBwdSm80ILi2ELi1EN4cute5tupleIJNS5_1CILi64EEENS7_ILi80EEENS7_ILi192EEEEEENS_6half_tEfNS_4arch4Sm80ELb0ELb1ELb1ELb0ELb0ELb0ELb1ELb0ELi2ELi4ELi2ELi2ELb0EEENS1_21CollectiveEpilogueBwdISB_SC_SE_Li256ELb0ELb1ELi4EEENS1_19SingleTileSchedulerILb0ELb0ELb0ELi80EEEEEEEEEvNT_6ParamsE,"",@"SHT_CUDA_INFO"
	.sectionflags	@""
	.align	4


	//----- nvinfo : EIATTR_CUDA_API_VERSION
	.align		4
        /*0000*/ 	.byte	0x04, 0x37
        /*0002*/ 	.short	(.L_708 - .L_707)
.L_707:
        /*0004*/ 	.word	0x00000082


	//----- nvinfo : EIATTR_KPARAM_INFO
	.align		4
.L_708:
        /*0008*/ 	.byte	0x04, 0x17
        /*000a*/ 	.short	(.L_710 - .L_709)
.L_709:
        /*000c*/ 	.word	0x00000000
        /*0010*/ 	.short	0x0000
        /*0012*/ 	.short	0x0000
        /*0014*/ 	.byte	0x00, 0xf0, 0xc1, 0x09


	//----- nvinfo : EIATTR_SPARSE_MMA_MASK
	.align		4
.L_710:
        /*0018*/ 	.byte	0x03, 0x50
        /*001a*/ 	.short	0x0000


	//----- nvinfo : EIATTR_MAXREG_COUNT
	.align		4
        /*001c*/ 	.byte	0x03, 0x1b
        /*001e*/ 	.short	0x00ff


	//----- nvinfo : EIATTR_MERCURY_ISA_VERSION
	.align		4
        /*0020*/ 	.byte	0x03, 0x5f
        /*0022*/ 	.short	0x0101


	//----- nvinfo : EIATTR_EXIT_INSTR_OFFSETS
	.align		4
        /*0024*/ 	.byte	0x04, 0x1c
        /*0026*/ 	.short	(.L_712 - .L_711)


	//   ....[0]....
.L_711:
        /*0028*/ 	.word	0x00000010


	//----- nvinfo : EIATTR_MAX_THREADS
	.align		4
.L_712:
        /*002c*/ 	.byte	0x04, 0x05
        /*002e*/ 	.short	(.L_714 - .L_713)
.L_713:
        /*0030*/ 	.word	0x00000100
        /*0034*/ 	.word	0x00000001
        /*0038*/ 	.word	0x00000001


	//----- nvinfo : EIATTR_CBANK_PARAM_SIZE
	.align		4
.L_714:
        /*003c*/ 	.byte	0x03, 0x19
        /*003e*/ 	.short	0x0270


	//----- nvinfo : EIATTR_PARAM_CBANK
	.align		4
        /*0040*/ 	.byte	0x04, 0x0a
        /*0042*/ 	.short	(.L_716 - .L_715)
	.align		4
.L_715:
        /*0044*/ 	.word	index@(.nv.constant0._ZN7cutlass13device_kernelIN5flash19enable_sm80_to_sm89INS1_16FlashAttnBwdSm80INS1_25CollectiveMainloopBwdSm80ILi2ELi1EN4cute5tupleIJNS5_1CILi64EEENS7_ILi80EEENS7_ILi192EEEEEENS_6half_tEfNS_4arch4Sm80ELb0ELb1ELb1ELb0ELb0ELb0ELb1ELb0ELi2ELi4ELi2ELi2ELb0EEENS1_21CollectiveEpilogueBwdISB_SC_SE_Li256ELb0ELb1ELi4EEENS1_19SingleTileSchedulerILb0ELb0ELb0ELi80EEEEEEEEEvNT_6ParamsE)
        /*0048*/ 	.short	0x0210
        /*004a*/ 	.short	0x0270


	//----- nvinfo : EIATTR_SW_WAR
	.align		4
.L_716:
        /*004c*/ 	.byte	0x04, 0x36
        /*004e*/ 	.short	(.L_718 - .L_717)
.L_717:
        /*0050*/ 	.word	0x00000008
.L_718:


//--------------------- .nv.info._ZN7cutlass13device_kernelIN5flash19enable_sm80_to_sm89INS1_16FlashAttnBwdSm80INS1_25CollectiveMainloopBwdSm80ILi2ELi1EN4cute5tupleIJNS5_1CILi64EEENS7_ILi80EEENS7_ILi192EEEEEENS_6half_tEfNS_4arch4Sm80ELb0ELb1ELb1ELb0ELb1ELb0ELb1ELb0ELi2ELi4ELi2ELi2ELb0EEENS1_21CollectiveEpilogueBwdISB_SC_SE_Li256ELb0ELb1ELi4EEENS1_19SingleTileSchedulerILb0ELb0ELb0ELi80EEEEEEEEEvNT_6ParamsE --------------------------
	.section	.nv.info._ZN7cutlass13device_kernelIN5flash19enable_sm80_to_sm89INS1_16FlashAttnBwdSm80INS1_25CollectiveMainloopBwdSm80ILi2ELi1EN4cute5tupleIJNS5_1CILi64EEENS7_ILi80EEENS7_ILi192EEEEEENS_6half_tEfNS_4arch4Sm80ELb0ELb1ELb1ELb0ELb1ELb0ELb1ELb0ELi2ELi4ELi2ELi2ELb0EEENS1_21CollectiveEpilogueBwdISB_SC_SE_Li256ELb0ELb1ELi4EEENS1_19SingleTileSchedulerILb0ELb0ELb0ELi80EEEEEEEEEvNT_6ParamsE,"",@"SHT_CUDA_INFO"
	.sectionflags	@""
	.align	4


	//----- nvinfo : EIATTR_CUDA_API_VERSION
	.align		4
        /*0000*/ 	.byte	0x04, 0x37
        /*0002*/ 	.short	(.L_720 - .L_719)
.L_719:
        /*0004*/ 	.word	0x00000082


	//----- nvinfo : EIATTR_KPARAM_INFO
	.align		4
.L_720:
        /*0008*/ 	.byte	0x04, 0x17
        /*000a*/ 	.short	(.L_722 - .L_721)
.L_721:
        /*000c*/ 	.word	0x00000000
        /*0010*/ 	.short	0x0000
        /*0012*/ 	.short	0x0000
        /*0014*/ 	.byte	0x00, 0xf0, 0xc1, 0x09


	//----- nvinfo : EIATTR_SPARSE_MMA_MASK
	.align		4
.L_722:
        /*0018*/ 	.byte	0x03, 0x50
        /*001a*/ 	.short	0x0000


	//----- nvinfo : EIATTR_MAXREG_COUNT
	.align		4
        /*001c*/ 	.byte	0x03, 0x1b
        /*001e*/ 	.short	0x00ff


	//----- nvinfo : EIATTR_MERCURY_ISA_VERSION
	.align		4
        /*0020*/ 	.byte	0x03, 0x5f
        /*0022*/ 	.short	0x0101


	//----- nvinfo : EIATTR_EXIT_INSTR_OFFSETS
	.align		4
        /*0024*/ 	.byte	0x04, 0x1c
        /*0026*/ 	.short	(.L_724 - .L_723)


	//   ....[0]....
.L_723:
        /*0028*/ 	.word	0x00000010


	//----- nvinfo : EIATTR_MAX_THREADS
	.align		4
.L_724:
        /*002c*/ 	.byte	0x04, 0x05
        /*002e*/ 	.short	(.L_726 - .L_725)
.L_725:
        /*0030*/ 	.word	0x00000100
        /*0034*/ 	.word	0x00000001
        /*0038*/ 	.word	0x00000001


	//----- nvinfo : EIATTR_CBANK_PARAM_SIZE
	.align		4
.L_726:
        /*003c*/ 	.byte	0x03, 0x19
        /*003e*/ 	.short	0x0270


	//----- nvinfo : EIATTR_PARAM_CBANK
	.align		4
        /*0040*/ 	.byte	0x04, 0x0a
        /*0042*/ 	.short	(.L_728 - .L_727)
	.align		4
.L_727:
        /*0044*/ 	.word	index@(.nv.constant0._ZN7cutlass13device_kernelIN5flash19enable_sm80_to_sm89INS1_16FlashAttnBwdSm80INS1_25CollectiveMainloopBwdSm80ILi2ELi1EN4cute5tupleIJNS5_1CILi64EEENS7_ILi80EEENS7_ILi192EEEEEENS_6half_tEfNS_4arch4Sm80ELb0ELb1ELb1ELb0ELb1ELb0ELb1ELb0ELi2ELi4ELi2ELi2ELb0EEENS1_21CollectiveEpilogueBwdISB_SC_SE_Li256ELb0ELb1ELi4EEENS1_19SingleTileSchedulerILb0ELb0ELb0ELi80EEEEEEEEEvNT_6ParamsE)
        /*0048*/ 	.short	0x0210
        /*004a*/ 	.short	0x0270


	//----- nvinfo : EIATTR_SW_WAR
	.align		4
.L_728:
        /*004c*/ 	.byte	0x04, 0x36
        /*004e*/ 	.short	(.L_730 - .L_729)
.L_729:
        /*0050*/ 	.word	0x00000008
.L_730:


//--------------------- .nv.info._ZN7cutlass13device_kernelIN5flash19enable_sm80_to_sm89INS1_16FlashAttnBwdSm80INS1_25CollectiveMainloopBwdSm80ILi2ELi1EN4cute5tupleIJNS5_1CILi64EEENS7_ILi80EEENS7_ILi192EEEEEENS_6half_tEfNS_4arch4Sm80ELb0ELb1ELb1ELb0ELb0ELb0ELb1ELb0ELi2ELi4ELi2ELi2ELb0EEENS1_24CollectiveEpilogueBwdGQAISB_fSE_Li256ELb0ELb0EEENS1_19SingleTileSchedulerILb0ELb0ELb0ELi80EEEEEEEEEvNT_6ParamsE --------------------------
	.section	.nv.info._ZN7cutlass13device_kernelIN5flash19enable_sm80_to_sm89INS1_16FlashAttnBwdSm80INS1_25CollectiveMainloopBwdSm80ILi2ELi1EN4cute5tupleIJNS5_1CILi64EEENS7_ILi80EEENS7_ILi192EEEEEENS_6half_tEfNS_4arch4Sm80ELb0ELb1ELb1ELb0ELb0ELb0ELb1ELb0ELi2ELi4ELi2ELi2ELb0EEENS1_24CollectiveEpilogueBwdGQAISB_fSE_Li256ELb0ELb0EEENS1_19SingleTileSchedulerILb0ELb0ELb0ELi80EEEEEEEEEvNT_6ParamsE,"",@"SHT_CUDA_INFO"
	.sectionflags	@""
	.align	4


	//----- nvinfo : EIATTR_CUDA_API_VERSION
	.align		4
        /*0000*/ 	.byte	0x04, 0x37
        /*0002*/ 	.short	(.L_732 - .L_731)
.L_731:
        /*0004*/ 	.word	0x00000082


	//----- nvinfo : EIATTR_KPARAM_INFO
	.align		4
.L_732:
        /*0008*/ 	.byte	0x04, 0x17
        /*000a*/ 	.short	(.L_734 - .L_733)
.L_733:
        /*000c*/ 	.word	0x00000000
        /*0010*/ 	.short	0x0000
        /*0012*/ 	.short	0x0000
        /*0014*/ 	.byte	0x00, 0xf0, 0xe1, 0x09


	//----- nvinfo : EIATTR_SPARSE_MMA_MASK
	.align		4
.L_734:
        /*0018*/ 	.byte	0x03, 0x50
        /*001a*/ 	.short	0x0000


	//----- nvinfo : EIATTR_MAXREG_COUNT
	.align		4
        /*001c*/ 	.byte	0x03, 0x1b
        /*001e*/ 	.short	0x00ff


	//----- nvinfo : EIATTR_MERCURY_ISA_VERSION
	.align		4
        /*0020*/ 	.byte	0x03, 0x5f
        /*0022*/ 	.short	0x0101


	//----- nvinfo : EIATTR_EXIT_INSTR_OFFSETS
	.align		4
        /*0024*/ 	.byte	0x04, 0x1c
        /*0026*/ 	.short	(.L_736 - .L_735)


	//   ....[0]....
.L_735:
        /*0028*/ 	.word	0x00000010


	//----- nvinfo : EIATTR_MAX_THREADS
	.align		4
.L_736:
        /*002c*/ 	.byte	0x04, 0x05
        /*002e*/ 	.short	(.L_738 - .L_737)
.L_737:
        /*0030*/ 	.word	0x00000100
        /*0034*/ 	.word	0x00000001
        /*0038*/ 	.word	0x00000001


	//----- nvinfo : EIATTR_CBANK_PARAM_SIZE
	.align		4
.L_738:
        /*003c*/ 	.byte	0x03, 0x19
        /*003e*/ 	.short	0x0278


	//----- nvinfo : EIATTR_PARAM_CBANK
	.align		4
        /*0040*/ 	.byte	0x04, 0x0a
        /*0042*/ 	.short	(.L_740 - .L_739)
	.align		4
.L_739:
        /*0044*/ 	.word	index@(.nv.constant0._ZN7cutlass13device_kernelIN5flash19enable_sm80_to_sm89INS1_16FlashAttnBwdSm80INS1_25CollectiveMainloopBwdSm80ILi2ELi1EN4cute5tupleIJNS5_1CILi64EEENS7_ILi80EEENS7_ILi192EEEEEENS_6half_tEfNS_4arch4Sm80ELb0ELb1ELb1ELb0ELb0ELb0ELb1ELb0ELi2ELi4ELi2ELi2ELb0EEENS1_24CollectiveEpilogueBwdGQAISB_fSE_Li256ELb0ELb0EEENS1_19SingleTileSchedulerILb0ELb0ELb0ELi80EEEEEEEEEvNT_6ParamsE)
        /*0048*/ 	.short	0x0210
        /*004a*/ 	.short	0x0278


	//----- nvinfo : EIATTR_SW_WAR
	.align		4
.L_740:
        /*004c*/ 	.byte	0x04, 0x36
        /*004e*/ 	.short	(.L_742 - .L_741)
.L_741:
        /*0050*/ 	.word	0x00000008
.L_742:


//--------------------- .nv.info._ZN7cutlass13device_kernelIN5flash19enable_sm80_to_sm89INS1_16FlashAttnBwdSm80INS1_25CollectiveMainloopBwdSm80ILi2ELi1EN4cute5tupleIJNS5_1CILi64EEENS7_ILi80EEENS7_ILi192EEEEEENS_6half_tEfNS_4arch4Sm80ELb0ELb1ELb1ELb0ELb1ELb0ELb1ELb0ELi2ELi4ELi2ELi2ELb0EEENS1_24CollectiveEpilogueBwdGQAISB_fSE_Li256ELb0ELb1EEENS1_19SingleTileSchedulerILb0ELb0ELb0ELi80EEEEEEEEEvNT_6ParamsE --------------------------
	.section	.nv.info._ZN7cutlass13device_kernelIN5flash19enable_sm80_to_sm89INS1_16FlashAttnBwdSm80INS1_25CollectiveMainloopBwdSm80ILi2ELi1EN4cute5tupleIJNS5_1CILi64EEENS7_ILi80EEENS7_ILi192EEEEEENS_6half_tEfNS_4arch4Sm80ELb0ELb1ELb1ELb0ELb1ELb0ELb1ELb0ELi2ELi4ELi2ELi2ELb0EEENS1_24CollectiveEpilogueBwdGQAISB_fSE_Li256ELb0ELb1EEENS1_19SingleTileSchedulerILb0ELb0ELb0ELi80EEEEEEEEEvNT_6ParamsE,"",@"SHT_CUDA_INFO"
	.sectionflags	@""
	.align	4


	//----- nvinfo : EIATTR_CUDA_API_VERSION
	.align		4
        /*0000*/ 	.byte	0x04, 0x37
        /*0002*/ 	.short	(.L_744 - .L_743)
.L_743:
        /*0004*/ 	.word	0x00000082


	//----- nvinfo : EIATTR_KPARAM_INFO
	.align		4
.L_744:
        /*0008*/ 	.byte	0x04, 0x17
        /*000a*/ 	.short	(.L_746 - .L_745)
.L_745:
        /*000c*/ 	.word	0x00000000
        /*0010*/ 	.short	0x0000
        /*0012*/ 	.short	0x0000
        /*0014*/ 	.byte	0x00, 0xf0, 0xe1, 0x09


	//----- nvinfo : EIATTR_SPARSE_MMA_MASK
	.align		4
.L_746:
        /*0018*/ 	.byte	0x03, 0x50
        /*001a*/ 	.short	0x0000


	//----- nvinfo : EIATTR_MAXREG_COUNT
	.align		4
        /*001c*/ 	.byte	0x03, 0x1b
        /*001e*/ 	.short	0x00ff


	//----- nvinfo : EIATTR_MERCURY_ISA_VERSION
	.align		4
        /*0020*/ 	.byte	0x03, 0x5f
        /*0022*/ 	.short	0x0101


	//----- nvinfo : EIATTR_EXIT_INSTR_OFFSETS
	.align		4
        /*0024*/ 	.byte	0x04, 0x1c
        /*0026*/ 	.short	(.L_748 - .L_747)


	//   ....[0]....
.L_747:
        /*0028*/ 	.word	0x00000010


	//----- nvinfo : EIATTR_MAX_THREADS
	.align		4
.L_748:
        /*002c*/ 	.byte	0x04, 0x05
        /*002e*/ 	.short	(.L_750 - .L_749)
.L_749:
        /*0030*/ 	.word	0x00000100
        /*0034*/ 	.word	0x00000001
        /*0038*/ 	.word	0x00000001


	//----- nvinfo : EIATTR_CBANK_PARAM_SIZE
	.align		4
.L_750:
        /*003c*/ 	.byte	0x03, 0x19
        /*003e*/ 	.short	0x0278


	//----- nvinfo : EIATTR_PARAM_CBANK
	.align		4
        /*0040*/ 	.byte	0x04, 0x0a
        /*0042*/ 	.short	(.L_752 - .L_751)
	.align		4
.L_751:
        /*0044*/ 	.word	index@(.nv.constant0._ZN7cutlass13device_kernelIN5flash19enable_sm80_to_sm89INS1_16FlashAttnBwdSm80INS1_25CollectiveMainloopBwdSm80ILi2ELi1EN4cute5tupleIJNS5_1CILi64EEENS7_ILi80EEENS7_ILi192EEEEEENS_6half_tEfNS_4arch4Sm80ELb0ELb1ELb1ELb0ELb1ELb0ELb1ELb0ELi2ELi4ELi2ELi2ELb0EEENS1_24CollectiveEpilogueBwdGQAISB_fSE_Li256ELb0ELb1EEENS1_19SingleTileSchedulerILb0ELb0ELb0ELi80EEEEEEEEEvNT_6ParamsE)
        /*0048*/ 	.short	0x0210
        /*004a*/ 	.short	0x0278


	//----- nvinfo : EIATTR_SW_WAR
	.align		4
.L_752:
        /*004c*/ 	.byte	0x04, 0x36
        /*004e*/ 	.short	(.L_754 - .L_753)
.L_753:
        /*0050*/ 	.word	0x00000008
.L_754:


//--------------------- .nv.info._ZN7cutlass13device_kernelIN5flash19enable_sm80_to_sm89INS1_16FlashAttnBwdSm80INS1_25CollectiveMainloopBwdSm80ILi2ELi1EN4cute5tupleIJNS5_1CILi64EEENS7_ILi80EEENS7_ILi192EEEEEENS_6half_tEfNS_4arch4Sm80ELb0ELb1ELb1ELb1ELb0ELb0ELb1ELb0ELi2ELi4ELi2ELi2ELb0EEENS1_21CollectiveEpilogueBwdISB_SC_SE_Li256ELb1ELb1ELi4EEENS1_19SingleTileSchedulerILb1ELb0ELb0ELi80EEEEEEEEEvNT_6ParamsE --------------------------
	.section	.nv.info._ZN7cutlass13device_kernelIN5flash19enable_sm80_to_sm89INS1_16FlashAttnBwdSm80INS1_25CollectiveMainloopBwdSm80ILi2ELi1EN4cute5tupleIJNS5_1CILi64EEENS7_ILi80EEENS7_ILi192EEEEEENS_6half_tEfNS_4arch4Sm80ELb0ELb1ELb1ELb1ELb0ELb0ELb1ELb0ELi2ELi4ELi2ELi2ELb0EEENS1_21CollectiveEpilogueBwdISB_SC_SE_Li256ELb1ELb1ELi4EEENS1_19SingleTileSchedulerILb1ELb0ELb0ELi80EEEEEEEEEvNT_6ParamsE,"",@"SHT_CUDA_INFO"
	.sectionflags	@""
	.align	4


	//----- nvinfo : EIATTR_CUDA_API_VERSION
	.align		4
        /*0000*/ 	.byte	0x04, 0x37
        /*0002*/ 	.short	(.L_756 - .L_755)
.L_755:
        /*0004*/ 	.word	0x00000082


	//----- nvinfo : EIATTR_KPARAM_INFO
	.align		4
.L_756:
        /*0008*/ 	.byte	0x04, 0x17
        /*000a*/ 	.short	(.L_758 - .L_757)
.L_757:
        /*000c*/ 	.word	0x00000000
        /*0010*/ 	.short	0x0000
        /*0012*/ 	.short	0x0000
        /*0014*/ 	.byte	0x00, 0xf0, 0xc1, 0x09


	//----- nvinfo : EIATTR_SPARSE_MMA_MASK
	.align		4
.L_758:
        /*0018*/ 	.byte	0x03, 0x50
        /*001a*/ 	.short	0x0000


	//----- nvinfo : EIATTR_MAXREG_COUNT
	.align		4
        /*001c*/ 	.byte	0x03, 0x1b
        /*001e*/ 	.short	0x00ff


	//----- nvinfo : EIATTR_MERCURY_ISA_VERSION
	.align		4
        /*0020*/ 	.byte	0x03, 0x5f
        /*0022*/ 	.short	0x0101


	//----- nvinfo : EIATTR_EXIT_INSTR_OFFSETS
	.align		4
        /*0024*/ 	.byte	0x04, 0x1c
        /*0026*/ 	.short	(.L_760 - .L_759)


	//   ....[0]....
.L_759:
        /*0028*/ 	.word	0x00000010


	//----- nvinfo : EIATTR_MAX_THREADS
	.align		4
.L_760:
        /*002c*/ 	.byte	0x04, 0x05
        /*002e*/ 	.short	(.L_762 - .L_761)
.L_761:
        /*0030*/ 	.word	0x00000100
        /*0034*/ 	.word	0x00000001
        /*0038*/ 	.word	0x00000001


	//----- nvinfo : EIATTR_CBANK_PARAM_SIZE
	.align		4
.L_762:
        /*003c*/ 	.byte	0x03, 0x19
        /*003e*/ 	.short	0x0270


	//----- nvinfo : EIATTR_PARAM_CBANK
	.align		4
        /*0040*/ 	.byte	0x04, 0x0a
        /*0042*/ 	.short	(.L_764 - .L_763)
	.align		4
.L_763:
        /*0044*/ 	.word	index@(.nv.constant0._ZN7cutlass13device_kernelIN5flash19enable_sm80_to_sm89INS1_16FlashAttnBwdSm80INS1_25CollectiveMainloopBwdSm80ILi2ELi1EN4cute5tupleIJNS5_1CILi64EEENS7_ILi80EEENS7_ILi192EEEEEENS_6half_tEfNS_4arch4Sm80ELb0ELb1ELb1ELb1ELb0ELb0ELb1ELb0ELi2ELi4ELi2ELi2ELb0EEENS1_21CollectiveEpilogueBwdISB_SC_SE_Li256ELb1ELb1ELi4EEENS1_19SingleTileSchedulerILb1ELb0ELb0ELi80EEEEEEEEEvNT_6ParamsE)
        /*0048*/ 	.short	0x0210
        /*004a*/ 	.short	0x0270


	//----- nvinfo : EIATTR_SW_WAR
	.align		4
.L_764:
        /*004c*/ 	.byte	0x04, 0x36
        /*004e*/ 	.short	(.L_766 - .L_765)
.L_765:
        /*0050*/ 	.word	0x00000008
.L_766:


//--------------------- .nv.info._ZN7cutlass13device_kernelIN5flash19enable_sm80_to_sm89INS1_16FlashAttnBwdSm80INS1_25CollectiveMainloopBwdSm80ILi2ELi1EN4cute5tupleIJNS5_1CILi64EEENS7_ILi80EEENS7_ILi192EEEEEENS_6half_tEfNS_4arch4Sm80ELb0ELb1ELb1ELb1ELb1ELb0ELb1ELb0ELi2ELi4ELi2ELi2ELb0EEENS1_21CollectiveEpilogueBwdISB_SC_SE_Li256ELb1ELb1ELi4EEENS1_19SingleTileSchedulerILb1ELb0ELb0ELi80EEEEEEEEEvNT_6ParamsE --------------------------
	.section	.nv.info._ZN7cutlass13device_kernelIN5flash19enable_sm80_to_sm89INS1_16FlashAttnBwdSm80INS1_25CollectiveMainloopBwdSm80ILi2ELi1EN4cute5tupleIJNS5_1CILi64EEENS7_ILi80EEENS7_ILi192EEEEEENS_6half_tEfNS_4arch4Sm80ELb0ELb1ELb1ELb1ELb1ELb0ELb1ELb0ELi2ELi4ELi2ELi2ELb0EEENS1_21CollectiveEpilogueBwdISB_SC_SE_Li256ELb1ELb1ELi4EEENS1_19SingleTileSchedulerILb1ELb0ELb0ELi80EEEEEEEEEvNT_6ParamsE,"",@"SHT_CUDA_INFO"
	.sectionflags	@""
	.align	4


	//----- nvinfo : EIATTR_CUDA_API_VERSION
	.align		4
        /*0000*/ 	.byte	0x04, 0x37
        /*0002*/ 	.short	(.L_768 - .L_767)
.L_767:
        /*0004*/ 	.word	0x00000082


	//----- nvinfo : EIATTR_KPARAM_INFO
	.align		4
.L_768:
        /*0008*/ 	.byte	0x04, 0x17
        /*000a*/ 	.short	(.L_770 - .L_769)
.L_769:
        /*000c*/ 	.word	0x00000000
        /*0010*/ 	.short	0x0000
        /*0012*/ 	.short	0x0000
        /*0014*/ 	.byte	0x00, 0xf0, 0xc1, 0x09


	//----- nvinfo : EIATTR_SPARSE_MMA_MASK
	.align		4
.L_770:
        /*0018*/ 	.byte	0x03, 0x50
        /*001a*/ 	.short	0x0000


	//----- nvinfo : EIATTR_MAXREG_COUNT
	.align		4
        /*001c*/ 	.byte	0x03, 0x1b
        /*001e*/ 	.short	0x00ff


	//----- nvinfo : EIATTR_MERCURY_ISA_VERSION
	.align		4
        /*0020*/ 	.byte	0x03, 0x5f
        /*0022*/ 	.short	0x0101


	//----- nvinfo : EIATTR_EXIT_INSTR_OFFSETS
	.align		4
        /*0024*/ 	.byte	0x04, 0x1c
        /*0026*/ 	.short	(.L_772 - .L_771)


	//   ....[0]....
.L_771:
        /*0028*/ 	.word	0x00000010


	//----- nvinfo : EIATTR_MAX_THREADS
	.align		4
.L_772:
        /*002c*/ 	.byte	0x04, 0x05
        /*002e*/ 	.short	(.L_774 - .L_773)
.L_773:
        /*0030*/ 	.word	0x00000100
        /*0034*/ 	.word	0x00000001
        /*0038*/ 	.word	0x00000001


	//----- nvinfo : EIATTR_CBANK_PARAM_SIZE
	.align		4
.L_774:
        /*003c*/ 	.byte	0x03, 0x19
        /*003e*/ 	.short	0x0270


	//----- nvinfo : EIATTR_PARAM_CBANK
	.align		4
        /*0040*/ 	.byte	0x04, 0x0a
        /*0042*/ 	.short	(.L_776 - .L_775)
	.align		4
.L_775:
        /*0044*/ 	.word	index@(.nv.constant0._ZN7cutlass13device_kernelIN5flash19enable_sm80_to_sm89INS1_16FlashAttnBwdSm80INS1_25CollectiveMainloopBwdSm80ILi2ELi1EN4cute5tupleIJNS5_1CILi64EEENS7_ILi80EEENS7_ILi192EEEEEENS_6half_tEfNS_4arch4Sm80ELb0ELb1ELb1ELb1ELb1ELb0ELb1ELb0ELi2ELi4ELi2ELi2ELb0EEENS1_21CollectiveEpilogueBwdISB_SC_SE_Li256ELb1ELb1ELi4EEENS1_19SingleTileSchedulerILb1ELb0ELb0ELi80EEEEEEEEEvNT_6ParamsE)
        /*0048*/ 	.short	0x0210
        /*004a*/ 	.short	0x0270


	//----- nvinfo : EIATTR_SW_WAR
	.align		4
.L_776:
        /*004c*/ 	.byte	0x04, 0x36
        /*004e*/ 	.short	(.L_778 - .L_777)
.L_777:
        /*0050*/ 	.word	0x00000008
.L_778:


//--------------------- .nv.info._ZN7cutlass13device_kernelIN5flash19enable_sm80_to_sm89INS1_16FlashAttnBwdSm80INS1_25CollectiveMainloopBwdSm80ILi2ELi1EN4cute5tupleIJNS5_1CILi64EEENS7_ILi80EEENS7_ILi192EEEEEENS_6half_tEfNS_4arch4Sm80ELb0ELb1ELb1ELb1ELb0ELb0ELb1ELb0ELi2ELi4ELi2ELi2ELb0EEENS1_24CollectiveEpilogueBwdGQAISB_fSE_Li256ELb1ELb0EEENS1_19SingleTileSchedulerILb1ELb0ELb0ELi80EEEEEEEEEvNT_6ParamsE --------------------------
	.section	.nv.info._ZN7cutlass13device_kernelIN5flash19enable_sm80_to_sm89INS1_16FlashAttnBwdSm80INS1_25CollectiveMainloopBwdSm80ILi2ELi1EN4cute5tupleIJNS5_1CILi64EEENS7_ILi80EEENS7_ILi192EEEEEENS_6half_tEfNS_4arch4Sm80ELb0ELb1ELb1ELb1ELb0ELb0ELb1ELb0ELi2ELi4ELi2ELi2ELb0EEENS1_24CollectiveEpilogueBwdGQAISB_fSE_Li256ELb1ELb0EEENS1_19SingleTileSchedulerILb1ELb0ELb0ELi80EEEEEEEEEvNT_6ParamsE,"",@"SHT_CUDA_INFO"
	.sectionflags	@""
	.align	4


	//----- nvinfo : EIATTR_CUDA_API_VERSION
	.align		4
        /*0000*/ 	.byte	0x04, 0x37
        /*0002*/ 	.short	(.L_780 - .L_779)
.L_779:
        /*0004*/ 	.word	0x00000082


	//----- nvinfo : EIATTR_KPARAM_INFO
	.align		4
.L_780:
        /*0008*/ 	.byte	0x04, 0x17
        /*000a*/ 	.short	(.L_782 - .L_781)
.L_781:
        /*000c*/ 	.word	0x00000000
        /*0010*/ 	.short	0x0000
        /*0012*/ 	.short	0x0000
        /*0014*/ 	.byte	0x00, 0xf0, 0xe1, 0x09


	//----- nvinfo : EIATTR_SPARSE_MMA_MASK
	.align		4
.L_782:
        /*0018*/ 	.byte	0x03, 0x50
        /*001a*/ 	.short	0x0000


	//----- nvinfo : EIATTR_MAXREG_COUNT
	.align		4
        /*001c*/ 	.byte	0x03, 0x1b
        /*001e*/ 	.short	0x00ff


	//----- nvinfo : EIATTR_MERCURY_ISA_VERSION
	.align		4
        /*0020*/ 	.byte	0x03, 0x5f
        /*0022*/ 	.short	0x0101


	//----- nvinfo : EIATTR_EXIT_INSTR_OFFSETS
	.align		4
        /*0024*/ 	.byte	0x04, 0x1c
        /*0026*/ 	.short	(.L_784 - .L_783)


	//   ....[0]....
.L_783:
        /*0028*/ 	.word	0x00000010


	//----- nvinfo : EIATTR_MAX_THREADS
	.align		4
.L_784:
        /*002c*/ 	.byte	0x04, 0x05
        /*002e*/ 	.short	(.L_786 - .L_785)
.L_785:
        /*0030*/ 	.word	0x00000100
        /*0034*/ 	.word	0x00000001
        /*0038*/ 	.word	0x00000001


	//----- nvinfo : EIATTR_CBANK_PARAM_SIZE
	.align		4
.L_786:
        /*003c*/ 	.byte	0x03, 0x19
        /*003e*/ 	.short	0x0278


	//----- nvinfo : EIATTR_PARAM_CBANK
	.align		4
        /*0040*/ 	.byte	0x04, 0x0a
        /*0042*/ 	.short	(.L_788 - .L_787)
	.align		4
.L_787:
        /*0044*/ 	.word	index@(.nv.constant0._ZN7cutlass13device_kernelIN5flash19enable_sm80_to_sm89INS1_16FlashAttnBwdSm80INS1_25CollectiveMainloopBwdSm80ILi2ELi1EN4cute5tupleIJNS5_1CILi64EEENS7_ILi80EEENS7_ILi192EEEEEENS_6half_tEfNS_4arch4Sm80ELb0ELb1ELb1ELb1ELb0ELb0ELb1ELb0ELi2ELi4ELi2ELi2ELb0EEENS1_24CollectiveEpilogueBwdGQAISB_fSE_Li256ELb1ELb0EEENS1_19SingleTileSchedulerILb1ELb0ELb0ELi80EEEEEEEEEvNT_6ParamsE)
        /*0048*/ 	.short	0x0210
        /*004a*/ 	.short	0x0278


	//----- nvinfo : EIATTR_SW_WAR
	.align		4
.L_788:
        /*004c*/ 	.byte	0x04, 0x36
        /*004e*/ 	.short	(.L_790 - .L_789)
.L_789:
        /*0050*/ 	.word	0x00000008
.L_790:


//--------------------- .nv.info._ZN7cutlass13device_kernelIN5flash19enable_sm80_to_sm89INS1_16FlashAttnBwdSm80INS1_25CollectiveMainloopBwdSm80ILi2ELi1EN4cute5tupleIJNS5_1CILi64EEENS7_ILi80EEENS7_ILi192EEEEEENS_6half_tEfNS_4arch4Sm80ELb0ELb1ELb1ELb1ELb1ELb0ELb1ELb0ELi2ELi4ELi2ELi2ELb0EEENS1_24CollectiveEpilogueBwdGQAISB_fSE_Li256ELb1ELb1EEENS1_19SingleTileSchedulerILb1ELb0ELb0ELi80EEEEEEEEEvNT_6ParamsE --------------------------
	.section	.nv.info._ZN7cutlass13device_kernelIN5flash19enable_sm80_to_sm89INS1_16FlashAttnBwdSm80INS1_25CollectiveMainloopBwdSm80ILi2ELi1EN4cute5tupleIJNS5_1CILi64EEENS7_ILi80EEENS7_ILi192EEEEEENS_6half_tEfNS_4arch4Sm80ELb0ELb1ELb1ELb1ELb1ELb0ELb1ELb0ELi2ELi4ELi2ELi2ELb0EEENS1_24CollectiveEpilogueBwdGQAISB_fSE_Li256ELb1ELb1EEENS1_19SingleTileSchedulerILb1ELb0ELb0ELi80EEEEEEEEEvNT_6ParamsE,"",@"SHT_CUDA_INFO"
	.sectionflags	@""
	.align	4


	//----- nvinfo : EIATTR_CUDA_API_VERSION
	.align		4
        /*0000*/ 	.byte	0x04, 0x37
        /*0002*/ 	.short	(.L_792 - .L_791)
.L_791:
        /*0004*/ 	.word	0x00000082


	//----- nvinfo : EIATTR_KPARAM_INFO
	.align		4
.L_792:
        /*0008*/ 	.byte	0x04, 0x17
        /*000a*/ 	.short	(.L_794 - .L_793)
.L_793:
        /*000c*/ 	.word	0x00000000
        /*0010*/ 	.short	0x0000
        /*0012*/ 	.short	0x0000
        /*0014*/ 	.byte	0x00, 0xf0, 0xe1, 0x09


	//----- nvinfo : EIATTR_SPARSE_MMA_MASK
	.align		4
.L_794:
        /*0018*/ 	.byte	0x03, 0x50
        /*001a*/ 	.short	0x0000


	//----- nvinfo : EIATTR_MAXREG_COUNT
	.align		4
        /*001c*/ 	.byte	0x03, 0x1b
        /*001e*/ 	.short	0x00ff


	//----- nvinfo : EIATTR_MERCURY_ISA_VERSION
	.align		4
        /*0020*/ 	.byte	0x03, 0x5f
        /*0022*/ 	.short	0x0101


	//----- nvinfo : EIATTR_EXIT_INSTR_OFFSETS
	.align		4
        /*0024*/ 	.byte	0x04, 0x1c
        /*0026*/ 	.short	(.L_796 - .L_795)


	//   ....[0]....
.L_795:
        /*0028*/ 	.word	0x00000010


	//----- nvinfo : EIATTR_MAX_THREADS
	.align		4
.L_796:
        /*002c*/ 	.byte	0x04, 0x05
        /*002e*/ 	.short	(.L_798 - .L_797)
.L_797:
        /*0030*/ 	.word	0x00000100
        /*0034*/ 	.word	0x00000001
        /*0038*/ 	.word	0x00000001


	//----- nvinfo : EIATTR_CBANK_PARAM_SIZE
	.align		4
.L_798:
        /*003c*/ 	.byte	0x03, 0x19
        /*003e*/ 	.short	0x0278


	//----- nvinfo : EIATTR_PARAM_CBANK
	.align		4
        /*0040*/ 	.byte	0x04, 0x0a
        /*0042*/ 	.short	(.L_800 - .L_799)
	.align		4
.L_799:
        /*0044*/ 	.word	index@(.nv.constant0._ZN7cutlass13device_kernelIN5flash19enable_sm80_to_sm89INS1_16FlashAttnBwdSm80INS1_25CollectiveMainloopBwdSm80ILi2ELi1EN4cute5tupleIJNS5_1CILi64EEENS7_ILi80EEENS7_ILi192EEEEEENS_6half_tEfNS_4arch4Sm80ELb0ELb1ELb1ELb1ELb1ELb0ELb1ELb0ELi2ELi4ELi2ELi2ELb0EEENS1_24CollectiveEpilogueBwdGQAISB_fSE_Li256ELb1ELb1EEENS1_19SingleTileSchedulerILb1ELb0ELb0ELi80EEEEEEEEEvNT_6ParamsE)
        /*0048*/ 	.short	0x0210
        /*004a*/ 	.short	0x0278


	//----- nvinfo : EIATTR_SW_WAR
	.align		4
.L_800:
        /*004c*/ 	.byte	0x04, 0x36
        /*004e*/ 	.short	(.L_802 - .L_801)
.L_801:
        /*0050*/ 	.word	0x00000008
.L_802:


//--------------------- .nv.info._ZN7cutlass13device_kernelIN5flash19enable_sm80_to_sm89INS1_16FlashAttnBwdSm80INS1_25CollectiveMainloopBwdSm80ILi2ELi1EN4cute5tupleIJNS5_1CILi64EEENS7_ILi80EEENS7_ILi192EEEEEENS_6half_tEfNS_4arch4Sm80ELb1ELb0ELb1ELb0ELb0ELb0ELb1ELb0ELi2ELi4ELi2ELi2ELb0EEENS1_21CollectiveEpilogueBwdISB_SC_SE_Li256ELb0ELb1ELi4EEENS1_25SingleTileBwdLPTSchedulerILb0ELi80ELb0EEEEEEEEEvNT_6ParamsE --------------------------
	.section	.nv.info._ZN7cutlass13device_kernelIN5flash19enable_sm80_to_sm89INS1_16FlashAttnBwdSm80INS1_25CollectiveMainloopBwdSm80ILi2ELi1EN4cute5tupleIJNS5_1CILi64EEENS7_ILi80EEENS7_ILi192EEEEEENS_6half_tEfNS_4arch4Sm80ELb1ELb0ELb1ELb0ELb0ELb0ELb1ELb0ELi2ELi4ELi2ELi2ELb0EEENS1_21CollectiveEpilogueBwdISB_SC_SE_Li256ELb0ELb1ELi4EEENS1_25SingleTileBwdLPTSchedulerILb0ELi80ELb0EEEEEEEEEvNT_6ParamsE,"",@"SHT_CUDA_INFO"
	.sectionflags	@""
	.align	4


	//----- nvinfo : EIATTR_CUDA_API_VERSION
	.align		4
        /*0000*/ 	.byte	0x04, 0x37
        /*0002*/ 	.short	(.L_804 - .L_803)
.L_803:
        /*0004*/ 	.word	0x00000082


	//----- nvinfo : EIATTR_KPARAM_INFO
	.align		4
.L_804:
        /*0008*/ 	.byte	0x04, 0x17
        /*000a*/ 	.short	(.L_806 - .L_805)
.L_805:
        /*000c*/ 	.word	0x00000000
        /*0010*/ 	.short	0x0000
        /*0012*/ 	.short	0x0000
        /*0014*/ 	.byte	0x00, 0xf0, 0x21, 0x0a


	//----- nvinfo : EIATTR_SPARSE_MMA_MASK
	.align		4
.L_806:
        /*0018*/ 	.byte	0x03, 0x50
        /*001a*/ 	.short	0x0000


	//----- nvinfo : EIATTR_MAXREG_COUNT
	.align		4
        /*001c*/ 	.byte	0x03, 0x1b
        /*001e*/ 	.short	0x00ff


	//----- nvinfo : EIATTR_MERCURY_ISA_VERSION
	.align		4
        /*0020*/ 	.byte	0x03, 0x5f
        /*0022*/ 	.short	0x0101


	//----- nvinfo : EIATTR_EXIT_INSTR_OFFSETS
	.align		4
        /*0024*/ 	.byte	0x04, 0x1c
        /*0026*/ 	.short	(.L_808 - .L_807)


	//   ....[0]....
.L_807:
        /*0028*/ 	.word	0x00000010


	//----- nvinfo : EIATTR_MAX_THREADS
	.align		4
.L_808:
        /*002c*/ 	.byte	0x04, 0x05
        /*002e*/ 	.short	(.L_810 - .L_809)
.L_809:
        /*0030*/ 	.word	0x00000100
        /*0034*/ 	.word	0x00000001
        /*0038*/ 	.word	0x00000001


	//----- nvinfo : EIATTR_CBANK_PARAM_SIZE
	.align		4
.L_810:
        /*003c*/ 	.byte	0x03, 0x19
        /*003e*/ 	.short	0x0288


	//----- nvinfo : EIATTR_PARAM_CBANK
	.align		4
        /*0040*/ 	.byte	0x04, 0x0a
        /*0042*/ 	.short	(.L_812 - .L_811)
	.align		4
.L_811:
        /*0044*/ 	.word	index@(.nv.constant0._ZN7cutlass13device_kernelIN5flash19enable_sm80_to_sm89INS1_16FlashAttnBwdSm80INS1_25CollectiveMainloopBwdSm80ILi2ELi1EN4cute5tupleIJNS5_1CILi64EEENS7_ILi80EEENS7_ILi192EEEEEENS_6half_tEfNS_4arch4Sm80ELb1ELb0ELb1ELb0ELb0ELb0ELb1ELb0ELi2ELi4ELi2ELi2ELb0EEENS1_21CollectiveEpilogueBwdISB_SC_SE_Li256ELb0ELb1ELi4EEENS1_25SingleTileBwdLPTSchedulerILb0ELi80ELb0EEEEEEEEEvNT_6ParamsE)
        /*0048*/ 	.short	0x0210
        /*004a*/ 	.short	0x0288


	//----- nvinfo : EIATTR_SW_WAR
	.align		4
.L_812:
        /*004c*/ 	.byte	0x04, 0x36
        /*004e*/ 	.short	(.L_814 - .L_813)
.L_813:
        /*0050*/ 	.word	0x00000008
.L_814:


//--------------------- .nv.info._ZN7cutlass13device_kernelIN5flash19enable_sm80_to_sm89INS1_16FlashAttnBwdSm80INS1_25CollectiveMainloopBwdSm80ILi2ELi1EN4cute5tupleIJNS5_1CILi64EEENS7_ILi80EEENS7_ILi192EEEEEENS_6half_tEfNS_4arch4Sm80ELb1ELb0ELb1ELb0ELb1ELb0ELb1ELb0ELi2ELi4ELi2ELi2ELb0EEENS1_21CollectiveEpilogueBwdISB_SC_SE_Li256ELb0ELb1ELi4EEENS1_25SingleTileBwdLPTSchedulerILb0ELi80ELb1EEEEEEEEEvNT_6ParamsE --------------------------
	.section	.nv.info._ZN7cutlass13device_kernelIN5flash19enable_sm80_to_sm89INS1_16FlashAttnBwdSm80INS1_25CollectiveMainloopBwdSm80ILi2ELi1EN4cute5tupleIJNS5_1CILi64EEENS7_ILi80EEENS7_ILi192EEEEEENS_6half_tEfNS_4arch4Sm80ELb1ELb0ELb1ELb0ELb1ELb0ELb1ELb0ELi2ELi4ELi2ELi2ELb0EEENS1_21CollectiveEpilogueBwdISB_SC_SE_Li256ELb0ELb1ELi4EEENS1_25SingleTileBwdLPTSchedulerILb0ELi80ELb1EEEEEEEEEvNT_6ParamsE,"",@"SHT_CUDA_INFO"
	.sectionflags	@""
	.align	4


	//----- nvinfo : EIATTR_CUDA_API_VERSION
	.align		4
        /*0000*/ 	.byte	0x04, 0x37
        /*0002*/ 	.short	(.L_816 - .L_815)
.L_815:
        /*0004*/ 	.word	0x00000082


	//----- nvinfo : EIATTR_KPARAM_INFO
	.align		4
.L_816:
        /*0008*/ 	.byte	0x04, 0x17
        /*000a*/ 	.short	(.L_818 - .L_817)
.L_817:
        /*000c*/ 	.word	0x00000000
        /*0010*/ 	.short	0x0000
        /*0012*/ 	.short	0x0000
        /*0014*/ 	.byte	0x00, 0xf0, 0x21, 0x0a


	//----- nvinfo : EIATTR_SPARSE_MMA_MASK
	.align		4
.L_818:
        /*0018*/ 	.byte	0x03, 0x50
        /*001a*/ 	.short	0x0000


	//----- nvinfo : EIATTR_MAXREG_COUNT
	.align		4
        /*001c*/ 	.byte	0x03, 0x1b
        /*001e*/ 	.short	0x00ff


	//----- nvinfo : EIATTR_MERCURY_ISA_VERSION
	.align		4
        /*0020*/ 	.byte	0x03, 0x5f
        /*0022*/ 	.short	0x0101


	//----- nvinfo : EIATTR_EXIT_INSTR_OFFSETS
	.align		4
        /*0024*/ 	.byte	0x04, 0x1c
        /*0026*/ 	.short	(.L_820 - .L_819)


	//   ....[0]....
.L_819:
        /*0028*/ 	.word	0x00000010


	//----- nvinfo : EIATTR_MAX_THREADS
	.align		4
.L_820:
        /*002c*/ 	.byte	0x04, 0x05
        /*002e*/ 	.short	(.L_822 - .L_821)
.L_821:
        /*0030*/ 	.word	0x00000100
        /*0034*/ 	.word	0x00000001
        /*0038*/ 	.word	0x00000001


	//----- nvinfo : EIATTR_CBANK_PARAM_SIZE
	.align		4
.L_822:
        /*003c*/ 	.byte	0x03, 0x19
        /*003e*/ 	.short	0x0288


	//----- nvinfo : EIATTR_PARAM_CBANK
	.align		4
        /*0040*/ 	.byte	0x04, 0x0a
        /*0042*/ 	.short	(.L_824 - .L_823)
	.align		4
.L_823:
        /*0044*/ 	.word	index@(.nv.constant0._ZN7cutlass13device_kernelIN5flash19enable_sm80_to_sm89INS1_16FlashAttnBwdSm80INS1_25CollectiveMainloopBwdSm80ILi2ELi1EN4cute5tupleIJNS5_1CILi64EEENS7_ILi80EEENS7_ILi192EEEEEENS_6half_tEfNS_4arch4Sm80ELb1ELb0ELb1ELb0ELb1ELb0ELb1ELb0ELi2ELi4ELi2ELi2ELb0EEENS1_21CollectiveEpilogueBwdISB_SC_SE_Li256ELb0ELb1ELi4EEENS1_25SingleTileBwdLPTSchedulerILb0ELi80ELb1EEEEEEEEEvNT_6ParamsE)
        /*0048*/ 	.short	0x0210
        /*004a*/ 	.short	0x0288


	//----- nvinfo : EIATTR_SW_WAR
	.align		4
.L_824:
        /*004c*/ 	.byte	0x04, 0x36
        /*004e*/ 	.short	(.L_826 - .L_825)
.L_825:
        /*0050*/ 	.word	0x00000008
.L_826:


//--------------------- .nv.info._ZN7cutlass13device_kernelIN5flash19enable_sm80_to_sm89INS1_16FlashAttnBwdSm80INS1_25CollectiveMainloopBwdSm80ILi2ELi1EN4cute5tupleIJNS5_1CILi64EEENS7_ILi80EEENS7_ILi192EEEEEENS_6half_tEfNS_4arch4Sm80ELb1ELb0ELb1ELb0ELb0ELb0ELb1ELb0ELi2ELi4ELi2ELi2ELb0EEENS1_24CollectiveEpilogueBwdGQAISB_fSE_Li256ELb0ELb0EEENS1_25SingleTileBwdLPTSchedulerILb0ELi80ELb0EEEEEEEEEvNT_6ParamsE --------------------------
	.section	.nv.info._ZN7cutlass13device_kernelIN5flash19enable_sm80_to_sm89INS1_16FlashAttnBwdSm80INS1_25CollectiveMainloopBwdSm80ILi2ELi1EN4cute5tupleIJNS5_1CILi64EEENS7_ILi80EEENS7_ILi192EEEEEENS_6half_tEfNS_4arch4Sm80ELb1ELb0ELb1ELb0ELb0ELb0ELb1ELb0ELi2ELi4ELi2ELi2ELb0EEENS1_24CollectiveEpilogueBwdGQAISB_fSE_Li256ELb0ELb0EEENS1_25SingleTileBwdLPTSchedulerILb0ELi80ELb0EEEEEEEEEvNT_6ParamsE,"",@"SHT_CUDA_INFO"
	.sectionflags	@""
	.align	4


	//----- nvinfo : EIATTR_CUDA_API_VERSION
	.align		4
        /*0000*/ 	.byte	0x04, 0x37
        /*0002*/ 	.short	(.L_828 - .L_827)
.L_827:
        /*0004*/ 	.word	0x00000082


	//----- nvinfo : EIATTR_KPARAM_INFO
	.align		4
.L_828:
        /*0008*/ 	.byte	0x04, 0x17
        /*000a*/ 	.short	(.L_830 - .L_829)
.L_829:
        /*000c*/ 	.word	0x00000000
        /*0010*/ 	.short	0x0000
        /*0012*/ 	.short	0x0000
        /*0014*/ 	.byte	0x00, 0xf0, 0x41, 0x0a


	//----- nvinfo : EIATTR_SPARSE_MMA_MASK
	.align		4
.L_830:
        /*0018*/ 	.byte	0x03, 0x50
        /*001a*/ 	.short	0x0000


	//----- nvinfo : EIATTR_MAXREG_COUNT
	.align		4
        /*001c*/ 	.byte	0x03, 0x1b
        /*001e*/ 	.short	0x00ff


	//----- nvinfo : EIATTR_MERCURY_ISA_VERSION
	.align		4
        /*0020*/ 	.byte	0x03, 0x5f
        /*0022*/ 	.short	0x0101


	//----- nvinfo : EIATTR_EXIT_INSTR_OFFSETS
	.align		4
        /*0024*/ 	.byte	0x04, 0x1c
        /*0026*/ 	.short	(.L_832 - .L_831)


	//   ....[0]....
.L_831:
        /*0028*/ 	.word	0x00000010


	//----- nvinfo : EIATTR_MAX_THREADS
	.align		4
.L_832:
        /*002c*/ 	.byte	0x04, 0x05
        /*002e*/ 	.short	(.L_834 - .L_833)
.L_833:
        /*0030*/ 	.word	0x00000100
        /*0034*/ 	.word	0x00000001
        /*0038*/ 	.word	0x00000001


	//----- nvinfo : EIATTR_CBANK_PARAM_SIZE
	.align		4
.L_834:
        /*003c*/ 	.byte	0x03, 0x19
        /*003e*/ 	.short	0x0290


	//----- nvinfo : EIATTR_PARAM_CBANK
	.align		4
        /*0040*/ 	.byte	0x04, 0x0a
        /*0042*/ 	.short	(.L_836 - .L_835)
	.align		4
.L_835:
        /*0044*/ 	.word	index@(.nv.constant0._ZN7cutlass13device_kernelIN5flash19enable_sm80_to_sm89INS1_16FlashAttnBwdSm80INS1_25CollectiveMainloopBwdSm80ILi2ELi1EN4cute5tupleIJNS5_1CILi64EEENS7_ILi80EEENS7_ILi192EEEEEENS_6half_tEfNS_4arch4Sm80ELb1ELb0ELb1ELb0ELb0ELb0ELb1ELb0ELi2ELi4ELi2ELi2ELb0EEENS1_24CollectiveEpilogueBwdGQAISB_fSE_Li256ELb0ELb0EEENS1_25SingleTileBwdLPTSchedulerILb0ELi80ELb0EEEEEEEEEvNT_6ParamsE)
        /*0048*/ 	.short	0x0210
        /*004a*/ 	.short	0x0290


	//----- nvinfo : EIATTR_SW_WAR
	.align		4
.L_836:
        /*004c*/ 	.byte	0x04, 0x36
        /*004e*/ 	.short	(.L_838 - .L_837)
.L_837:
        /*0050*/ 	.word	0x00000008
.L_838:


//--------------------- .nv.info._ZN7cutlass13device_kernelIN5flash19enable_sm80_to_sm89INS1_16FlashAttnBwdSm80INS1_25CollectiveMainloopBwdSm80ILi2ELi1EN4cute5tupleIJNS5_1CILi64EEENS7_ILi80EEENS7_ILi192EEEEEENS_6half_tEfNS_4arch4Sm80ELb1ELb0ELb1ELb0ELb1ELb0ELb1ELb0ELi2ELi4ELi2ELi2ELb0EEENS1_24CollectiveEpilogueBwdGQAISB_fSE_Li256ELb0ELb1EEENS1_25SingleTileBwdLPTSchedulerILb0ELi80ELb1EEEEEEEEEvNT_6ParamsE --------------------------
	.section	.nv.info._ZN7cutlass13device_kernelIN5flash19enable_sm80_to_sm89INS1_16FlashAttnBwdSm80INS1_25CollectiveMainloopBwdSm80ILi2ELi1EN4cute5tupleIJNS5_1CILi64EEENS7_ILi80EEENS7_ILi192EEEEEENS_6half_tEfNS_4arch4Sm80ELb1ELb0ELb1ELb0ELb1ELb0ELb1ELb0ELi2ELi4ELi2ELi2ELb0EEENS1_24CollectiveEpilogueBwdGQAISB_fSE_Li256ELb0ELb1EEENS1_25SingleTileBwdLPTSchedulerILb0ELi80ELb1EEEEEEEEEvNT_6ParamsE,"",@"SHT_CUDA_INFO"
	.sectionflags	@""
	.align	4


	//----- nvinfo : EIATTR_CUDA_API_VERSION
	.align		4
        /*0000*/ 	.byte	0x04, 0x37
        /*0002*/ 	.short	(.L_840 - .L_839)
.L_839:
        /*0004*/ 	.word	0x00000082


	//----- nvinfo : EIATTR_KPARAM_INFO
	.align		4
.L_840:
        /*0008*/ 	.byte	0x04, 0x17
        /*000a*/ 	.short	(.L_842 - .L_841)
.L_841:
        /*000c*/ 	.word	0x00000000
        /*0010*/ 	.short	0x0000
        /*0012*/ 	.short	0x0000
        /*0014*/ 	.byte	0x00, 0xf0, 0x41, 0x0a


	//----- nvinfo : EIATTR_SPARSE_MMA_MASK
	.align		4
.L_842:
        /*0018*/ 	.byte	0x03, 0x50
        /*001a*/ 	.short	0x0000


	//----- nvinfo : EIATTR_MAXREG_COUNT
	.align		4
        /*001c*/ 	.byte	0x03, 0x1b
        /*001e*/ 	.short	0x00ff


	//----- nvinfo : EIATTR_MERCURY_ISA_VERSION
	.align		4
        /*0020*/ 	.byte	0x03, 0x5f
        /*0022*/ 	.short	0x0101


	//----- nvinfo : EIATTR_EXIT_INSTR_OFFSETS
	.align		4
        /*0024*/ 	.byte	0x04, 0x1c
        /*0026*/ 	.short	(.L_844 - .L_843)


	//   ....[0]....
.L_843:
        /*0028*/ 	.word	0x00000010


	//----- nvinfo : EIATTR_MAX_THREADS
	.align		4
.L_844:
        /*002c*/ 	.byte	0x04, 0x05
        /*002e*/ 	.short	(.L_846 - .L_845)
.L_845:
        /*0030*/ 	.word	0x00000100
        /*0034*/ 	.word	0x00000001
        /*0038*/ 	.word	0x00000001


	//----- nvinfo : EIATTR_CBANK_PARAM_SIZE
	.align		4
.L_846:
        /*003c*/ 	.byte	0x03, 0x19
        /*003e*/ 	.short	0x0290


	//----- nvinfo : EIATTR_PARAM_CBANK
	.align		4
        /*0040*/ 	.byte	0x04, 0x0a
        /*0042*/ 	.short	(.L_848 - .L_847)
	.align		4
.L_847:
        /*0044*/ 	.word	index@(.nv.constant0._ZN7cutlass13device_kernelIN5flash19enable_sm80_to_sm89INS1_16FlashAttnBwdSm80INS1_25CollectiveMainloopBwdSm80ILi2ELi1EN4cute5tupleIJNS5_1CILi64EEENS7_ILi80EEENS7_ILi192EEEEEENS_6half_tEfNS_4arch4Sm80ELb1ELb0ELb1ELb0ELb1ELb0ELb1ELb0ELi2ELi4ELi2ELi2ELb0EEENS1_24CollectiveEpilogueBwdGQAISB_fSE_Li256ELb0ELb1EEENS1_25SingleTileBwdLPTSchedulerILb0ELi80ELb1EEEEEEEEEvNT_6ParamsE)
        /*0048*/ 	.short	0x0210
        /*004a*/ 	.short	0x0290


	//----- nvinfo : EIATTR_SW_WAR
	.align		4
.L_848:
        /*004c*/ 	.byte	0x04, 0x36
        /*004e*/ 	.short	(.L_850 - .L_849)
.L_849:
        /*0050*/ 	.word	0x00000008
.L_850:


//--------------------- .nv.info._ZN7cutlass13device_kernelIN5flash22FlashAttnBwdPreprocessIN4cute5tupleIJNS3_1CILi64EEENS5_ILi192EEEEEENS_6half_tEfNS_4arch4Sm80ELb1ELb0EEEEEvNT_6ParamsE --------------------------
	.section	.nv.info._ZN7cutlass13device_kernelIN5flash22FlashAttnBwdPreprocessIN4cute5tupleIJNS3_1CILi64EEENS5_ILi192EEEEEENS_6half_tEfNS_4arch4Sm80ELb1ELb0EEEEEvNT_6ParamsE,"",@"SHT_CUDA_INFO"
	.sectionflags	@""
	.align	4


	//----- nvinfo : EIATTR_CUDA_API_VERSION
	.align		4
        /*0000*/ 	.byte	0x04, 0x37
        /*0002*/ 	.short	(.L_852 - .L_851)
.L_851:
        /*0004*/ 	.word	0x00000082


	//----- nvinfo : EIATTR_KPARAM_INFO
	.align		4
.L_852:
        /*0008*/ 	.byte	0x04, 0x17
        /*000a*/ 	.short	(.L_854 - .L_853)
.L_853:
        /*000c*/ 	.word	0x00000000
        /*0010*/ 	.short	0x0000
        /*0012*/ 	.short	0x0000
        /*0014*/ 	.byte	0x00, 0xf0, 0xc1, 0x03


	//----- nvinfo : EIATTR_SPARSE_MMA_MASK
	.align		4
.L_854:
        /*0018*/ 	.byte	0x03, 0x50
        /*001a*/ 	.short	0x0000


	//----- nvinfo : EIATTR_MAXREG_COUNT
	.align		4
        /*001c*/ 	.byte	0x03, 0x1b
        /*001e*/ 	.short	0x0080


	//----- nvinfo : EIATTR_MERCURY_ISA_VERSION
	.align		4
        /*0020*/ 	.byte	0x03, 0x5f
        /*0022*/ 	.short	0x0101


	//----- nvinfo : EIATTR_COOP_GROUP_MASK_REGIDS
	.align		4
        /*0024*/ 	.byte	0x04, 0x29
        /*0026*/ 	.short	(.L_856 - .L_855)


	//   ....[0]....
.L_855:
        /*0028*/ 	.word	0xffffffff


	//   ....[1]....
        /*002c*/ 	.word	0xffffffff


	//   ....[2]....
        /*0030*/ 	.word	0xffffffff


	//   ....[3]....
        /*0034*/ 	.word	0xffffffff


	//   ....[4]....
        /*0038*/ 	.word	0xffffffff


	//   ....[5]....
        /*003c*/ 	.word	0xffffffff


	//----- nvinfo : EIATTR_COOP_GROUP_INSTR_OFFSETS
	.align		4
.L_856:
        /*0040*/ 	.byte	0x04, 0x28
        /*0042*/ 	.short	(.L_858 - .L_857)


	//   ....[0]....
.L_857:
        /*0044*/ 	.word	0x00001670


	//   ....[1]....
        /*0048*/ 	.word	0x00001680


	//   ....[2]....
        /*004c*/ 	.word	0x000016c0


	//   ....[3]....
        /*0050*/ 	.word	0x000016d0


	//   ....[4]....
        /*0054*/ 	.word	0x00001700


	//   ....[5]....
        /*0058*/ 	.word	0x00001710


	//----- nvinfo : EIATTR_EXIT_INSTR_OFFSETS
	.align		4
.L_858:
        /*005c*/ 	.byte	0x04, 0x1c
        /*005e*/ 	.short	(.L_860 - .L_859)


	//   ....[0]....
.L_859:
        /*0060*/ 	.word	0x00001c90


	//   ....[1]....
        /*0064*/ 	.word	0x00001d10


	//----- nvinfo : EIATTR_MAX_THREADS
	.align		4
.L_860:
        /*0068*/ 	.byte	0x04, 0x05
        /*006a*/ 	.short	(.L_862 - .L_861)
.L_861:
        /*006c*/ 	.word	0x00000100
        /*0070*/ 	.word	0x00000001
        /*0074*/ 	.word	0x00000001


	//----- nvinfo : EIATTR_CRS_STACK_SIZE
	.align		4
.L_862:
        /*0078*/ 	.byte	0x04, 0x1e
        /*007a*/ 	.short	(.L_864 - .L_863)
.L_863:
        /*007c*/ 	.word	0x00000000


	//----- nvinfo : EIATTR_CBANK_PARAM_SIZE
	.align		4
.L_864:
        /*0080*/ 	.byte	0x03, 0x19
        /*0082*/ 	.short	0x00f0


	//----- nvinfo : EIATTR_PARAM_CBANK
	.align		4
        /*0084*/ 	.byte	0x04, 0x0a
        /*0086*/ 	.short	(.L_866 - .L_865)
	.align		4
.L_865:
        /*0088*/ 	.word	index@(.nv.constant0._ZN7cutlass13device_kernelIN5flash22FlashAttnBwdPreprocessIN4cute5tupleIJNS3_1CILi64EEENS5_ILi192EEEEEENS_6half_tEfNS_4arch4Sm80ELb1ELb0EEEEEvNT_6ParamsE)
        /*008c*/ 	.short	0x0210
        /*008e*/ 	.short	0x00f0


	//----- nvinfo : EIATTR_SW_WAR
	.align		4
.L_866:
        /*0090*/ 	.byte	0x04, 0x36
        /*0092*/ 	.short	(.L_868 - .L_867)
.L_867:
        /*0094*/ 	.word	0x00000008
.L_868:


//--------------------- .nv.info._ZN7cutlass13device_kernelIN5flash19enable_sm80_to_sm89INS1_16FlashAttnBwdSm80INS1_25CollectiveMainloopBwdSm80ILi2ELi1EN4cute5tupleIJNS5_1CILi64EEENS7_ILi80EEENS7_ILi192EEEEEENS_6half_tEfNS_4arch4Sm80ELb1ELb0ELb1ELb1ELb0ELb0ELb1ELb0ELi2ELi4ELi2ELi2ELb0EEENS1_21CollectiveEpilogueBwdISB_SC_SE_Li256ELb1ELb1ELi4EEENS1_25SingleTileBwdLPTSchedulerILb1ELi80ELb0EEEEEEEEEvNT_6ParamsE --------------------------
	.section	.nv.info._ZN7cutlass13device_kernelIN5flash19enable_sm80_to_sm89INS1_16FlashAttnBwdSm80INS1_25CollectiveMainloopBwdSm80ILi2ELi1EN4cute5tupleIJNS5_1CILi64EEENS7_ILi80EEENS7_ILi192EEEEEENS_6half_tEfNS_4arch4Sm80ELb1ELb0ELb1ELb1ELb0ELb0ELb1ELb0ELi2ELi4ELi2ELi2ELb0EEENS1_21CollectiveEpilogueBwdISB_SC_SE_Li256ELb1ELb1ELi4EEENS1_25SingleTileBwdLPTSchedulerILb1ELi80ELb0EEEEEEEEEvNT_6ParamsE,"",@"SHT_CUDA_INFO"
	.sectionflags	@""
	.align	4


	//----- nvinfo : EIATTR_CUDA_API_VERSION
	.align		4
        /*0000*/ 	.byte	0x04, 0x37
        /*0002*/ 	.short	(.L_870 - .L_869)
.L_869:
        /*0004*/ 	.word	0x00000082


	//----- nvinfo : EIATTR_KPARAM_INFO
	.align		4
.L_870:
        /*0008*/ 	.byte	0x04, 0x17
        /*000a*/ 	.short	(.L_872 - .L_871)
.L_871:
        /*000c*/ 	.word	0x00000000
        /*0010*/ 	.short	0x0000
        /*0012*/ 	.short	0x0000
        /*0014*/ 	.byte	0x00, 0xf0, 0x21, 0x0a


	//----- nvinfo : EIATTR_SPARSE_MMA_MASK
	.align		4
.L_872:
        /*0018*/ 	.byte	0x03, 0x50
        /*001a*/ 	.short	0x0000


	//----- nvinfo : EIATTR_MAXREG_COUNT
	.align		4
        /*001c*/ 	.byte	0x03, 0x1b
        /*001e*/ 	.short	0x00ff


	//----- nvinfo : EIATTR_MERCURY_ISA_VERSION
	.align		4
        /*0020*/ 	.byte	0x03, 0x5f
        /*0022*/ 	.short	0x0101


	//----- nvinfo : EIATTR_EXIT_INSTR_OFFSETS
	.align		4
        /*0024*/ 	.byte	0x04, 0x1c
        /*0026*/ 	.short	(.L_874 - .L_873)


	//   ....[0]....
.L_873:
        /*0028*/ 	.word	0x00000010


	//----- nvinfo : EIATTR_MAX_THREADS
	.align		4
.L_874:
        /*002c*/ 	.byte	0x04, 0x05
        /*002e*/ 	.short	(.L_876 - .L_875)
.L_875:
        /*0030*/ 	.word	0x00000100
        /*0034*/ 	.word	0x00000001
        /*0038*/ 	.word	0x00000001


	//----- nvinfo : EIATTR_CBANK_PARAM_SIZE
	.align		4
.L_876:
        /*003c*/ 	.byte	0x03, 0x19
        /*003e*/ 	.short	0x0288


	//----- nvinfo : EIATTR_PARAM_CBANK
	.align		4
        /*0040*/ 	.byte	0x04, 0x0a
        /*0042*/ 	.short	(.L_878 - .L_877)
	.align		4
.L_877:
        /*0044*/ 	.word	index@(.nv.constant0._ZN7cutlass13device_kernelIN5flash19enable_sm80_to_sm89INS1_16FlashAttnBwdSm80INS1_25CollectiveMainloopBwdSm80ILi2ELi1EN4cute5tupleIJNS5_1CILi64EEENS7_ILi80EEENS7_ILi192EEEEEENS_6half_tEfNS_4arch4Sm80ELb1ELb0ELb1ELb1ELb0ELb0ELb1ELb0ELi2ELi4ELi2ELi2ELb0EEENS1_21CollectiveEpilogueBwdISB_SC_SE_Li256ELb1ELb1ELi4EEENS1_25SingleTileBwdLPTSchedulerILb1ELi80ELb0EEEEEEEEEvNT_6ParamsE)
        /*0048*/ 	.short	0x0210
        /*004a*/ 	.short	0x0288


	//----- nvinfo : EIATTR_SW_WAR
	.align		4
.L_878:
        /*004c*/ 	.byte	0x04, 0x36
        /*004e*/ 	.short	(.L_880 - .L_879)
.L_879:
        /*0050*/ 	.word	0x00000008
.L_880:


//--------------------- .nv.info._ZN7cutlass13device_kernelIN5flash19enable_sm80_to_sm89INS1_16FlashAttnBwdSm80INS1_25CollectiveMainloopBwdSm80ILi2ELi1EN4cute5tupleIJNS5_1CILi64EEENS7_ILi80EEENS7_ILi192EEEEEENS_6half_tEfNS_4arch4Sm80ELb1ELb0ELb1ELb1ELb1ELb0ELb1ELb0ELi2ELi4ELi2ELi2ELb0EEENS1_21CollectiveEpilogueBwdISB_SC_SE_Li256ELb1ELb1ELi4EEENS1_25SingleTileBwdLPTSchedulerILb1ELi80ELb1EEEEEEEEEvNT_6ParamsE --------------------------
	.section	.nv.info._ZN7cutlass13device_kernelIN5flash19enable_sm80_to_sm89INS1_16FlashAttnBwdSm80INS1_25CollectiveMainloopBwdSm80ILi2ELi1EN4cute5tupleIJNS5_1CILi64EEENS7_ILi80EEENS7_ILi192EEEEEENS_6half_tEfNS_4arch4Sm80ELb1ELb0ELb1ELb1ELb1ELb0ELb1ELb0ELi2ELi4ELi2ELi2ELb0EEENS1_21CollectiveEpilogueBwdISB_SC_SE_Li256ELb1ELb1ELi4EEENS1_25SingleTileBwdLPTSchedulerILb1ELi80ELb1EEEEEEEEEvNT_6ParamsE,"",@"SHT_CUDA_INFO"
	.sectionflags	@""
	.align	4


	//----- nvinfo : EIATTR_CUDA_API_VERSION
	.align		4
        /*0000*/ 	.byte	0x04, 0x37
        /*0002*/ 	.short	(.L_882 - .L_881)
.L_881:
        /*0004*/ 	.word	0x00000082


	//----- nvinfo : EIATTR_KPARAM_INFO
	.align		4
.L_882:
        /*0008*/ 	.byte	0x04, 0x17
        /*000a*/ 	.short	(.L_884 - .L_883)
.L_883:
        /*000c*/ 	.word	0x00000000
        /*0010*/ 	.short	0x0000
        /*0012*/ 	.short	0x0000
        /*0014*/ 	.byte	0x00, 0xf0, 0x21, 0x0a


	//----- nvinfo : EIATTR_SPARSE_MMA_MASK
	.align		4
.L_884:
        /*0018*/ 	.byte	0x03, 0x50
        /*001a*/ 	.short	0x0000


	//----- nvinfo : EIATTR_MAXREG_COUNT
	.align		4
        /*001c*/ 	.byte	0x03, 0x1b
        /*001e*/ 	.short	0x00ff


	//----- nvinfo : EIATTR_MERCURY_ISA_VERSION
	.align		4
        /*0020*/ 	.byte	0x03, 0x5f
        /*0022*/ 	.short	0x0101


	//----- nvinfo : EIATTR_EXIT_INSTR_OFFSETS
	.align		4
        /*0024*/ 	.byte	0x04, 0x1c
        /*0026*/ 	.short	(.L_886 - .L_885)


	//   ....[0]....
.L_885:
        /*0028*/ 	.word	0x00000010


	//----- nvinfo : EIATTR_MAX_THREADS
	.align		4
.L_886:
        /*002c*/ 	.byte	0x04, 0x05
        /*002e*/ 	.short	(.L_888 - .L_887)
.L_887:
        /*0030*/ 	.word	0x00000100
        /*0034*/ 	.word	0x00000001
        /*0038*/ 	.word	0x00000001


	//----- nvinfo : EIATTR_CBANK_PARAM_SIZE
	.align		4
.L_888:
        /*003c*/ 	.byte	0x03, 0x19
        /*003e*/ 	.short	0x0288


	//----- nvinfo : EIATTR_PARAM_CBANK
	.align		4
        /*0040*/ 	.byte	0x04, 0x0a
        /*0042*/ 	.short	(.L_890 - .L_889)
	.align		4
.L_889:
        /*0044*/ 	.word	index@(.nv.constant0._ZN7cutlass13device_kernelIN5flash19enable_sm80_to_sm89INS1_16FlashAttnBwdSm80INS1_25CollectiveMainloopBwdSm80ILi2ELi1EN4cute5tupleIJNS5_1CILi64EEENS7_ILi80EEENS7_ILi192EEEEEENS_6half_tEfNS_4arch4Sm80ELb1ELb0ELb1ELb1ELb1ELb0ELb1ELb0ELi2ELi4ELi2ELi2ELb0EEENS1_21CollectiveEpilogueBwdISB_SC_SE_Li256ELb1ELb1ELi4EEENS1_25SingleTileBwdLPTSchedulerILb1ELi80ELb1EEEEEEEEEvNT_6ParamsE)
        /*0048*/ 	.short	0x0210
        /*004a*/ 	.short	0x0288


	//----- nvinfo : EIATTR_SW_WAR
	.align		4
.L_890:
        /*004c*/ 	.byte	0x04, 0x36
        /*004e*/ 	.short	(.L_892 - .L_891)
.L_891:
        /*0050*/ 	.word	0x00000008
.L_892:


//--------------------- .nv.info._ZN7cutlass13device_kernelIN5flash19enable_sm80_to_sm89INS1_16FlashAttnBwdSm80INS1_25CollectiveMainloopBwdSm80ILi2ELi1EN4cute5tupleIJNS5_1CILi64EEENS7_ILi80EEENS7_ILi192EEEEEENS_6half_tEfNS_4arch4Sm80ELb1ELb0ELb1ELb1ELb0ELb0ELb1ELb0ELi2ELi4ELi2ELi2ELb0EEENS1_24CollectiveEpilogueBwdGQAISB_fSE_Li256ELb1ELb0EEENS1_25SingleTileBwdLPTSchedulerILb1ELi80ELb0EEEEEEEEEvNT_6ParamsE --------------------------
	.section	.nv.info._ZN7cutlass13device_kernelIN5flash19enable_sm80_to_sm89INS1_16FlashAttnBwdSm80INS1_25CollectiveMainloopBwdSm80ILi2ELi1EN4cute5tupleIJNS5_1CILi64EEENS7_ILi80EEENS7_ILi192EEEEEENS_6half_tEfNS_4arch4Sm80ELb1ELb0ELb1ELb1ELb0ELb0ELb1ELb0ELi2ELi4ELi2ELi2ELb0EEENS1_24CollectiveEpilogueBwdGQAISB_fSE_Li256ELb1ELb0EEENS1_25SingleTileBwdLPTSchedulerILb1ELi80ELb0EEEEEEEEEvNT_6ParamsE,"",@"SHT_CUDA_INFO"
	.sectionflags	@""
	.align	4


	//----- nvinfo : EIATTR_CUDA_API_VERSION
	.align		4
        /*0000*/ 	.byte	0x04, 0x37
        /*0002*/ 	.short	(.L_894 - .L_893)
.L_893:
        /*0004*/ 	.word	0x00000082


	//----- nvinfo : EIATTR_KPARAM_INFO
	.align		4
.L_894:
        /*0008*/ 	.byte	0x04, 0x17
        /*000a*/ 	.short	(.L_896 - .L_895)
.L_895:
        /*000c*/ 	.word	0x00000000
        /*0010*/ 	.short	0x0000
        /*0012*/ 	.short	0x0000
        /*0014*/ 	.byte	0x00, 0xf0, 0x41, 0x0a


	//----- nvinfo : EIATTR_SPARSE_MMA_MASK
	.align		4
.L_896:
        /*0018*/ 	.byte	0x03, 0x50
        /*001a*/ 	.short	0x0000


	//----- nvinfo : EIATTR_MAXREG_COUNT
	.align		4
        /*001c*/ 	.byte	0x03, 0x1b
        /*001e*/ 	.short	0x00ff


	//----- nvinfo : EIATTR_MERCURY_ISA_VERSION
	.align		4
        /*0020*/ 	.byte	0x03, 0x5f
        /*0022*/ 	.short	0x0101


	//----- nvinfo : EIATTR_EXIT_INSTR_OFFSETS
	.align		4
        /*0024*/ 	.byte	0x04, 0x1c
        /*0026*/ 	.short	(.L_898 - .L_897)


	//   ....[0]....
.L_897:
        /*0028*/ 	.word	0x00000010


	//----- nvinfo : EIATTR_MAX_THREADS
	.align		4
.L_898:
        /*002c*/ 	.byte	0x04, 0x05
        /*002e*/ 	.short	(.L_900 - .L_899)
.L_899:
        /*0030*/ 	.word	0x00000100
        /*0034*/ 	.word	0x00000001
        /*0038*/ 	.word	0x00000001


	//----- nvinfo : EIATTR_CBANK_PARAM_SIZE
	.align		4
.L_900:
        /*003c*/ 	.byte	0x03, 0x19
        /*003e*/ 	.short	0x0290


	//----- nvinfo : EIATTR_PARAM_CBANK
	.align		4
        /*0040*/ 	.byte	0x04, 0x0a
        /*0042*/ 	.short	(.L_902 - .L_901)
	.align		4
.L_901:
        /*0044*/ 	.word	index@(.nv.constant0._ZN7cutlass13device_kernelIN5flash19enable_sm80_to_sm89INS1_16FlashAttnBwdSm80INS1_25CollectiveMainloopBwdSm80ILi2ELi1EN4cute5tupleIJNS5_1CILi64EEENS7_ILi80EEENS7_ILi192EEEEEENS_6half_tEfNS_4arch4Sm80ELb1ELb0ELb1ELb1ELb0ELb0ELb1ELb0ELi2ELi4ELi2ELi2ELb0EEENS1_24CollectiveEpilogueBwdGQAISB_fSE_Li256ELb1ELb0EEENS1_25SingleTileBwdLPTSchedulerILb1ELi80ELb0EEEEEEEEEvNT_6ParamsE)
        /*0048*/ 	.short	0x0210
        /*004a*/ 	.short	0x0290


	//----- nvinfo : EIATTR_SW_WAR
	.align		4
.L_902:
        /*004c*/ 	.byte	0x04, 0x36
        /*004e*/ 	.short	(.L_904 - .L_903)
.L_903:
        /*0050*/ 	.word	0x00000008
.L_904:


//--------------------- .nv.info._ZN7cutlass13device_kernelIN5flash32FlashAttnBwdPostprocessConvertdQIN4cute5tupleIJNS3_1CILi80EEENS5_ILi192EEEEEENS_6half_tEfNS_4arch4Sm80ELi256ENS3_8TiledMMAINS3_8MMA_AtomIJNS3_28SM80_16x8x16_F32F16F16F32_TNEEEENS3_6LayoutINS4_IJNS5_ILi4EEENS5_ILi2EEENS5_ILi1EEEEEENS4_IJSJ_SH_NS5_ILi0EEEEEEEENS4_IJNS5_ILi64EEENS5_ILi16EEESP_EEEEELb1EEEEEvNT_6ParamsE --------------------------
	.section	.nv.info._ZN7cutlass13device_kernelIN5flash32FlashAttnBwdPostprocessConvertdQIN4cute5tupleIJNS3_1CILi80EEENS5_ILi192EEEEEENS_6half_tEfNS_4arch4Sm80ELi256ENS3_8TiledMMAINS3_8MMA_AtomIJNS3_28SM80_16x8x16_F32F16F16F32_TNEEEENS3_6LayoutINS4_IJNS5_ILi4EEENS5_ILi2EEENS5_ILi1EEEEEENS4_IJSJ_SH_NS5_ILi0EEEEEEEENS4_IJNS5_ILi64EEENS5_ILi16EEESP_EEEEELb1EEEEEvNT_6ParamsE,"",@"SHT_CUDA_INFO"
	.sectionflags	@""
	.align	4


	//----- nvinfo : EIATTR_CUDA_API_VERSION
	.align		4
        /*0000*/ 	.byte	0x04, 0x37
        /*0002*/ 	.short	(.L_906 - .L_905)
.L_905:
        /*0004*/ 	.word	0x00000082


	//----- nvinfo : EIATTR_KPARAM_INFO
	.align		4
.L_906:
        /*0008*/ 	.byte	0x04, 0x17
        /*000a*/ 	.short	(.L_908 - .L_907)
.L_907:
        /*000c*/ 	.word	0x00000000
        /*0010*/ 	.short	0x0000
        /*0012*/ 	.short	0x0000
        /*0014*/ 	.byte	0x00, 0xf0, 0xc1, 0x01


	//----- nvinfo : EIATTR_SPARSE_MMA_MASK
	.align		4
.L_908:
        /*0018*/ 	.byte	0x03, 0x50
        /*001a*/ 	.short	0x0000


	//----- nvinfo : EIATTR_MAXREG_COUNT
	.align		4
        /*001c*/ 	.byte	0x03, 0x1b
        /*001e*/ 	.short	0x0080


	//----- nvinfo : EIATTR_NUM_BARRIERS
	.align		4
        /*0020*/ 	.byte	0x02, 0x4c
        /*0022*/ 	.byte	0x01
	.zero		1


	//----- nvinfo : EIATTR_MERCURY_ISA_VERSION
	.align		4
        /*0024*/ 	.byte	0x03, 0x5f
        /*0026*/ 	.short	0x0101


	//----- nvinfo : EIATTR_EXIT_INSTR_OFFSETS
	.align		4
        /*0028*/ 	.byte	0x04, 0x1c
        /*002a*/ 	.short	(.L_910 - .L_909)


	//   ....[0]....
.L_909:
        /*002c*/ 	.word	0x000001d0


	//   ....[1]....
        /*0030*/ 	.word	0x00001f20


	//   ....[2]....
        /*0034*/ 	.word	0x000021a0


	//   ....[3]....
        /*0038*/ 	.word	0x000021c0


	//----- nvinfo : EIATTR_MAX_THREADS
	.align		4
.L_910:
        /*003c*/ 	.byte	0x04, 0x05
        /*003e*/ 	.short	(.L_912 - .L_911)
.L_911:
        /*0040*/ 	.word	0x00000100
        /*0044*/ 	.word	0x00000001
        /*0048*/ 	.word	0x00000001


	//----- nvinfo : EIATTR_CRS_STACK_SIZE
	.align		4
.L_912:
        /*004c*/ 	.byte	0x04, 0x1e
        /*004e*/ 	.short	(.L_914 - .L_913)
.L_913:
        /*0050*/ 	.word	0x00000000


	//----- nvinfo : EIATTR_CBANK_PARAM_SIZE
	.align		4
.L_914:
        /*0054*/ 	.byte	0x03, 0x19
        /*0056*/ 	.short	0x0070


	//----- nvinfo : EIATTR_PARAM_CBANK
	.align		4
        /*0058*/ 	.byte	0x04, 0x0a
        /*005a*/ 	.short	(.L_916 - .L_915)
	.align		4
.L_915:
        /*005c*/ 	.word	index@(.nv.constant0._ZN7cutlass13device_kernelIN5flash32FlashAttnBwdPostprocessConvertdQIN4cute5tupleIJNS3_1CILi80EEENS5_ILi192EEEEEENS_6half_tEfNS_4arch4Sm80ELi256ENS3_8TiledMMAINS3_8MMA_AtomIJNS3_28SM80_16x8x16_F32F16F16F32_TNEEEENS3_6LayoutINS4_IJNS5_ILi4EEENS5_ILi2EEENS5_ILi1EEEEEENS4_IJSJ_SH_NS5_ILi0EEEEEEEENS4_IJNS5_ILi64EEENS5_ILi16EEESP_EEEEELb1EEEEEvNT_6ParamsE)
        /*0060*/ 	.short	0x0210
        /*0062*/ 	.short	0x0070


	//----- nvinfo : EIATTR_SW_WAR
	.align		4
.L_916:
        /*0064*/ 	.byte	0x04, 0x36
        /*0066*/ 	.short	(.L_918 - .L_917)
.L_917:
        /*0068*/ 	.word	0x00000008
.L_918:


//--------------------- .nv.info._ZN7cutlass13device_kernelIN5flash32FlashAttnBwdPostprocessConvertdQIN4cute5tupleIJNS3_1CILi64EEENS5_ILi192EEEEEENS_6half_tEfNS_4arch4Sm80ELi256ENS3_8TiledMMAINS3_8MMA_AtomIJNS3_28SM80_16x8x16_F32F16F16F32_TNEEEENS3_6LayoutINS4_IJNS5_ILi2EEENS5_ILi4EEENS5_ILi1EEEEEENS4_IJSJ_SH_NS5_ILi0EEEEEEEENS4_IJNS5_ILi32EEES6_NS5_ILi16EEEEEEEELb0EEEEEvNT_6ParamsE --------------------------
	.section	.nv.info._ZN7cutlass13device_kernelIN5flash32FlashAttnBwdPostprocessConvertdQIN4cute5tupleIJNS3_1CILi64EEENS5_ILi192EEEEEENS_6half_tEfNS_4arch4Sm80ELi256ENS3_8TiledMMAINS3_8MMA_AtomIJNS3_28SM80_16x8x16_F32F16F16F32_TNEEEENS3_6LayoutINS4_IJNS5_ILi2EEENS5_ILi4EEENS5_ILi1EEEEEENS4_IJSJ_SH_NS5_ILi0EEEEEEEENS4_IJNS5_ILi32EEES6_NS5_ILi16EEEEEEEELb0EEEEEvNT_6ParamsE,"",@"SHT_CUDA_INFO"
	.sectionflags	@""
	.align	4


	//----- nvinfo : EIATTR_CUDA_API_VERSION
	.align		4
        /*0000*/ 	.byte	0x04, 0x37
        /*0002*/ 	.short	(.L_920 - .L_919)
.L_919:
        /*0004*/ 	.word	0x00000082


	//----- nvinfo : EIATTR_KPARAM_INFO
	.align		4
.L_920:
        /*0008*/ 	.byte	0x04, 0x17
        /*000a*/ 	.short	(.L_922 - .L_921)
.L_921:
        /*000c*/ 	.word	0x00000000
        /*0010*/ 	.short	0x0000
        /*0012*/ 	.short	0x0000
        /*0014*/ 	.byte	0x00, 0xf0, 0xc1, 0x01


	//----- nvinfo : EIATTR_SPARSE_MMA_MASK
	.align		4
.L_922:
        /*0018*/ 	.byte	0x03, 0x50
        /*001a*/ 	.short	0x0000


	//----- nvinfo : EIATTR_MAXREG_COUNT
	.align		4
        /*001c*/ 	.byte	0x03, 0x1b
        /*001e*/ 	.short	0x0080


	//----- nvinfo : EIATTR_NUM_BARRIERS
	.align		4
        /*0020*/ 	.byte	0x02, 0x4c
        /*0022*/ 	.byte	0x01
	.zero		1


	//----- nvinfo : EIATTR_MERCURY_ISA_VERSION
	.align		4
        /*0024*/ 	.byte	0x03, 0x5f
        /*0026*/ 	.short	0x0101


	//----- nvinfo : EIATTR_EXIT_INSTR_OFFSETS
	.align		4
        /*0028*/ 	.byte	0x04, 0x1c
        /*002a*/ 	.short	(.L_924 - .L_923)


	//   ....[0]....
.L_923:
        /*002c*/ 	.word	0x000001b0


	//   ....[1]....
        /*0030*/ 	.word	0x00001510


	//   ....[2]....
        /*0034*/ 	.word	0x00001700


	//   ....[3]....
        /*0038*/ 	.word	0x00001720


	//----- nvinfo : EIATTR_MAX_THREADS
	.align		4
.L_924:
        /*003c*/ 	.byte	0x04, 0x05
        /*003e*/ 	.short	(.L_926 - .L_925)
.L_925:
        /*0040*/ 	.word	0x00000100
        /*0044*/ 	.word	0x00000001
        /*0048*/ 	.word	0x00000001


	//----- nvinfo : EIATTR_CRS_STACK_SIZE
	.align		4
.L_926:
        /*004c*/ 	.byte	0x04, 0x1e
        /*004e*/ 	.short	(.L_928 - .L_927)
.L_927:
        /*0050*/ 	.word	0x00000000


	//----- nvinfo : EIATTR_CBANK_PARAM_SIZE
	.align		4
.L_928:
        /*0054*/ 	.byte	0x03, 0x19
        /*0056*/ 	.short	0x0070


	//----- nvinfo : EIATTR_PARAM_CBANK
	.align		4
        /*0058*/ 	.byte	0x04, 0x0a
        /*005a*/ 	.short	(.L_930 - .L_929)
	.align		4
.L_929:
        /*005c*/ 	.word	index@(.nv.constant0._ZN7cutlass13device_kernelIN5flash32FlashAttnBwdPostprocessConvertdQIN4cute5tupleIJNS3_1CILi64EEENS5_ILi192EEEEEENS_6half_tEfNS_4arch4Sm80ELi256ENS3_8TiledMMAINS3_8MMA_AtomIJNS3_28SM80_16x8x16_F32F16F16F32_TNEEEENS3_6LayoutINS4_IJNS5_ILi2EEENS5_ILi4EEENS5_ILi1EEEEEENS4_IJSJ_SH_NS5_ILi0EEEEEEEENS4_IJNS5_ILi32EEES6_NS5_ILi16EEEEEEEELb0EEEEEvNT_6ParamsE)
        /*0060*/ 	.short	0x0210
        /*0062*/ 	.short	0x0070


	//----- nvinfo : EIATTR_SW_WAR
	.align		4
.L_930:
        /*0064*/ 	.byte	0x04, 0x36
        /*0066*/ 	.short	(.L_932 - .L_931)
.L_931:
        /*0068*/ 	.word	0x00000008
.L_932:


//--------------------- .nv.info._ZN7cutlass13device_kernelIN5flash19enable_sm80_to_sm89INS1_16FlashAttnBwdSm80INS1_25CollectiveMainloopBwdSm80ILi2ELi1EN4cute5tupleIJNS5_1CILi64EEENS7_ILi80EEENS7_ILi192EEEEEENS_6half_tEfNS_4arch4Sm80ELb1ELb0ELb1ELb1ELb1ELb0ELb1ELb0ELi2ELi4ELi2ELi2ELb0EEENS1_24CollectiveEpilogueBwdGQAISB_fSE_Li256ELb1ELb1EEENS1_25SingleTileBwdLPTSchedulerILb1ELi80ELb1EEEEEEEEEvNT_6ParamsE --------------------------
	.section	.nv.info._ZN7cutlass13device_kernelIN5flash19enable_sm80_to_sm89INS1_16FlashAttnBwdSm80INS1_25CollectiveMainloopBwdSm80ILi2ELi1EN4cute5tupleIJNS5_1CILi64EEENS7_ILi80EEENS7_ILi192EEEEEENS_6half_tEfNS_4arch4Sm80ELb1ELb0ELb1ELb1ELb1ELb0ELb1ELb0ELi2ELi4ELi2ELi2ELb0EEENS1_24CollectiveEpilogueBwdGQAISB_fSE_Li256ELb1ELb1EEENS1_25SingleTileBwdLPTSchedulerILb1ELi80ELb1EEEEEEEEEvNT_6ParamsE,"",@"SHT_CUDA_INFO"
	.sectionflags	@""
	.align	4


	//----- nvinfo : EIATTR_CUDA_API_VERSION
	.align		4
        /*0000*/ 	.byte	0x04, 0x37
        /*0002*/ 	.short	(.L_934 - .L_933)
.L_933:
        /*0004*/ 	.word	0x00000082


	//----- nvinfo : EIATTR_KPARAM_INFO
	.align		4
.L_934:
        /*0008*/ 	.byte	0x04, 0x17
        /*000a*/ 	.short	(.L_936 - .L_935)
.L_935:
        /*000c*/ 	.word	0x00000000
        /*0010*/ 	.short	0x0000
        /*0012*/ 	.short	0x0000
        /*0014*/ 	.byte	0x00, 0xf0, 0x41, 0x0a


	//----- nvinfo : EIATTR_SPARSE_MMA_MASK
	.align		4
.L_936:
        /*0018*/ 	.byte	0x03, 0x50
        /*001a*/ 	.short	0x0000


	//----- nvinfo : EIATTR_MAXREG_COUNT
	.align		4
        /*001c*/ 	.byte	0x03, 0x1b
        /*001e*/ 	.short	0x00ff


	//----- nvinfo : EIATTR_MERCURY_ISA_VERSION
	.align		4
        /*0020*/ 	.byte	0x03, 0x5f
        /*0022*/ 	.short	0x0101


	//----- nvinfo : EIATTR_EXIT_INSTR_OFFSETS
	.align		4
        /*0024*/ 	.byte	0x04, 0x1c
        /*0026*/ 	.short	(.L_938 - .L_937)


	//   ....[0]....
.L_937:
        /*0028*/ 	.word	0x00000010


	//----- nvinfo : EIATTR_MAX_THREADS
	.align		4
.L_938:
        /*002c*/ 	.byte	0x04, 0x05
        /*002e*/ 	.short	(.L_940 - .L_939)
.L_939:
        /*0030*/ 	.word	0x00000100
        /*0034*/ 	.word	0x00000001
        /*0038*/ 	.word	0x00000001


	//----- nvinfo : EIATTR_CBANK_PARAM_SIZE
	.align		4
.L_940:
        /*003c*/ 	.byte	0x03, 0x19
        /*003e*/ 	.short	0x0290


	//----- nvinfo : EIATTR_PARAM_CBANK
	.align		4
        /*0040*/ 	.byte	0x04, 0x0a
        /*0042*/ 	.short	(.L_942 - .L_941)
	.align		4
.L_941:
        /*0044*/ 	.word	index@(.nv.constant0._ZN7cutlass13device_kernelIN5flash19enable_sm80_to_sm89INS1_16FlashAttnBwdSm80INS1_25CollectiveMainloopBwdSm80ILi2ELi1EN4cute5tupleIJNS5_1CILi64EEENS7_ILi80EEENS7_ILi192EEEEEENS_6half_tEfNS_4arch4Sm80ELb1ELb0ELb1ELb1ELb1ELb0ELb1ELb0ELi2ELi4ELi2ELi2ELb0EEENS1_24CollectiveEpilogueBwdGQAISB_fSE_Li256ELb1ELb1EEENS1_25SingleTileBwdLPTSchedulerILb1ELi80ELb1EEEEEEEEEvNT_6ParamsE)
        /*0048*/ 	.short	0x0210
        /*004a*/ 	.short	0x0290


	//----- nvinfo : EIATTR_SW_WAR
	.align		4
.L_942:
        /*004c*/ 	.byte	0x04, 0x36
        /*004e*/ 	.short	(.L_944 - .L_943)
.L_943:
        /*0050*/ 	.word	0x00000008
.L_944:


//--------------------- .nv.info._ZN7cutlass13device_kernelIN5flash22FlashAttnBwdPreprocessIN4cute5tupleIJNS3_1CILi64EEENS5_ILi192EEEEEENS_6half_tEfNS_4arch4Sm80ELb1ELb1EEEEEvNT_6ParamsE --------------------------
	.section	.nv.info._ZN7cutlass13device_kernelIN5flash22FlashAttnBwdPreprocessIN4cute5tupleIJNS3_1CILi64EEENS5_ILi192EEEEEENS_6half_tEfNS_4arch4Sm80ELb1ELb1EEEEEvNT_6ParamsE,"",@"SHT_CUDA_INFO"
	.sectionflags	@""
	.align	4


	//----- nvinfo : EIATTR_CUDA_API_VERSION
	.align		4
        /*0000*/ 	.byte	0x04, 0x37
        /*0002*/ 	.short	(.L_946 - .L_945)
.L_945:
        /*0004*/ 	.word	0x00000082


	//----- nvinfo : EIATTR_KPARAM_INFO
	.align		4
.L_946:
        /*0008*/ 	.byte	0x04, 0x17
        /*000a*/ 	.short	(.L_948 - .L_947)
.L_947:
        /*000c*/ 	.word	0x00000000
        /*0010*/ 	.short	0x0000
        /*0012*/ 	.short	0x0000
        /*0014*/ 	.byte	0x00, 0xf0, 0xc1, 0x03


	//----- nvinfo : EIATTR_SPARSE_MMA_MASK
	.align		4
.L_948:
        /*0018*/ 	.byte	0x03, 0x50
        /*001a*/ 	.short	0x0000


	//----- nvinfo : EIATTR_MAXREG_COUNT
	.align		4
        /*001c*/ 	.byte	0x03, 0x1b
        /*001e*/ 	.short	0x0080


	//----- nvinfo : EIATTR_MERCURY_ISA_VERSION
	.align		4
        /*0020*/ 	.byte	0x03, 0x5f
        /*0022*/ 	.short	0x0101


	//----- nvinfo : EIATTR_COOP_GROUP_MASK_REGIDS
	.align		4
        /*0024*/ 	.byte	0x04, 0x29
        /*0026*/ 	.short	(.L_950 - .L_949)


	//   ....[0]....
.L_949:
        /*0028*/ 	.word	0xffffffff


	//   ....[1]....
        /*002c*/ 	.word	0xffffffff


	//   ....[2]....
        /*0030*/ 	.word	0xffffffff


	//   ....[3]....
        /*0034*/ 	.word	0xffffffff


	//   ....[4]....
        /*0038*/ 	.word	0xffffffff


	//   ....[5]....
        /*003c*/ 	.word	0xffffffff


	//----- nvinfo : EIATTR_COOP_GROUP_INSTR_OFFSETS
	.align		4
.L_950:
        /*0040*/ 	.byte	0x04, 0x28
        /*0042*/ 	.short	(.L_952 - .L_951)


	//   ....[0]....
.L_951:
        /*0044*/ 	.word	0x00001ca0


	//   ....[1]....
        /*0048*/ 	.word	0x00001cd0


	//   ....[2]....
        /*004c*/ 	.word	0x00001d10


	//   ....[3]....
        /*0050*/ 	.word	0x00001d40


	//   ....[4]....
        /*0054*/ 	.word	0x00001db0


	//   ....[5]....
        /*0058*/ 	.word	0x00001de0


	//----- nvinfo : EIATTR_EXIT_INSTR_OFFSETS
	.align		4
.L_952:
        /*005c*/ 	.byte	0x04, 0x1c
        /*005e*/ 	.short	(.L_954 - .L_953)


	//   ....[0]....
.L_953:
        /*0060*/ 	.word	0x000001c0


	//   ....[1]....
        /*0064*/ 	.word	0x00002330


	//   ....[2]....
        /*0068*/ 	.word	0x000023b0


	//----- nvinfo : EIATTR_MAX_THREADS
	.align		4
.L_954:
        /*006c*/ 	.byte	0x04, 0x05
        /*006e*/ 	.short	(.L_956 - .L_955)
.L_955:
        /*0070*/ 	.word	0x00000100
        /*0074*/ 	.word	0x00000001
        /*0078*/ 	.word	0x00000001


	//----- nvinfo : EIATTR_CRS_STACK_SIZE
	.align		4
.L_956:
        /*007c*/ 	.byte	0x04, 0x1e
        /*007e*/ 	.short	(.L_958 - .L_957)
.L_957:
        /*0080*/ 	.word	0x00000000


	//----- nvinfo : EIATTR_CBANK_PARAM_SIZE
	.align		4
.L_958:
        /*0084*/ 	.byte	0x03, 0x19
        /*0086*/ 	.short	0x00f0


	//----- nvinfo : EIATTR_PARAM_CBANK
	.align		4
        /*0088*/ 	.byte	0x04, 0x0a
        /*008a*/ 	.short	(.L_960 - .L_959)
	.align		4
.L_959:
        /*008c*/ 	.word	index@(.nv.constant0._ZN7cutlass13device_kernelIN5flash22FlashAttnBwdPreprocessIN4cute5tupleIJNS3_1CILi64EEENS5_ILi192EEEEEENS_6half_tEfNS_4arch4Sm80ELb1ELb1EEEEEvNT_6ParamsE)
        /*0090*/ 	.short	0x0210
        /*0092*/ 	.short	0x00f0


	//----- nvinfo : EIATTR_SW_WAR
	.align		4
.L_960:
        /*0094*/ 	.byte	0x04, 0x36
        /*0096*/ 	.short	(.L_962 - .L_961)
.L_961:
        /*0098*/ 	.word	0x00000008
.L_962:


//--------------------- .nv.callgraph             --------------------------
	.section	.nv.callgraph,"",@"SHT_CUDA_CALLGRAPH"
	.align	4
	.sectionentsize	8
	.align		4
        /*0000*/ 	.word	0x00000000
	.align		4
        /*0004*/ 	.word	0xffffffff
	.align		4
        /*0008*/ 	.word	0x00000000
	.align		4
        /*000c*/ 	.word	0xfffffffe
	.align		4
        /*0010*/ 	.word	0x00000000
	.align		4
        /*0014*/ 	.word	0xfffffffd
	.align		4
        /*0018*/ 	.word	0x00000000
	.align		4
        /*001c*/ 	.word	0xfffffffc


//--------------------- .nv.constant4             --------------------------
	.section	.nv.constant4,"a",@progbits
	.align	8
	.align		8
.nv.constant4:
        /*0000*/ 	.dword	_ZN74_INTERNAL_438dc0d3_38_flash_bwd_hdim192_fp16_softcap_sm80_cu_ceb34e2a_28484cuda3std3__45__cpo5beginE
	.align		8
        /*0008*/ 	.dword	_ZN74_INTERNAL_438dc0d3_38_flash_bwd_hdim192_fp16_softcap_sm80_cu_ceb34e2a_28484cuda3std3__45__cpo3endE
	.align		8
        /*0010*/ 	.dword	_ZN74_INTERNAL_438dc0d3_38_flash_bwd_hdim192_fp16_softcap_sm80_cu_ceb34e2a_28484cuda3std3__45__cpo6cbeginE
	.align		8
        /*0018*/ 	.dword	_ZN74_INTERNAL_438dc0d3_38_flash_bwd_hdim192_fp16_softcap_sm80_cu_ceb34e2a_28484cuda3std3__45__cpo4cendE
	.align		8
        /*0020*/ 	.dword	_ZN74_INTERNAL_438dc0d3_38_flash_bwd_hdim192_fp16_softcap_sm80_cu_ceb34e2a_28484cuda3std3__476_GLOBAL__N__438dc0d3_38_flash_bwd_hdim192_fp16_softcap_sm80_cu_ceb34e2a_28486ignoreE
	.align		8
        /*0028*/ 	.dword	_ZN74_INTERNAL_438dc0d3_38_flash_bwd_hdim192_fp16_softcap_sm80_cu_ceb34e2a_28484cuda3std3__419piecewise_constructE
	.align		8
        /*0030*/ 	.dword	_ZN74_INTERNAL_438dc0d3_38_flash_bwd_hdim192_fp16_softcap_sm80_cu_ceb34e2a_28484cuda3std3__48in_placeE
	.align		8
        /*0038*/ 	.dword	_ZN74_INTERNAL_438dc0d3_38_flash_bwd_hdim192_fp16_softcap_sm80_cu_ceb34e2a_28484cuda3std6ranges3__45__cpo4swapE
	.align		8
        /*0040*/ 	.dword	_ZN74_INTERNAL_438dc0d3_38_flash_bwd_hdim192_fp16_softcap_sm80_cu_ceb34e2a_28484cuda3std6ranges3__45__cpo9iter_moveE
	.align		8
        /*0048*/ 	.dword	_ZN74_INTERNAL_438dc0d3_38_flash_bwd_hdim192_fp16_softcap_sm80_cu_ceb34e2a_28484cute7productE
	.align		8
        /*0050*/ 	.dword	_ZN74_INTERNAL_438dc0d3_38_flash_bwd_hdim192_fp16_softcap_sm80_cu_ceb34e2a_28484cute1_E


//--------------------- .text._ZN7cutlass13device_kernelIN5flash19enable_sm80_to_sm89INS1_16FlashAttnBwdSm80INS1_25CollectiveMainloopBwdSm80ILi1ELi1EN4cute5tupleIJNS5_1CILi64EEES8_NS7_ILi192EEEEEENS_6half_tEfNS_4arch4Sm80ELb0ELb0ELb1ELb0ELb0ELb0ELb0ELb0ELi2ELi2ELi2ELi2ELb1EEENS1_21CollectiveEpilogueBwdISA_SB_SD_Li256ELb0ELb0ELi4EEENS1_19SingleTileSchedulerILb0ELb0ELb0ELi64EEEEEEEEEvNT_6ParamsE --------------------------
	.section	.text._ZN7cutlass13device_kernelIN5flash19enable_sm80_to_sm89INS1_16FlashAttnBwdSm80INS1_25CollectiveMainloopBwdSm80ILi1ELi1EN4cute5tupleIJNS5_1CILi64EEES8_NS7_ILi192EEEEEENS_6half_tEfNS_4arch4Sm80ELb0ELb0ELb1ELb0ELb0ELb0ELb0ELb0ELi2ELi2ELi2ELi2ELb1EEENS1_21CollectiveEpilogueBwdISA_SB_SD_Li256ELb0ELb0ELi4EEENS1_19SingleTileSchedulerILb0ELb0ELb0ELi64EEEEEEEEEvNT_6ParamsE,"ax",@progbits
	.align	128
.text._ZN7cutlass13device_kernelIN5flash19enable_sm80_to_sm89INS1_16FlashAttnBwdSm80INS1_25CollectiveMainloopBwdSm80ILi1ELi1EN4cute5tupleIJNS5_1CILi64EEES8_NS7_ILi192EEEEEENS_6half_tEfNS_4arch4Sm80ELb0ELb0ELb1ELb0ELb0ELb0ELb0ELb0ELi2ELi2ELi2ELi2ELb1EEENS1_21CollectiveEpilogueBwdISA_SB_SD_Li256ELb0ELb0ELi4EEENS1_19SingleTileSchedulerILb0ELb0ELb0ELi64EEEEEEEEEvNT_6ParamsE:
        .type           _ZN7cutlass13device_kernelIN5flash19enable_sm80_to_sm89INS1_16FlashAttnBwdSm80INS1_25CollectiveMainloopBwdSm80ILi1ELi1EN4cute5tupleIJNS5_1CILi64EEES8_NS7_ILi192EEEEEENS_6half_tEfNS_4arch4Sm80ELb0ELb0ELb1ELb0ELb0ELb0ELb0ELb0ELi2ELi2ELi2ELi2ELb1EEENS1_21CollectiveEpilogueBwdISA_SB_SD_Li256ELb0ELb0ELi4EEENS1_19SingleTileSchedulerILb0ELb0ELb0ELi64EEEEEEEEEvNT_6ParamsE,@function
        .size           _ZN7cutlass13device_kernelIN5flash19enable_sm80_to_sm89INS1_16FlashAttnBwdSm80INS1_25CollectiveMainloopBwdSm80ILi1ELi1EN4cute5tupleIJNS5_1CILi64EEES8_NS7_ILi192EEEEEENS_6half_tEfNS_4arch4Sm80ELb0ELb0ELb1ELb0ELb0ELb0ELb0ELb0ELi2ELi2ELi2ELi2ELb1EEENS1_21CollectiveEpilogueBwdISA_SB_SD_Li256ELb0ELb0ELi4EEENS1_19SingleTileSchedulerILb0ELb0ELb0ELi64EEEEEEEEEvNT_6ParamsE,(.L_x_91 - _ZN7cutlass13device_kernelIN5flash19enable_sm80_to_sm89INS1_16FlashAttnBwdSm80INS1_25CollectiveMainloopBwdSm80ILi1ELi1EN4cute5tupleIJNS5_1CILi64EEES8_NS7_ILi192EEEEEENS_6half_tEfNS_4arch4Sm80ELb0ELb0ELb1ELb0ELb0ELb0ELb0ELb0ELi2ELi2ELi2ELi2ELb1EEENS1_21CollectiveEpilogueBwdISA_SB_SD_Li256ELb0ELb0ELi4EEENS1_19SingleTileSchedulerILb0ELb0ELb0ELi64EEEEEEEEEvNT_6ParamsE)
        .other          _ZN7cutlass13device_kernelIN5flash19enable_sm80_to_sm89INS1_16FlashAttnBwdSm80INS1_25CollectiveMainloopBwdSm80ILi1ELi1EN4cute5tupleIJNS5_1CILi64EEES8_NS7_ILi192EEEEEENS_6half_tEfNS_4arch4Sm80ELb0ELb0ELb1ELb0ELb0ELb0ELb0ELb0ELi2ELi2ELi2ELi2ELb1EEENS1_21CollectiveEpilogueBwdISA_SB_SD_Li256ELb0ELb0ELi4EEENS1_19SingleTileSchedulerILb0ELb0ELb0ELi64EEEEEEEEEvNT_6ParamsE,@"STO_CUDA_ENTRY STV_DEFAULT"
_ZN7cutlass13device_kernelIN5flash19enable_sm80_to_sm89INS1_16FlashAttnBwdSm80INS1_25CollectiveMainloopBwdSm80ILi1ELi1EN4cute5tupleIJNS5_1CILi64EEES8_NS7_ILi192EEEEEENS_6half_tEfNS_4arch4Sm80ELb0ELb0ELb1ELb0ELb0ELb0ELb0ELb0ELi2ELi2ELi2ELi2ELb1EEENS1_21CollectiveEpilogueBwdISA_SB_SD_Li256ELb0ELb0ELi4EEENS1_19SingleTileSchedulerILb0ELb0ELb0ELi64EEEEEEEEEvNT_6ParamsE:
[----:B------:R-:W-:Y:S01]  /*0000*/  LDC R1, c[0x0][0x28] ;  /* 0x00000a00ff017b82 */ /* 0x000fe20000000800 */
[----:B------:R-:W-:Y:S05]  /*0010*/  EXIT ;  /* 0x000000000000794d */ /* 0x000fea0003800000 */
.L_x_0:
[----:B------:R-:W-:-:S00]  /*0020*/  BRA `(.L_x_0) ;  /* 0xfffffffc00fc7947 */ /* 0x000fc0000383ffff */
[----:B------:R-:W-:-:S00]  /*0030*/  NOP ;  /* 0x0000000000007918 */ /* 0x000fc00000000000 */
        /* <DEDUP_REMOVED lines=12> */
.L_x_91:


//--------------------- .text._ZN7cutlass13device_kernelIN5flash19enable_sm80_to_sm89INS1_16FlashAttnBwdSm80INS1_25CollectiveMainloopBwdSm80ILi1ELi1EN4cute5tupleIJNS5_1CILi64EEES8_NS7_ILi192EEEEEENS_6half_tEfNS_4arch4Sm80ELb0ELb0ELb1ELb0ELb1ELb0ELb0ELb0ELi2ELi2ELi2ELi2ELb1EEENS1_21CollectiveEpilogueBwdISA_SB_SD_Li256ELb0ELb0ELi4EEENS1_19SingleTileSchedulerILb0ELb0ELb0ELi64EEEEEEEEEvNT_6ParamsE --------------------------
	.section	.text._ZN7cutlass13device_kernelIN5flash19enable_sm80_to_sm89INS1_16FlashAttnBwdSm80INS1_25CollectiveMainloopBwdSm80ILi1ELi1EN4cute5tupleIJNS5_1CILi64EEES8_NS7_ILi192EEEEEENS_6half_tEfNS_4arch4Sm80ELb0ELb0ELb1ELb0ELb1ELb0ELb0ELb0ELi2ELi2ELi2ELi2ELb1EEENS1_21CollectiveEpilogueBwdISA_SB_SD_Li256ELb0ELb0ELi4EEENS1_19SingleTileSchedulerILb0ELb0ELb0ELi64EEEEEEEEEvNT_6ParamsE,"ax",@progbits
	.align	128
.text._ZN7cutlass13device_kernelIN5flash19enable_sm80_to_sm89INS1_16FlashAttnBwdSm80INS1_25CollectiveMainloopBwdSm80ILi1ELi1EN4cute5tupleIJNS5_1CILi64EEES8_NS7_ILi192EEEEEENS_6half_tEfNS_4arch4Sm80ELb0ELb0ELb1ELb0ELb1ELb0ELb0ELb0ELi2ELi2ELi2ELi2ELb1EEENS1_21CollectiveEpilogueBwdISA_SB_SD_Li256ELb0ELb0ELi4EEENS1_19SingleTileSchedulerILb0ELb0ELb0ELi64EEEEEEEEEvNT_6ParamsE:
        .type           _ZN7cutlass13device_kernelIN5flash19enable_sm80_to_sm89INS1_16FlashAttnBwdSm80INS1_25CollectiveMainloopBwdSm80ILi1ELi1EN4cute5tupleIJNS5_1CILi64EEES8_NS7_ILi192EEEEEENS_6half_tEfNS_4arch4Sm80ELb0ELb0ELb1ELb0ELb1ELb0ELb0ELb0ELi2ELi2ELi2ELi2ELb1EEENS1_21CollectiveEpilogueBwdISA_SB_SD_Li256ELb0ELb0ELi4EEENS1_19SingleTileSchedulerILb0ELb0ELb0ELi64EEEEEEEEEvNT_6ParamsE,@function
        .size           _ZN7cutlass13device_kernelIN5flash19enable_sm80_to_sm89INS1_16FlashAttnBwdSm80INS1_25CollectiveMainloopBwdSm80ILi1ELi1EN4cute5tupleIJNS5_1CILi64EEES8_NS7_ILi192EEEEEENS_6half_tEfNS_4arch4Sm80ELb0ELb0ELb1ELb0ELb1ELb0ELb0ELb0ELi2ELi2ELi2ELi2ELb1EEENS1_21CollectiveEpilogueBwdISA_SB_SD_Li256ELb0ELb0ELi4EEENS1_19SingleTileSchedulerILb0ELb0ELb0ELi64EEEEEEEEEvNT_6ParamsE,(.L_x_92 - _ZN7cutlass13device_kernelIN5flash19enable_sm80_to_sm89INS1_16FlashAttnBwdSm80INS1_25CollectiveMainloopBwdSm80ILi1ELi1EN4cute5tupleIJNS5_1CILi64EEES8_NS7_ILi192EEEEEENS_6half_tEfNS_4arch4Sm80ELb0ELb0ELb1ELb0ELb1ELb0ELb0ELb0ELi2ELi2ELi2ELi2ELb1EEENS1_21CollectiveEpilogueBwdISA_SB_SD_Li256ELb0ELb0ELi4EEENS1_19SingleTileSchedulerILb0ELb0ELb0ELi64EEEEEEEEEvNT_6ParamsE)
        .other          _ZN7cutlass13device_kernelIN5flash19enable_sm80_to_sm89INS1_16FlashAttnBwdSm80INS1_25CollectiveMainloopBwdSm80ILi1ELi1EN4cute5tupleIJNS5_1CILi64EEES8_NS7_ILi192EEEEEENS_6half_tEfNS_4arch4Sm80ELb0ELb0ELb1ELb0ELb1ELb0ELb0ELb0ELi2ELi2ELi2ELi2ELb1EEENS1_21CollectiveEpilogueBwdISA_SB_SD_Li256ELb0ELb0ELi4EEENS1_19SingleTileSchedulerILb0ELb0ELb0ELi64EEEEEEEEEvNT_6ParamsE,@"STO_CUDA_ENTRY STV_DEFAULT"
_ZN7cutlass13device_kernelIN5flash19enable_sm80_to_sm89INS1_16FlashAttnBwdSm80INS1_25CollectiveMainloopBwdSm80ILi1ELi1EN4cute5tupleIJNS5_1CILi64EEES8_NS7_ILi192EEEEEENS_6half_tEfNS_4arch4Sm80ELb0ELb0ELb1ELb0ELb1ELb0ELb0ELb0ELi2ELi2ELi2ELi2ELb1EEENS1_21CollectiveEpilogueBwdISA_SB_SD_Li256ELb0ELb0ELi4EEENS1_19SingleTileSchedulerILb0ELb0ELb0ELi64EEEEEEEEEvNT_6ParamsE:
[----:B------:R-:W-:Y:S01]  /*0000*/  LDC R1, c[0x0][0x28] ;  /* 0x00000a00ff017b82 */ /* 0x000fe20000000800 */
[----:B------:R-:W-:Y:S05]  /*0010*/  EXIT ;  /* 0x000000000000794d */ /* 0x000fea0003800000 */
.L_x_1:
        /* <DEDUP_REMOVED lines=14> */
.L_x_92:


//--------------------- .text._ZN7cutlass13device_kernelIN5flash19enable_sm80_to_sm89INS1_16FlashAttnBwdSm80INS1_25CollectiveMainloopBwdSm80ILi1ELi1EN4cute5tupleIJNS5_1CILi64EEES8_NS7_ILi192EEEEEENS_6half_tEfNS_4arch4Sm80ELb0ELb0ELb1ELb0ELb0ELb0ELb0ELb0ELi2ELi2ELi2ELi2ELb1EEENS1_24CollectiveEpilogueBwdGQAISA_fSD_Li256ELb0ELb0EEENS1_19SingleTileSchedulerILb0ELb0ELb0ELi64EEEEEEEEEvNT_6ParamsE --------------------------
	.section	.text._ZN7cutlass13device_kernelIN5flash19enable_sm80_to_sm89INS1_16FlashAttnBwdSm80INS1_25CollectiveMainloopBwdSm80ILi1ELi1EN4cute5tupleIJNS5_1CILi64EEES8_NS7_ILi192EEEEEENS_6half_tEfNS_4arch4Sm80ELb0ELb0ELb1ELb0ELb0ELb0ELb0ELb0ELi2ELi2ELi2ELi2ELb1EEENS1_24CollectiveEpilogueBwdGQAISA_fSD_Li256ELb0ELb0EEENS1_19SingleTileSchedulerILb0ELb0ELb0ELi64EEEEEEEEEvNT_6ParamsE,"ax",@progbits
	.align	128
.text._ZN7cutlass13device_kernelIN5flash19enable_sm80_to_sm89INS1_16FlashAttnBwdSm80INS1_25CollectiveMainloopBwdSm80ILi1ELi1EN4cute5tupleIJNS5_1CILi64EEES8_NS7_ILi192EEEEEENS_6half_tEfNS_4arch4Sm80ELb0ELb0ELb1ELb0ELb0ELb0ELb0ELb0ELi2ELi2ELi2ELi2ELb1EEENS1_24CollectiveEpilogueBwdGQAISA_fSD_Li256ELb0ELb0EEENS1_19SingleTileSchedulerILb0ELb0ELb0ELi64EEEEEEEEEvNT_6ParamsE:
        .type           _ZN7cutlass13device_kernelIN5flash19enable_sm80_to_sm89INS1_16FlashAttnBwdSm80INS1_25CollectiveMainloopBwdSm80ILi1ELi1EN4cute5tupleIJNS5_1CILi64EEES8_NS7_ILi192EEEEEENS_6half_tEfNS_4arch4Sm80ELb0ELb0ELb1ELb0ELb0ELb0ELb0ELb0ELi2ELi2ELi2ELi2ELb1EEENS1_24CollectiveEpilogueBwdGQAISA_fSD_Li256ELb0ELb0EEENS1_19SingleTileSchedulerILb0ELb0ELb0ELi64EEEEEEEEEvNT_6ParamsE,@function
        .size           _ZN7cutlass13device_kernelIN5flash19enable_sm80_to_sm89INS1_16FlashAttnBwdSm80INS1_25CollectiveMainloopBwdSm80ILi1ELi1EN4cute5tupleIJNS5_1CILi64EEES8_NS7_ILi192EEEEEENS_6half_tEfNS_4arch4Sm80ELb0ELb0ELb1ELb0ELb0ELb0ELb0ELb0ELi2ELi2ELi2ELi2ELb1EEENS1_24CollectiveEpilogueBwdGQAISA_fSD_Li256ELb0ELb0EEENS1_19SingleTileSchedulerILb0ELb0ELb0ELi64EEEEEEEEEvNT_6ParamsE,(.L_x_93 - _ZN7cutlass13device_kernelIN5flash19enable_sm80_to_sm89INS1_16FlashAttnBwdSm80INS1_25CollectiveMainloopBwdSm80ILi1ELi1EN4cute5tupleIJNS5_1CILi64EEES8_NS7_ILi192EEEEEENS_6half_tEfNS_4arch4Sm80ELb0ELb0ELb1ELb0ELb0ELb0ELb0ELb0ELi2ELi2ELi2ELi2ELb1EEENS1_24CollectiveEpilogueBwdGQAISA_fSD_Li256ELb0ELb0EEENS1_19SingleTileSchedulerILb0ELb0ELb0ELi64EEEEEEEEEvNT_6ParamsE)
        .other          _ZN7cutlass13device_kernelIN5flash19enable_sm80_to_sm89INS1_16FlashAttnBwdSm80INS1_25CollectiveMainloopBwdSm80ILi1ELi1EN4cute5tupleIJNS5_1CILi64EEES8_NS7_ILi192EEEEEENS_6half_tEfNS_4arch4Sm80ELb0ELb0ELb1ELb0ELb0ELb0ELb0ELb0ELi2ELi2ELi2ELi2ELb1EEENS1_24CollectiveEpilogueBwdGQAISA_fSD_Li256ELb0ELb0EEENS1_19SingleTileSchedulerILb0ELb0ELb0ELi64EEEEEEEEEvNT_6ParamsE,@"STO_CUDA_ENTRY STV_DEFAULT"
_ZN7cutlass13device_kernelIN5flash19enable_sm80_to_sm89INS1_16FlashAttnBwdSm80INS1_25CollectiveMainloopBwdSm80ILi1ELi1EN4cute5tupleIJNS5_1CILi64EEES8_NS7_ILi192EEEEEENS_6half_tEfNS_4arch4Sm80ELb0ELb0ELb1ELb0ELb0ELb0ELb0ELb0ELi2ELi2ELi2ELi2ELb1EEENS1_24CollectiveEpilogueBwdGQAISA_fSD_Li256ELb0ELb0EEENS1_19SingleTileSchedulerILb0ELb0ELb0ELi64EEEEEEEEEvNT_6ParamsE:
[----:B------:R-:W-:Y:S01]  /*0000*/  LDC R1, c[0x0][0x28] ;  /* 0x00000a00ff017b82 */ /* 0x000fe20000000800 */
[----:B------:R-:W-:Y:S05]  /*0010*/  EXIT ;  /* 0x000000000000794d */ /* 0x000fea0003800000 */
.L_x_2:
        /* <DEDUP_REMOVED lines=14> */
.L_x_93:


//--------------------- .text._ZN7cutlass13device_kernelIN5flash19enable_sm80_to_sm89INS1_16FlashAttnBwdSm80INS1_25CollectiveMainloopBwdSm80ILi1ELi1EN4cute5tupleIJNS5_1CILi64EEES8_NS7_ILi192EEEEEENS_6half_tEfNS_4arch4Sm80ELb0ELb0ELb1ELb0ELb1ELb0ELb0ELb0ELi2ELi2ELi2ELi2ELb1EEENS1_24CollectiveEpilogueBwdGQAISA_fSD_Li256ELb0ELb1EEENS1_19SingleTileSchedulerILb0ELb0ELb0ELi64EEEEEEEEEvNT_6ParamsE --------------------------
	.section	.text._ZN7cutlass13device_kernelIN5flash19enable_sm80_to_sm89INS1_16FlashAttnBwdSm80INS1_25CollectiveMainloopBwdSm80ILi1ELi1EN4cute5tupleIJNS5_1CILi64EEES8_NS7_ILi192EEEEEENS_6half_tEfNS_4arch4Sm80ELb0ELb0ELb1ELb0ELb1ELb0ELb0ELb0ELi2ELi2ELi2ELi2ELb1EEENS1_24CollectiveEpilogueBwdGQAISA_fSD_Li256ELb0ELb1EEENS1_19SingleTileSchedulerILb0ELb0ELb0ELi64EEEEEEEEEvNT_6ParamsE,"ax",@progbits
	.align	128
.text._ZN7cutlass13device_kernelIN5flash19enable_sm80_to_sm89INS1_16FlashAttnBwdSm80INS1_25CollectiveMainloopBwdSm80ILi1ELi1EN4cute5tupleIJNS5_1CILi64EEES8_NS7_ILi192EEEEEENS_6half_tEfNS_4arch4Sm80ELb0ELb0ELb1ELb0ELb1ELb0ELb0ELb0ELi2ELi2ELi2ELi2ELb1EEENS1_24CollectiveEpilogueBwdGQAISA_fSD_Li256ELb0ELb1EEENS1_19SingleTileSchedulerILb0ELb0ELb0ELi64EEEEEEEEEvNT_6ParamsE:
        .type           _ZN7cutlass13device_kernelIN5flash19enable_sm80_to_sm89INS1_16FlashAttnBwdSm80INS1_25CollectiveMainloopBwdSm80ILi1ELi1EN4cute5tupleIJNS5_1CILi64EEES8_NS7_ILi192EEEEEENS_6half_tEfNS_4arch4Sm80ELb0ELb0ELb1ELb0ELb1ELb0ELb0ELb0ELi2ELi2ELi2ELi2ELb1EEENS1_24CollectiveEpilogueBwdGQAISA_fSD_Li256ELb0ELb1EEENS1_19SingleTileSchedulerILb0ELb0ELb0ELi64EEEEEEEEEvNT_6ParamsE,@function
        .size           _ZN7cutlass13device_kernelIN5flash19enable_sm80_to_sm89INS1_16FlashAttnBwdSm80INS1_25CollectiveMainloopBwdSm80ILi1ELi1EN4cute5tupleIJNS5_1CILi64EEES8_NS7_ILi192EEEEEENS_6half_tEfNS_4arch4Sm80ELb0ELb0ELb1ELb0ELb1ELb0ELb0ELb0ELi2ELi2ELi2ELi2ELb1EEENS1_24CollectiveEpilogueBwdGQAISA_fSD_Li256ELb0ELb1EEENS1_19SingleTileSchedulerILb0ELb0ELb0ELi64EEEEEEEEEvNT_6ParamsE,(.L_x_94 - _ZN7cutlass13device_kernelIN5flash19enable_sm80_to_sm89INS1_16FlashAttnBwdSm80INS1_25CollectiveMainloopBwdSm80ILi1ELi1EN4cute5tupleIJNS5_1CILi64EEES8_NS7_ILi192EEEEEENS_6half_tEfNS_4arch4Sm80ELb0ELb0ELb1ELb0ELb1ELb0ELb0ELb0ELi2ELi2ELi2ELi2ELb1EEENS1_24CollectiveEpilogueBwdGQAISA_fSD_Li256ELb0ELb1EEENS1_19SingleTileSchedulerILb0ELb0ELb0ELi64EEEEEEEEEvNT_6ParamsE)
        .other          _ZN7cutlass13device_kernelIN5flash19enable_sm80_to_sm89INS1_16FlashAttnBwdSm80INS1_25CollectiveMainloopBwdSm80ILi1ELi1EN4cute5tupleIJNS5_1CILi64EEES8_NS7_ILi192EEEEEENS_6half_tEfNS_4arch4Sm80ELb0ELb0ELb1ELb0ELb1ELb0ELb0ELb0ELi2ELi2ELi2ELi2ELb1EEENS1_24CollectiveEpilogueBwdGQAISA_fSD_Li256ELb0ELb1EEENS1_19SingleTileSchedulerILb0ELb0ELb0ELi64EEEEEEEEEvNT_6ParamsE,@"STO_CUDA_ENTRY STV_DEFAULT"
_ZN7cutlass13device_kernelIN5flash19enable_sm80_to_sm89INS1_16FlashAttnBwdSm80INS1_25CollectiveMainloopBwdSm80ILi1ELi1EN4cute5tupleIJNS5_1CILi64EEES8_NS7_ILi192EEEEEENS_6half_tEfNS_4arch4Sm80ELb0ELb0ELb1ELb0ELb1ELb0ELb0ELb0ELi2ELi2ELi2ELi2ELb1EEENS1_24CollectiveEpilogueBwdGQAISA_fSD_Li256ELb0ELb1EEENS1_19SingleTileSchedulerILb0ELb0ELb0ELi64EEEEEEEEEvNT_6ParamsE:
[----:B------:R-:W-:Y:S01]  /*0000*/  LDC R1, c[0x0][0x28] ;  /* 0x00000a00ff017b82 */ /* 0x000fe20000000800 */
[----:B------:R-:W-:Y:S05]  /*0010*/  EXIT ;  /* 0x000000000000794d */ /* 0x000fea0003800000 */
.L_x_3:
        /* <DEDUP_REMOVED lines=14> */
.L_x_94:


//--------------------- .text._ZN7cutlass13device_kernelIN5flash19enable_sm80_to_sm89INS1_16FlashAttnBwdSm80INS1_25CollectiveMainloopBwdSm80ILi1ELi1EN4cute5tupleIJNS5_1CILi64EEES8_NS7_ILi192EEEEEENS_6half_tEfNS_4arch4Sm80ELb0ELb0ELb1ELb1ELb0ELb0ELb0ELb0ELi2ELi2ELi2ELi2ELb1EEENS1_21CollectiveEpilogueBwdISA_SB_SD_Li256ELb1ELb0ELi4EEENS1_19SingleTileSchedulerILb1ELb0ELb0ELi64EEEEEEEEEvNT_6ParamsE --------------------------
	.section	.text._ZN7cutlass13device_kernelIN5flash19enable_sm80_to_sm89INS1_16FlashAttnBwdSm80INS1_25CollectiveMainloopBwdSm80ILi1ELi1EN4cute5tupleIJNS5_1CILi64EEES8_NS7_ILi192EEEEEENS_6half_tEfNS_4arch4Sm80ELb0ELb0ELb1ELb1ELb0ELb0ELb0ELb0ELi2ELi2ELi2ELi2ELb1EEENS1_21CollectiveEpilogueBwdISA_SB_SD_Li256ELb1ELb0ELi4EEENS1_19SingleTileSchedulerILb1ELb0ELb0ELi64EEEEEEEEEvNT_6ParamsE,"ax",@progbits
	.align	128
.text._ZN7cutlass13device_kernelIN5flash19enable_sm80_to_sm89INS1_16FlashAttnBwdSm80INS1_25CollectiveMainloopBwdSm80ILi1ELi1EN4cute5tupleIJNS5_1CILi64EEES8_NS7_ILi192EEEEEENS_6half_tEfNS_4arch4Sm80ELb0ELb0ELb1ELb1ELb0ELb0ELb0ELb0ELi2ELi2ELi2ELi2ELb1EEENS1_21CollectiveEpilogueBwdISA_SB_SD_Li256ELb1ELb0ELi4EEENS1_19SingleTileSchedulerILb1ELb0ELb0ELi64EEEEEEEEEvNT_6ParamsE:
        .type           _ZN7cutlass13device_kernelIN5flash19enable_sm80_to_sm89INS1_16FlashAttnBwdSm80INS1_25CollectiveMainloopBwdSm80ILi1ELi1EN4cute5tupleIJNS5_1CILi64EEES8_NS7_ILi192EEEEEENS_6half_tEfNS_4arch4Sm80ELb0ELb0ELb1ELb1ELb0ELb0ELb0ELb0ELi2ELi2ELi2ELi2ELb1EEENS1_21CollectiveEpilogueBwdISA_SB_SD_Li256ELb1ELb0ELi4EEENS1_19SingleTileSchedulerILb1ELb0ELb0ELi64EEEEEEEEEvNT_6ParamsE,@function
        .size           _ZN7cutlass13device_kernelIN5flash19enable_sm80_to_sm89INS1_16FlashAttnBwdSm80INS1_25CollectiveMainloopBwdSm80ILi1ELi1EN4cute5tupleIJNS5_1CILi64EEES8_NS7_ILi192EEEEEENS_6half_tEfNS_4arch4Sm80ELb0ELb0ELb1ELb1ELb0ELb0ELb0ELb0ELi2ELi2ELi2ELi2ELb1EEENS1_21CollectiveEpilogueBwdISA_SB_SD_Li256ELb1ELb0ELi4EEENS1_19SingleTileSchedulerILb1ELb0ELb0ELi64EEEEEEEEEvNT_6ParamsE,(.L_x_95 - _ZN7cutlass13device_kernelIN5flash19enable_sm80_to_sm89INS1_16FlashAttnBwdSm80INS1_25CollectiveMainloopBwdSm80ILi1ELi1EN4cute5tupleIJNS5_1CILi64EEES8_NS7_ILi192EEEEEENS_6half_tEfNS_4arch4Sm80ELb0ELb0ELb1ELb1ELb0ELb0ELb0ELb0ELi2ELi2ELi2ELi2ELb1EEENS1_21CollectiveEpilogueBwdISA_SB_SD_Li256ELb1ELb0ELi4EEENS1_19SingleTileSchedulerILb1ELb0ELb0ELi64EEEEEEEEEvNT_6ParamsE)
        .other          _ZN7cutlass13device_kernelIN5flash19enable_sm80_to_sm89INS1_16FlashAttnBwdSm80INS1_25CollectiveMainloopBwdSm80ILi1ELi1EN4cute5tupleIJNS5_1CILi64EEES8_NS7_ILi192EEEEEENS_6half_tEfNS_4arch4Sm80ELb0ELb0ELb1ELb1ELb0ELb0ELb0ELb0ELi2ELi2ELi2ELi2ELb1EEENS1_21CollectiveEpilogueBwdISA_SB_SD_Li256ELb1ELb0ELi4EEENS1_19SingleTileSchedulerILb1ELb0ELb0ELi64EEEEEEEEEvNT_6ParamsE,@"STO_CUDA_ENTRY STV_DEFAULT"
_ZN7cutlass13device_kernelIN5flash19enable_sm80_to_sm89INS1_16FlashAttnBwdSm80INS1_25CollectiveMainloopBwdSm80ILi1ELi1EN4cute5tupleIJNS5_1CILi64EEES8_NS7_ILi192EEEEEENS_6half_tEfNS_4arch4Sm80ELb0ELb0ELb1ELb1ELb0ELb0ELb0ELb0ELi2ELi2ELi2ELi2ELb1EEENS1_21CollectiveEpilogueBwdISA_SB_SD_Li256ELb1ELb0ELi4EEENS1_19SingleTileSchedulerILb1ELb0ELb0ELi64EEEEEEEEEvNT_6ParamsE:
[----:B------:R-:W-:Y:S01]  /*0000*/  LDC R1, c[0x0][0x28] ;  /* 0x00000a00ff017b82 */ /* 0x000fe20000000800 */
[----:B------:R-:W-:Y:S05]  /*0010*/  EXIT ;  /* 0x000000000000794d */ /* 0x000fea0003800000 */
.L_x_4:
        /* <DEDUP_REMOVED lines=14> */
.L_x_95:


//--------------------- .text._ZN7cutlass13device_kernelIN5flash19enable_sm80_to_sm89INS1_16FlashAttnBwdSm80INS1_25CollectiveMainloopBwdSm80ILi1ELi1EN4cute5tupleIJNS5_1CILi64EEES8_NS7_ILi192EEEEEENS_6half_tEfNS_4arch4Sm80ELb0ELb0ELb1ELb1ELb1ELb0ELb0ELb0ELi2ELi2ELi2ELi2ELb1EEENS1_21CollectiveEpilogueBwdISA_SB_SD_Li256ELb1ELb0ELi4EEENS1_19SingleTileSchedulerILb1ELb0ELb0ELi64EEEEEEEEEvNT_6ParamsE --------------------------
	.section	.text._ZN7cutlass13device_kernelIN5flash19enable_sm80_to_sm89INS1_16FlashAttnBwdSm80INS1_25CollectiveMainloopBwdSm80ILi1ELi1EN4cute5tupleIJNS5_1CILi64EEES8_NS7_ILi192EEEEEENS_6half_tEfNS_4arch4Sm80ELb0ELb0ELb1ELb1ELb1ELb0ELb0ELb0ELi2ELi2ELi2ELi2ELb1EEENS1_21CollectiveEpilogueBwdISA_SB_SD_Li256ELb1ELb0ELi4EEENS1_19SingleTileSchedulerILb1ELb0ELb0ELi64EEEEEEEEEvNT_6ParamsE,"ax",@progbits
	.align	128
.text._ZN7cutlass13device_kernelIN5flash19enable_sm80_to_sm89INS1_16FlashAttnBwdSm80INS1_25CollectiveMainloopBwdSm80ILi1ELi1EN4cute5tupleIJNS5_1CILi64EEES8_NS7_ILi192EEEEEENS_6half_tEfNS_4arch4Sm80ELb0ELb0ELb1ELb1ELb1ELb0ELb0ELb0ELi2ELi2ELi2ELi2ELb1EEENS1_21CollectiveEpilogueBwdISA_SB_SD_Li256ELb1ELb0ELi4EEENS1_19SingleTileSchedulerILb1ELb0ELb0ELi64EEEEEEEEEvNT_6ParamsE:
        .type           _ZN7cutlass13device_kernelIN5flash19enable_sm80_to_sm89INS1_16FlashAttnBwdSm80INS1_25CollectiveMainloopBwdSm80ILi1ELi1EN4cute5tupleIJNS5_1CILi64EEES8_NS7_ILi192EEEEEENS_6half_tEfNS_4arch4Sm80ELb0ELb0ELb1ELb1ELb1ELb0ELb0ELb0ELi2ELi2ELi2ELi2ELb1EEENS1_21CollectiveEpilogueBwdISA_SB_SD_Li256ELb1ELb0ELi4EEENS1_19SingleTileSchedulerILb1ELb0ELb0ELi64EEEEEEEEEvNT_6ParamsE,@function
        .size           _ZN7cutlass13device_kernelIN5flash19enable_sm80_to_sm89INS1_16FlashAttnBwdSm80INS1_25CollectiveMainloopBwdSm80ILi1ELi1EN4cute5tupleIJNS5_1CILi64EEES8_NS7_ILi192EEEEEENS_6half_tEfNS_4arch4Sm80ELb0ELb0ELb1ELb1ELb1ELb0ELb0ELb0ELi2ELi2ELi2ELi2ELb1EEENS1_21CollectiveEpilogueBwdISA_SB_SD_Li256ELb1ELb0ELi4EEENS1_19SingleTileSchedulerILb1ELb0ELb0ELi64EEEEEEEEEvNT_6ParamsE,(.L_x_96 - _ZN7cutlass13device_kernelIN5flash19enable_sm80_to_sm89INS1_16FlashAttnBwdSm80INS1_25CollectiveMainloopBwdSm80ILi1ELi1EN4cute5tupleIJNS5_1CILi64EEES8_NS7_ILi192EEEEEENS_6half_tEfNS_4arch4Sm80ELb0ELb0ELb1ELb1ELb1ELb0ELb0ELb0ELi2ELi2ELi2ELi2ELb1EEENS1_21CollectiveEpilogueBwdISA_SB_SD_Li256ELb1ELb0ELi4EEENS1_19SingleTileSchedulerILb1ELb0ELb0ELi64EEEEEEEEEvNT_6ParamsE)
        .other          _ZN7cutlass13device_kernelIN5flash19enable_sm80_to_sm89INS1_16FlashAttnBwdSm80INS1_25CollectiveMainloopBwdSm80ILi1ELi1EN4cute5tupleIJNS5_1CILi64EEES8_NS7_ILi192EEEEEENS_6half_tEfNS_4arch4Sm80ELb0ELb0ELb1ELb1ELb1ELb0ELb0ELb0ELi2ELi2ELi2ELi2ELb1EEENS1_21CollectiveEpilogueBwdISA_SB_SD_Li256ELb1ELb0ELi4EEENS1_19SingleTileSchedulerILb1ELb0ELb0ELi64EEEEEEEEEvNT_6ParamsE,@"STO_CUDA_ENTRY STV_DEFAULT"
_ZN7cutlass13device_kernelIN5flash19enable_sm80_to_sm89INS1_16FlashAttnBwdSm80INS1_25CollectiveMainloopBwdSm80ILi1ELi1EN4cute5tupleIJNS5_1CILi64EEES8_NS7_ILi192EEEEEENS_6half_tEfNS_4arch4Sm80ELb0ELb0ELb1ELb1ELb1ELb0ELb0ELb0ELi2ELi2ELi2ELi2ELb1EEENS1_21CollectiveEpilogueBwdISA_SB_SD_Li256ELb1ELb0ELi4EEENS1_19SingleTileSchedulerILb1ELb0ELb0ELi64EEEEEEEEEvNT_6ParamsE:
[----:B------:R-:W-:Y:S01]  /*0000*/  LDC R1, c[0x0][0x28] ;  /* 0x00000a00ff017b82 */ /* 0x000fe20000000800 */
[----:B------:R-:W-:Y:S05]  /*0010*/  EXIT ;  /* 0x000000000000794d */ /* 0x000fea0003800000 */
.L_x_5:
        /* <DEDUP_REMOVED lines=14> */
.L_x_96:


//--------------------- .text._ZN7cutlass13device_kernelIN5flash19enable_sm80_to_sm89INS1_16FlashAttnBwdSm80INS1_25CollectiveMainloopBwdSm80ILi1ELi1EN4cute5tupleIJNS5_1CILi64EEES8_NS7_ILi192EEEEEENS_6half_tEfNS_4arch4Sm80ELb0ELb0ELb1ELb1ELb0ELb0ELb0ELb0ELi2ELi2ELi2ELi2ELb1EEENS1_24CollectiveEpilogueBwdGQAISA_fSD_Li256ELb1ELb0EEENS1_19SingleTileSchedulerILb1ELb0ELb0ELi64EEEEEEEEEvNT_6ParamsE --------------------------
	.section	.text._ZN7cutlass13device_kernelIN5flash19enable_sm80_to_sm89INS1_16FlashAttnBwdSm80INS1_25CollectiveMainloopBwdSm80ILi1ELi1EN4cute5tupleIJNS5_1CILi64EEES8_NS7_ILi192EEEEEENS_6half_tEfNS_4arch4Sm80ELb0ELb0ELb1ELb1ELb0ELb0ELb0ELb0ELi2ELi2ELi2ELi2ELb1EEENS1_24CollectiveEpilogueBwdGQAISA_fSD_Li256ELb1ELb0EEENS1_19SingleTileSchedulerILb1ELb0ELb0ELi64EEEEEEEEEvNT_6ParamsE,"ax",@progbits
	.align	128
.text._ZN7cutlass13device_kernelIN5flash19enable_sm80_to_sm89INS1_16FlashAttnBwdSm80INS1_25CollectiveMainloopBwdSm80ILi1ELi1EN4cute5tupleIJNS5_1CILi64EEES8_NS7_ILi192EEEEEENS_6half_tEfNS_4arch4Sm80ELb0ELb0ELb1ELb1ELb0ELb0ELb0ELb0ELi2ELi2ELi2ELi2ELb1EEENS1_24CollectiveEpilogueBwdGQAISA_fSD_Li256ELb1ELb0EEENS1_19SingleTileSchedulerILb1ELb0ELb0ELi64EEEEEEEEEvNT_6ParamsE:
        .type           _ZN7cutlass13device_kernelIN5flash19enable_sm80_to_sm89INS1_16FlashAttnBwdSm80INS1_25CollectiveMainloopBwdSm80ILi1ELi1EN4cute5tupleIJNS5_1CILi64EEES8_NS7_ILi192EEEEEENS_6half_tEfNS_4arch4Sm80ELb0ELb0ELb1ELb1ELb0ELb0ELb0ELb0ELi2ELi2ELi2ELi2ELb1EEENS1_24CollectiveEpilogueBwdGQAISA_fSD_Li256ELb1ELb0EEENS1_19SingleTileSchedulerILb1ELb0ELb0ELi64EEEEEEEEEvNT_6ParamsE,@function
        .size           _ZN7cutlass13device_kernelIN5flash19enable_sm80_to_sm89INS1_16FlashAttnBwdSm80INS1_25CollectiveMainloopBwdSm80ILi1ELi1EN4cute5tupleIJNS5_1CILi64EEES8_NS7_ILi192EEEEEENS_6half_tEfNS_4arch4Sm80ELb0ELb0ELb1ELb1ELb0ELb0ELb0ELb0ELi2ELi2ELi2ELi2ELb1EEENS1_24CollectiveEpilogueBwdGQAISA_fSD_Li256ELb1ELb0EEENS1_19SingleTileSchedulerILb1ELb0ELb0ELi64EEEEEEEEEvNT_6ParamsE,(.L_x_97 - _ZN7cutlass13device_kernelIN5flash19enable_sm80_to_sm89INS1_16FlashAttnBwdSm80INS1_25CollectiveMainloopBwdSm80ILi1ELi1EN4cute5tupleIJNS5_1CILi64EEES8_NS7_ILi192EEEEEENS_6half_tEfNS_4arch4Sm80ELb0ELb0ELb1ELb1ELb0ELb0ELb0ELb0ELi2ELi2ELi2ELi2ELb1EEENS1_24CollectiveEpilogueBwdGQAISA_fSD_Li256ELb1ELb0EEENS1_19SingleTileSchedulerILb1ELb0ELb0ELi64EEEEEEEEEvNT_6ParamsE)
        .other          _ZN7cutlass13device_kernelIN5flash19enable_sm80_to_sm89INS1_16FlashAttnBwdSm80INS1_25CollectiveMainloopBwdSm80ILi1ELi1EN4cute5tupleIJNS5_1CILi64EEES8_NS7_ILi192EEEEEENS_6half_tEfNS_4arch4Sm80ELb0ELb0ELb1ELb1ELb0ELb0ELb0ELb0ELi2ELi2ELi2ELi2ELb1EEENS1_24CollectiveEpilogueBwdGQAISA_fSD_Li256ELb1ELb0EEENS1_19SingleTileSchedulerILb1ELb0ELb0ELi64EEEEEEEEEvNT_6ParamsE,@"STO_CUDA_ENTRY STV_DEFAULT"
_ZN7cutlass13device_kernelIN5flash19enable_sm80_to_sm89INS1_16FlashAttnBwdSm80INS1_25CollectiveMainloopBwdSm80ILi1ELi1EN4cute5tupleIJNS5_1CILi64EEES8_NS7_ILi192EEEEEENS_6half_tEfNS_4arch4Sm80ELb0ELb0ELb1ELb1ELb0ELb0ELb0ELb0ELi2ELi2ELi2ELi2ELb1EEENS1_24CollectiveEpilogueBwdGQAISA_fSD_Li256ELb1ELb0EEENS1_19SingleTileSchedulerILb1ELb0ELb0ELi64EEEEEEEEEvNT_6ParamsE:
[----:B------:R-:W-:Y:S01]  /*0000*/  LDC R1, c[0x0][0x28] ;  /* 0x00000a00ff017b82 */ /* 0x000fe20000000800 */
[----:B------:R-:W-:Y:S05]  /*0010*/  EXIT ;  /* 0x000000000000794d */ /* 0x000fea0003800000 */
.L_x_6:
        /* <DEDUP_REMOVED lines=14> */
.L_x_97:


//--------------------- .text._ZN7cutlass13device_kernelIN5flash19enable_sm80_to_sm89INS1_16FlashAttnBwdSm80INS1_25CollectiveMainloopBwdSm80ILi1ELi1EN4cute5tupleIJNS5_1CILi64EEES8_NS7_ILi192EEEEEENS_6half_tEfNS_4arch4Sm80ELb0ELb0ELb1ELb1ELb1ELb0ELb0ELb0ELi2ELi2ELi2ELi2ELb1EEENS1_24CollectiveEpilogueBwdGQAISA_fSD_Li256ELb1ELb1EEENS1_19SingleTileSchedulerILb1ELb0ELb0ELi64EEEEEEEEEvNT_6ParamsE --------------------------
	.section	.text._ZN7cutlass13device_kernelIN5flash19enable_sm80_to_sm89INS1_16FlashAttnBwdSm80INS1_25CollectiveMainloopBwdSm80ILi1ELi1EN4cute5tupleIJNS5_1CILi64EEES8_NS7_ILi192EEEEEENS_6half_tEfNS_4arch4Sm80ELb0ELb0ELb1ELb1ELb1ELb0ELb0ELb0ELi2ELi2ELi2ELi2ELb1EEENS1_24CollectiveEpilogueBwdGQAISA_fSD_Li256ELb1ELb1EEENS1_19SingleTileSchedulerILb1ELb0ELb0ELi64EEEEEEEEEvNT_6ParamsE,"ax",@progbits
	.align	128
.text._ZN7cutlass13device_kernelIN5flash19enable_sm80_to_sm89INS1_16FlashAttnBwdSm80INS1_25CollectiveMainloopBwdSm80ILi1ELi1EN4cute5tupleIJNS5_1CILi64EEES8_NS7_ILi192EEEEEENS_6half_tEfNS_4arch4Sm80ELb0ELb0ELb1ELb1ELb1ELb0ELb0ELb0ELi2ELi2ELi2ELi2ELb1EEENS1_24CollectiveEpilogueBwdGQAISA_fSD_Li256ELb1ELb1EEENS1_19SingleTileSchedulerILb1ELb0ELb0ELi64EEEEEEEEEvNT_6ParamsE:
        .type           _ZN7cutlass13device_kernelIN5flash19enable_sm80_to_sm89INS1_16FlashAttnBwdSm80INS1_25CollectiveMainloopBwdSm80ILi1ELi1EN4cute5tupleIJNS5_1CILi64EEES8_NS7_ILi192EEEEEENS_6half_tEfNS_4arch4Sm80ELb0ELb0ELb1ELb1ELb1ELb0ELb0ELb0ELi2ELi2ELi2ELi2ELb1EEENS1_24CollectiveEpilogueBwdGQAISA_fSD_Li256ELb1ELb1EEENS1_19SingleTileSchedulerILb1ELb0ELb0ELi64EEEEEEEEEvNT_6ParamsE,@function
        .size           _ZN7cutlass13device_kernelIN5flash19enable_sm80_to_sm89INS1_16FlashAttnBwdSm80INS1_25CollectiveMainloopBwdSm80ILi1ELi1EN4cute5tupleIJNS5_1CILi64EEES8_NS7_ILi192EEEEEENS_6half_tEfNS_4arch4Sm80ELb0ELb0ELb1ELb1ELb1ELb0ELb0ELb0ELi2ELi2ELi2ELi2ELb1EEENS1_24CollectiveEpilogueBwdGQAISA_fSD_Li256ELb1ELb1EEENS1_19SingleTileSchedulerILb1ELb0ELb0ELi64EEEEEEEEEvNT_6ParamsE,(.L_x_98 - _ZN7cutlass13device_kernelIN5flash19enable_sm80_to_sm89INS1_16FlashAttnBwdSm80INS1_25CollectiveMainloopBwdSm80ILi1ELi1EN4cute5tupleIJNS5_1CILi64EEES8_NS7_ILi192EEEEEENS_6half_tEfNS_4arch4Sm80ELb0ELb0ELb1ELb1ELb1ELb0ELb0ELb0ELi2ELi2ELi2ELi2ELb1EEENS1_24CollectiveEpilogueBwdGQAISA_fSD_Li256ELb1ELb1EEENS1_19SingleTileSchedulerILb1ELb0ELb0ELi64EEEEEEEEEvNT_6ParamsE)
        .other          _ZN7cutlass13device_kernelIN5flash19enable_sm80_to_sm89INS1_16FlashAttnBwdSm80INS1_25CollectiveMainloopBwdSm80ILi1ELi1EN4cute5tupleIJNS5_1CILi64EEES8_NS7_ILi192EEEEEENS_6half_tEfNS_4arch4Sm80ELb0ELb0ELb1ELb1ELb1ELb0ELb0ELb0ELi2ELi2ELi2ELi2ELb1EEENS1_24CollectiveEpilogueBwdGQAISA_fSD_Li256ELb1ELb1EEENS1_19SingleTileSchedulerILb1ELb0ELb0ELi64EEEEEEEEEvNT_6ParamsE,@"STO_CUDA_ENTRY STV_DEFAULT"
_ZN7cutlass13device_kernelIN5flash19enable_sm80_to_sm89INS1_16FlashAttnBwdSm80INS1_25CollectiveMainloopBwdSm80ILi1ELi1EN4cute5tupleIJNS5_1CILi64EEES8_NS7_ILi192EEEEEENS_6half_tEfNS_4arch4Sm80ELb0ELb0ELb1ELb1ELb1ELb0ELb0ELb0ELi2ELi2ELi2ELi2ELb1EEENS1_24CollectiveEpilogueBwdGQAISA_fSD_Li256ELb1ELb1EEENS1_19SingleTileSchedulerILb1ELb0ELb0ELi64EEEEEEEEEvNT_6ParamsE:
[----:B------:R-:W-:Y:S01]  /*0000*/  LDC R1, c[0x0][0x28] ;  /* 0x00000a00ff017b82 */ /* 0x000fe20000000800 */
[----:B------:R-:W-:Y:S05]  /*0010*/  EXIT ;  /* 0x000000000000794d */ /* 0x000fea0003800000 */
.L_x_7:
        /* <DEDUP_REMOVED lines=14> */
.L_x_98:


//--------------------- .text._ZN7cutlass13device_kernelIN5flash19enable_sm80_to_sm89INS1_16FlashAttnBwdSm80INS1_25CollectiveMainloopBwdSm80ILi1ELi1EN4cute5tupleIJNS5_1CILi64EEES8_NS7_ILi192EEEEEENS_6half_tEfNS_4arch4Sm80ELb0ELb1ELb1ELb0ELb0ELb0ELb0ELb0ELi2ELi2ELi2ELi2ELb1EEENS1_21CollectiveEpilogueBwdISA_SB_SD_Li256ELb0ELb0ELi4EEENS1_19SingleTileSchedulerILb0ELb0ELb0ELi64EEEEEEEEEvNT_6ParamsE --------------------------
	.section	.text._ZN7cutlass13device_kernelIN5flash19enable_sm80_to_sm89INS1_16FlashAttnBwdSm80INS1_25CollectiveMainloopBwdSm80ILi1ELi1EN4cute5tupleIJNS5_1CILi64EEES8_NS7_ILi192EEEEEENS_6half_tEfNS_4arch4Sm80ELb0ELb1ELb1ELb0ELb0ELb0ELb0ELb0ELi2ELi2ELi2ELi2ELb1EEENS1_21CollectiveEpilogueBwdISA_SB_SD_Li256ELb0ELb0ELi4EEENS1_19SingleTileSchedulerILb0ELb0ELb0ELi64EEEEEEEEEvNT_6ParamsE,"ax",@progbits
	.align	128
.text._ZN7cutlass13device_kernelIN5flash19enable_sm80_to_sm89INS1_16FlashAttnBwdSm80INS1_25CollectiveMainloopBwdSm80ILi1ELi1EN4cute5tupleIJNS5_1CILi64EEES8_NS7_ILi192EEEEEENS_6half_tEfNS_4arch4Sm80ELb0ELb1ELb1ELb0ELb0ELb0ELb0ELb0ELi2ELi2ELi2ELi2ELb1EEENS1_21CollectiveEpilogueBwdISA_SB_SD_Li256ELb0ELb0ELi4EEENS1_19SingleTileSchedulerILb0ELb0ELb0ELi64EEEEEEEEEvNT_6ParamsE:
        .type           _ZN7cutlass13device_kernelIN5flash19enable_sm80_to_sm89INS1_16FlashAttnBwdSm80INS1_25CollectiveMainloopBwdSm80ILi1ELi1EN4cute5tupleIJNS5_1CILi64EEES8_NS7_ILi192EEEEEENS_6half_tEfNS_4arch4Sm80ELb0ELb1ELb1ELb0ELb0ELb0ELb0ELb0ELi2ELi2ELi2ELi2ELb1EEENS1_21CollectiveEpilogueBwdISA_SB_SD_Li256ELb0ELb0ELi4EEENS1_19SingleTileSchedulerILb0ELb0ELb0ELi64EEEEEEEEEvNT_6ParamsE,@function
        .size           _ZN7cutlass13device_kernelIN5flash19enable_sm80_to_sm89INS1_16FlashAttnBwdSm80INS1_25CollectiveMainloopBwdSm80ILi1ELi1EN4cute5tupleIJNS5_1CILi64EEES8_NS7_ILi192EEEEEENS_6half_tEfNS_4arch4Sm80ELb0ELb1ELb1ELb0ELb0ELb0ELb0ELb0ELi2ELi2ELi2ELi2ELb1EEENS1_21CollectiveEpilogueBwdISA_SB_SD_Li256ELb0ELb0ELi4EEENS1_19SingleTileSchedulerILb0ELb0ELb0ELi64EEEEEEEEEvNT_6ParamsE,(.L_x_99 - _ZN7cutlass13device_kernelIN5flash19enable_sm80_to_sm89INS1_16FlashAttnBwdSm80INS1_25CollectiveMainloopBwdSm80ILi1ELi1EN4cute5tupleIJNS5_1CILi64EEES8_NS7_ILi192EEEEEENS_6half_tEfNS_4arch4Sm80ELb0ELb1ELb1ELb0ELb0ELb0ELb0ELb0ELi2ELi2ELi2ELi2ELb1EEENS1_21CollectiveEpilogueBwdISA_SB_SD_Li256ELb0ELb0ELi4EEENS1_19SingleTileSchedulerILb0ELb0ELb0ELi64EEEEEEEEEvNT_6ParamsE)
        .other          _ZN7cutlass13device_kernelIN5flash19enable_sm80_to_sm89INS1_16FlashAttnBwdSm80INS1_25CollectiveMainloopBwdSm80ILi1ELi1EN4cute5tupleIJNS5_1CILi64EEES8_NS7_ILi192EEEEEENS_6half_tEfNS_4arch4Sm80ELb0ELb1ELb1ELb0ELb0ELb0ELb0ELb0ELi2ELi2ELi2ELi2ELb1EEENS1_21CollectiveEpilogueBwdISA_SB_SD_Li256ELb0ELb0ELi4EEENS1_19SingleTileSchedulerILb0ELb0ELb0ELi64EEEEEEEEEvNT_6ParamsE,@"STO_CUDA_ENTRY STV_DEFAULT"
_ZN7cutlass13device_kernelIN5flash19enable_sm80_to_sm89INS1_16FlashAttnBwdSm80INS1_25CollectiveMainloopBwdSm80ILi1ELi1EN4cute5tupleIJNS5_1CILi64EEES8_NS7_ILi192EEEEEENS_6half_tEfNS_4arch4Sm80ELb0ELb1ELb1ELb0ELb0ELb0ELb0ELb0ELi2ELi2ELi2ELi2ELb1EEENS1_21CollectiveEpilogueBwdISA_SB_SD_Li256ELb0ELb0ELi4EEENS1_19SingleTileSchedulerILb0ELb0ELb0ELi64EEEEEEEEEvNT_6ParamsE:
[----:B------:R-:W-:Y:S01]  /*0000*/  LDC R1, c[0x0][0x28] ;  /* 0x00000a00ff017b82 */ /* 0x000fe20000000800 */
[----:B------:R-:W-:Y:S05]  /*0010*/  EXIT ;  /* 0x000000000000794d */ /* 0x000fea0003800000 */
.L_x_8:
        /* <DEDUP_REMOVED lines=14> */
.L_x_99:


//--------------------- .text._ZN7cutlass13device_kernelIN5flash19enable_sm80_to_sm89INS1_16FlashAttnBwdSm80INS1_25CollectiveMainloopBwdSm80ILi1ELi1EN4cute5tupleIJNS5_1CILi64EEES8_NS7_ILi192EEEEEENS_6half_tEfNS_4arch4Sm80ELb0ELb1ELb1ELb0ELb1ELb0ELb0ELb0ELi2ELi2ELi2ELi2ELb1EEENS1_21CollectiveEpilogueBwdISA_SB_SD_Li256ELb0ELb0ELi4EEENS1_19SingleTileSchedulerILb0ELb0ELb0ELi64EEEEEEEEEvNT_6ParamsE --------------------------
	.section	.text._ZN7cutlass13device_kernelIN5flash19enable_sm80_to_sm89INS1_16FlashAttnBwdSm80INS1_25CollectiveMainloopBwdSm80ILi1ELi1EN4cute5tupleIJNS5_1CILi64EEES8_NS7_ILi192EEEEEENS_6half_tEfNS_4arch4Sm80ELb0ELb1ELb1ELb0ELb1ELb0ELb0ELb0ELi2ELi2ELi2ELi2ELb1EEENS1_21CollectiveEpilogueBwdISA_SB_SD_Li256ELb0ELb0ELi4EEENS1_19SingleTileSchedulerILb0ELb0ELb0ELi64EEEEEEEEEvNT_6ParamsE,"ax",@progbits
	.align	128
.text._ZN7cutlass13device_kernelIN5flash19enable_sm80_to_sm89INS1_16FlashAttnBwdSm80INS1_25CollectiveMainloopBwdSm80ILi1ELi1EN4cute5tupleIJNS5_1CILi64EEES8_NS7_ILi192EEEEEENS_6half_tEfNS_4arch4Sm80ELb0ELb1ELb1ELb0ELb1ELb0ELb0ELb0ELi2ELi2ELi2ELi2ELb1EEENS1_21CollectiveEpilogueBwdISA_SB_SD_Li256ELb0ELb0ELi4EEENS1_19SingleTileSchedulerILb0ELb0ELb0ELi64EEEEEEEEEvNT_6ParamsE:
        .type           _ZN7cutlass13device_kernelIN5flash19enable_sm80_to_sm89INS1_16FlashAttnBwdSm80INS1_25CollectiveMainloopBwdSm80ILi1ELi1EN4cute5tupleIJNS5_1CILi64EEES8_NS7_ILi192EEEEEENS_6half_tEfNS_4arch4Sm80ELb0ELb1ELb1ELb0ELb1ELb0ELb0ELb0ELi2ELi2ELi2ELi2ELb1EEENS1_21CollectiveEpilogueBwdISA_SB_SD_Li256ELb0ELb0ELi4EEENS1_19SingleTileSchedulerILb0ELb0ELb0ELi64EEEEEEEEEvNT_6ParamsE,@function
        .size           _ZN7cutlass13device_kernelIN5flash19enable_sm80_to_sm89INS1_16FlashAttnBwdSm80INS1_25CollectiveMainloopBwdSm80ILi1ELi1EN4cute5tupleIJNS5_1CILi64EEES8_NS7_ILi192EEEEEENS_6half_tEfNS_4arch4Sm80ELb0ELb1ELb1ELb0ELb1ELb0ELb0ELb0ELi2ELi2ELi2ELi2ELb1EEENS1_21CollectiveEpilogueBwdISA_SB_SD_Li256ELb0ELb0ELi4EEENS1_19SingleTileSchedulerILb0ELb0ELb0ELi64EEEEEEEEEvNT_6ParamsE,(.L_x_100 - _ZN7cutlass13device_kernelIN5flash19enable_sm80_to_sm89INS1_16FlashAttnBwdSm80INS1_25CollectiveMainloopBwdSm80ILi1ELi1EN4cute5tupleIJNS5_1CILi64EEES8_NS7_ILi192EEEEEENS_6half_tEfNS_4arch4Sm80ELb0ELb1ELb1ELb0ELb1ELb0ELb0ELb0ELi2ELi2ELi2ELi2ELb1EEENS1_21CollectiveEpilogueBwdISA_SB_SD_Li256ELb0ELb0ELi4EEENS1_19SingleTileSchedulerILb0ELb0ELb0ELi64EEEEEEEEEvNT_6ParamsE)
        .other          _ZN7cutlass13device_kernelIN5flash19enable_sm80_to_sm89INS1_16FlashAttnBwdSm80INS1_25CollectiveMainloopBwdSm80ILi1ELi1EN4cute5tupleIJNS5_1CILi64EEES8_NS7_ILi192EEEEEENS_6half_tEfNS_4arch4Sm80ELb0ELb1ELb1ELb0ELb1ELb0ELb0ELb0ELi2ELi2ELi2ELi2ELb1EEENS1_21CollectiveEpilogueBwdISA_SB_SD_Li256ELb0ELb0ELi4EEENS1_19SingleTileSchedulerILb0ELb0ELb0ELi64EEEEEEEEEvNT_6ParamsE,@"STO_CUDA_ENTRY STV_DEFAULT"
_ZN7cutlass13device_kernelIN5flash19enable_sm80_to_sm89INS1_16FlashAttnBwdSm80INS1_25CollectiveMainloopBwdSm80ILi1ELi1EN4cute5tupleIJNS5_1CILi64EEES8_NS7_ILi192EEEEEENS_6half_tEfNS_4arch4Sm80ELb0ELb1ELb1ELb0ELb1ELb0ELb0ELb0ELi2ELi2ELi2ELi2ELb1EEENS1_21CollectiveEpilogueBwdISA_SB_SD_Li256ELb0ELb0ELi4EEENS1_19SingleTileSchedulerILb0ELb0ELb0ELi64EEEEEEEEEvNT_6ParamsE:
[----:B------:R-:W-:Y:S01]  /*0000*/  LDC R1, c[0x0][0x28] ;  /* 0x00000a00ff017b82 */ /* 0x000fe20000000800 */
[----:B------:R-:W-:Y:S05]  /*0010*/  EXIT ;  /* 0x000000000000794d */ /* 0x000fea0003800000 */
.L_x_9:
        /* <DEDUP_REMOVED lines=14> */
.L_x_100:


//--------------------- .text._ZN7cutlass13device_kernelIN5flash19enable_sm80_to_sm89INS1_16FlashAttnBwdSm80INS1_25CollectiveMainloopBwdSm80ILi1ELi1EN4cute5tupleIJNS5_1CILi64EEES8_NS7_ILi192EEEEEENS_6half_tEfNS_4arch4Sm80ELb0ELb1ELb1ELb0ELb0ELb0ELb0ELb0ELi2ELi2ELi2ELi2ELb1EEENS1_24CollectiveEpilogueBwdGQAISA_fSD_Li256ELb0ELb0EEENS1_19SingleTileSchedulerILb0ELb0ELb0ELi64EEEEEEEEEvNT_6ParamsE --------------------------
	.section	.text._ZN7cutlass13device_kernelIN5flash19enable_sm80_to_sm89INS1_16FlashAttnBwdSm80INS1_25CollectiveMainloopBwdSm80ILi1ELi1EN4cute5tupleIJNS5_1CILi64EEES8_NS7_ILi192EEEEEENS_6half_tEfNS_4arch4Sm80ELb0ELb1ELb1ELb0ELb0ELb0ELb0ELb0ELi2ELi2ELi2ELi2ELb1EEENS1_24CollectiveEpilogueBwdGQAISA_fSD_Li256ELb0ELb0EEENS1_19SingleTileSchedulerILb0ELb0ELb0ELi64EEEEEEEEEvNT_6ParamsE,"ax",@progbits
	.align	128
.text._ZN7cutlass13device_kernelIN5flash19enable_sm80_to_sm89INS1_16FlashAttnBwdSm80INS1_25CollectiveMainloopBwdSm80ILi1ELi1EN4cute5tupleIJNS5_1CILi64EEES8_NS7_ILi192EEEEEENS_6half_tEfNS_4arch4Sm80ELb0ELb1ELb1ELb0ELb0ELb0ELb0ELb0ELi2ELi2ELi2ELi2ELb1EEENS1_24CollectiveEpilogueBwdGQAISA_fSD_Li256ELb0ELb0EEENS1_19SingleTileSchedulerILb0ELb0ELb0ELi64EEEEEEEEEvNT_6ParamsE:
        .type           _ZN7cutlass13device_kernelIN5flash19enable_sm80_to_sm89INS1_16FlashAttnBwdSm80INS1_25CollectiveMainloopBwdSm80ILi1ELi1EN4cute5tupleIJNS5_1CILi64EEES8_NS7_ILi192EEEEEENS_6half_tEfNS_4arch4Sm80ELb0ELb1ELb1ELb0ELb0ELb0ELb0ELb0ELi2ELi2ELi2ELi2ELb1EEENS1_24CollectiveEpilogueBwdGQAISA_fSD_Li256ELb0ELb0EEENS1_19SingleTileSchedulerILb0ELb0ELb0ELi64EEEEEEEEEvNT_6ParamsE,@function
        .size           _ZN7cutlass13device_kernelIN5flash19enable_sm80_to_sm89INS1_16FlashAttnBwdSm80INS1_25CollectiveMainloopBwdSm80ILi1ELi1EN4cute5tupleIJNS5_1CILi64EEES8_NS7_ILi192EEEEEENS_6half_tEfNS_4arch4Sm80ELb0ELb1ELb1ELb0ELb0ELb0ELb0ELb0ELi2ELi2ELi2ELi2ELb1EEENS1_24CollectiveEpilogueBwdGQAISA_fSD_Li256ELb0ELb0EEENS1_19SingleTileSchedulerILb0ELb0ELb0ELi64EEEEEEEEEvNT_6ParamsE,(.L_x_101 - _ZN7cutlass13device_kernelIN5flash19enable_sm80_to_sm89INS1_16FlashAttnBwdSm80INS1_25CollectiveMainloopBwdSm80ILi1ELi1EN4cute5tupleIJNS5_1CILi64EEES8_NS7_ILi192EEEEEENS_6half_tEfNS_4arch4Sm80ELb0ELb1ELb1ELb0ELb0ELb0ELb0ELb0ELi2ELi2ELi2ELi2ELb1EEENS1_24CollectiveEpilogueBwdGQAISA_fSD_Li256ELb0ELb0EEENS1_19SingleTileSchedulerILb0ELb0ELb0ELi64EEEEEEEEEvNT_6ParamsE)
        .other          _ZN7cutlass13device_kernelIN5flash19enable_sm80_to_sm89INS1_16FlashAttnBwdSm80INS1_25CollectiveMainloopBwdSm80ILi1ELi1EN4cute5tupleIJNS5_1CILi64EEES8_NS7_ILi192EEEEEENS_6half_tEfNS_4arch4Sm80ELb0ELb1ELb1ELb0ELb0ELb0ELb0ELb0ELi2ELi2ELi2ELi2ELb1EEENS1_24CollectiveEpilogueBwdGQAISA_fSD_Li256ELb0ELb0EEENS1_19SingleTileSchedulerILb0ELb0ELb0ELi64EEEEEEEEEvNT_6ParamsE,@"STO_CUDA_ENTRY STV_DEFAULT"
_ZN7cutlass13device_kernelIN5flash19enable_sm80_to_sm89INS1_16FlashAttnBwdSm80INS1_25CollectiveMainloopBwdSm80ILi1ELi1EN4cute5tupleIJNS5_1CILi64EEES8_NS7_ILi192EEEEEENS_6half_tEfNS_4arch4Sm80ELb0ELb1ELb1ELb0ELb0ELb0ELb0ELb0ELi2ELi2ELi2ELi2ELb1EEENS1_24CollectiveEpilogueBwdGQAISA_fSD_Li256ELb0ELb0EEENS1_19SingleTileSchedulerILb0ELb0ELb0ELi64EEEEEEEEEvNT_6ParamsE:
[----:B------:R-:W-:Y:S01]  /*0000*/  LDC R1, c[0x0][0x28] ;  /* 0x00000a00ff017b82 */ /* 0x000fe20000000800 */
[----:B------:R-:W-:Y:S05]  /*0010*/  EXIT ;  /* 0x000000000000794d */ /* 0x000fea0003800000 */
.L_x_10:
        /* <DEDUP_REMOVED lines=14> */
.L_x_101:


//--------------------- .text._ZN7cutlass13device_kernelIN5flash19enable_sm80_to_sm89INS1_16FlashAttnBwdSm80INS1_25CollectiveMainloopBwdSm80ILi1ELi1EN4cute5tupleIJNS5_1CILi64EEES8_NS7_ILi192EEEEEENS_6half_tEfNS_4arch4Sm80ELb0ELb1ELb1ELb0ELb1ELb0ELb0ELb0ELi2ELi2ELi2ELi2ELb1EEENS1_24CollectiveEpilogueBwdGQAISA_fSD_Li256ELb0ELb1EEENS1_19SingleTileSchedulerILb0ELb0ELb0ELi64EEEEEEEEEvNT_6ParamsE --------------------------
	.section	.text._ZN7cutlass13device_kernelIN5flash19enable_sm80_to_sm89INS1_16FlashAttnBwdSm80INS1_25CollectiveMainloopBwdSm80ILi1ELi1EN4cute5tupleIJNS5_1CILi64EEES8_NS7_ILi192EEEEEENS_6half_tEfNS_4arch4Sm80ELb0ELb1ELb1ELb0ELb1ELb0ELb0ELb0ELi2ELi2ELi2ELi2ELb1EEENS1_24CollectiveEpilogueBwdGQAISA_fSD_Li256ELb0ELb1EEENS1_19SingleTileSchedulerILb0ELb0ELb0ELi64EEEEEEEEEvNT_6ParamsE,"ax",@progbits
	.align	128
.text._ZN7cutlass13device_kernelIN5flash19enable_sm80_to_sm89INS1_16FlashAttnBwdSm80INS1_25CollectiveMainloopBwdSm80ILi1ELi1EN4cute5tupleIJNS5_1CILi64EEES8_NS7_ILi192EEEEEENS_6half_tEfNS_4arch4Sm80ELb0ELb1ELb1ELb0ELb1ELb0ELb0ELb0ELi2ELi2ELi2ELi2ELb1EEENS1_24CollectiveEpilogueBwdGQAISA_fSD_Li256ELb0ELb1EEENS1_19SingleTileSchedulerILb0ELb0ELb0ELi64EEEEEEEEEvNT_6ParamsE:
        .type           _ZN7cutlass13device_kernelIN5flash19enable_sm80_to_sm89INS1_16FlashAttnBwdSm80INS1_25CollectiveMainloopBwdSm80ILi1ELi1EN4cute5tupleIJNS5_1CILi64EEES8_NS7_ILi192EEEEEENS_6half_tEfNS_4arch4Sm80ELb0ELb1ELb1ELb0ELb1ELb0ELb0ELb0ELi2ELi2ELi2ELi2ELb1EEENS1_24CollectiveEpilogueBwdGQAISA_fSD_Li256ELb0ELb1EEENS1_19SingleTileSchedulerILb0ELb0ELb0ELi64EEEEEEEEEvNT_6ParamsE,@function
        .size           _ZN7cutlass13device_kernelIN5flash19enable_sm80_to_sm89INS1_16FlashAttnBwdSm80INS1_25CollectiveMainloopBwdSm80ILi1ELi1EN4cute5tupleIJNS5_1CILi64EEES8_NS7_ILi192EEEEEENS_6half_tEfNS_4arch4Sm80ELb0ELb1ELb1ELb0ELb1ELb0ELb0ELb0ELi2ELi2ELi2ELi2ELb1EEENS1_24CollectiveEpilogueBwdGQAISA_fSD_Li256ELb0ELb1EEENS1_19SingleTileSchedulerILb0ELb0ELb0ELi64EEEEEEEEEvNT_6ParamsE,(.L_x_102 - _ZN7cutlass13device_kernelIN5flash19enable_sm80_to_sm89INS1_16FlashAttnBwdSm80INS1_25CollectiveMainloopBwdSm80ILi1ELi1EN4cute5tupleIJNS5_1CILi64EEES8_NS7_ILi192EEEEEENS_6half_tEfNS_4arch4Sm80ELb0ELb1ELb1ELb0ELb1ELb0ELb0ELb0ELi2ELi2ELi2ELi2ELb1EEENS1_24CollectiveEpilogueBwdGQAISA_fSD_Li256ELb0ELb1EEENS1_19SingleTileSchedulerILb0ELb0ELb0ELi64EEEEEEEEEvNT_6ParamsE)
        .other          _ZN7cutlass13device_kernelIN5flash19enable_sm80_to_sm89INS1_16FlashAttnBwdSm80INS1_25CollectiveMainloopBwdSm80ILi1ELi1EN4cute5tupleIJNS5_1CILi64EEES8_NS7_ILi192EEEEEENS_6half_tEfNS_4arch4Sm80ELb0ELb1ELb1ELb0ELb1ELb0ELb0ELb0ELi2ELi2ELi2ELi2ELb1EEENS1_24CollectiveEpilogueBwdGQAISA_fSD_Li256ELb0ELb1EEENS1_19SingleTileSchedulerILb0ELb0ELb0ELi64EEEEEEEEEvNT_6ParamsE,@"STO_CUDA_ENTRY STV_DEFAULT"
_ZN7cutlass13device_kernelIN5flash19enable_sm80_to_sm89INS1_16FlashAttnBwdSm80INS1_25CollectiveMainloopBwdSm80ILi1ELi1EN4cute5tupleIJNS5_1CILi64EEES8_NS7_ILi192EEEEEENS_6half_tEfNS_4arch4Sm80ELb0ELb1ELb1ELb0ELb1ELb0ELb0ELb0ELi2ELi2ELi2ELi2ELb1EEENS1_24CollectiveEpilogueBwdGQAISA_fSD_Li256ELb0ELb1EEENS1_19SingleTileSchedulerILb0ELb0ELb0ELi64EEEEEEEEEvNT_6ParamsE:
[----:B------:R-:W-:Y:S01]  /*0000*/  LDC R1, c[0x0][0x28] ;  /* 0x00000a00ff017b82 */ /* 0x000fe20000000800 */
[----:B------:R-:W-:Y:S05]  /*0010*/  EXIT ;  /* 0x000000000000794d */ /* 0x000fea0003800000 */
.L_x_11:
        /* <DEDUP_REMOVED lines=14> */
.L_x_102:


//--------------------- .text._ZN7cutlass13device_kernelIN5flash19enable_sm80_to_sm89INS1_16FlashAttnBwdSm80INS1_25CollectiveMainloopBwdSm80ILi1ELi1EN4cute5tupleIJNS5_1CILi64EEES8_NS7_ILi192EEEEEENS_6half_tEfNS_4arch4Sm80ELb0ELb1ELb1ELb1ELb0ELb0ELb0ELb0ELi2ELi2ELi2ELi2ELb1EEENS1_21CollectiveEpilogueBwdISA_SB_SD_Li256ELb1ELb0ELi4EEENS1_19SingleTileSchedulerILb1ELb0ELb0ELi64EEEEEEEEEvNT_6ParamsE --------------------------
	.section	.text._ZN7cutlass13device_kernelIN5flash19enable_sm80_to_sm89INS1_16FlashAttnBwdSm80INS1_25CollectiveMainloopBwdSm80ILi1ELi1EN4cute5tupleIJNS5_1CILi64EEES8_NS7_ILi192EEEEEENS_6half_tEfNS_4arch4Sm80ELb0ELb1ELb1ELb1ELb0ELb0ELb0ELb0ELi2ELi2ELi2ELi2ELb1EEENS1_21CollectiveEpilogueBwdISA_SB_SD_Li256ELb1ELb0ELi4EEENS1_19SingleTileSchedulerILb1ELb0ELb0ELi64EEEEEEEEEvNT_6ParamsE,"ax",@progbits
	.align	128
.text._ZN7cutlass13device_kernelIN5flash19enable_sm80_to_sm89INS1_16FlashAttnBwdSm80INS1_25CollectiveMainloopBwdSm80ILi1ELi1EN4cute5tupleIJNS5_1CILi64EEES8_NS7_ILi192EEEEEENS_6half_tEfNS_4arch4Sm80ELb0ELb1ELb1ELb1ELb0ELb0ELb0ELb0ELi2ELi2ELi2ELi2ELb1EEENS1_21CollectiveEpilogueBwdISA_SB_SD_Li256ELb1ELb0ELi4EEENS1_19SingleTileSchedulerILb1ELb0ELb0ELi64EEEEEEEEEvNT_6ParamsE:
        .type           _ZN7cutlass13device_kernelIN5flash19enable_sm80_to_sm89INS1_16FlashAttnBwdSm80INS1_25CollectiveMainloopBwdSm80ILi1ELi1EN4cute5tupleIJNS5_1CILi64EEES8_NS7_ILi192EEEEEENS_6half_tEfNS_4arch4Sm80ELb0ELb1ELb1ELb1ELb0ELb0ELb0ELb0ELi2ELi2ELi2ELi2ELb1EEENS1_21CollectiveEpilogueBwdISA_SB_SD_Li256ELb1ELb0ELi4EEENS1_19SingleTileSchedulerILb1ELb0ELb0ELi64EEEEEEEEEvNT_6ParamsE,@function
        .size           _ZN7cutlass13device_kernelIN5flash19enable_sm80_to_sm89INS1_16FlashAttnBwdSm80INS1_25CollectiveMainloopBwdSm80ILi1ELi1EN4cute5tupleIJNS5_1CILi64EEES8_NS7_ILi192EEEEEENS_6half_tEfNS_4arch4Sm80ELb0ELb1ELb1ELb1ELb0ELb0ELb0ELb0ELi2ELi2ELi2ELi2ELb1EEENS1_21CollectiveEpilogueBwdISA_SB_SD_Li256ELb1ELb0ELi4EEENS1_19SingleTileSchedulerILb1ELb0ELb0ELi64EEEEEEEEEvNT_6ParamsE,(.L_x_103 - _ZN7cutlass13device_kernelIN5flash19enable_sm80_to_sm89INS1_16FlashAttnBwdSm80INS1_25CollectiveMainloopBwdSm80ILi1ELi1EN4cute5tupleIJNS5_1CILi64EEES8_NS7_ILi192EEEEEENS_6half_tEfNS_4arch4Sm80ELb0ELb1ELb1ELb1ELb0ELb0ELb0ELb0ELi2ELi2ELi2ELi2ELb1EEENS1_21CollectiveEpilogueBwdISA_SB_SD_Li256ELb1ELb0ELi4EEENS1_19SingleTileSchedulerILb1ELb0ELb0ELi64EEEEEEEEEvNT_6ParamsE)
        .other          _ZN7cutlass13device_kernelIN5flash19enable_sm80_to_sm89INS1_16FlashAttnBwdSm80INS1_25CollectiveMainloopBwdSm80ILi1ELi1EN4cute5tupleIJNS5_1CILi64EEES8_NS7_ILi192EEEEEENS_6half_tEfNS_4arch4Sm80ELb0ELb1ELb1ELb1ELb0ELb0ELb0ELb0ELi2ELi2ELi2ELi2ELb1EEENS1_21CollectiveEpilogueBwdISA_SB_SD_Li256ELb1ELb0ELi4EEENS1_19SingleTileSchedulerILb1ELb0ELb0ELi64EEEEEEEEEvNT_6ParamsE,@"STO_CUDA_ENTRY STV_DEFAULT"
_ZN7cutlass13device_kernelIN5flash19enable_sm80_to_sm89INS1_16FlashAttnBwdSm80INS1_25CollectiveMainloopBwdSm80ILi1ELi1EN4cute5tupleIJNS5_1CILi64EEES8_NS7_ILi192EEEEEENS_6half_tEfNS_4arch4Sm80ELb0ELb1ELb1ELb1ELb0ELb0ELb0ELb0ELi2ELi2ELi2ELi2ELb1EEENS1_21CollectiveEpilogueBwdISA_SB_SD_Li256ELb1ELb0ELi4EEENS1_19SingleTileSchedulerILb1ELb0ELb0ELi64EEEEEEEEEvNT_6ParamsE:
[----:B------:R-:W-:Y:S01]  /*0000*/  LDC R1, c[0x0][0x28] ;  /* 0x00000a00ff017b82 */ /* 0x000fe20000000800 */
[----:B------:R-:W-:Y:S05]  /*0010*/  EXIT ;  /* 0x000000000000794d */ /* 0x000fea0003800000 */
.L_x_12:
        /* <DEDUP_REMOVED lines=14> */
.L_x_103:


//--------------------- .text._ZN7cutlass13device_kernelIN5flash19enable_sm80_to_sm89INS1_16FlashAttnBwdSm80INS1_25CollectiveMainloopBwdSm80ILi1ELi1EN4cute5tupleIJNS5_1CILi64EEES8_NS7_ILi192EEEEEENS_6half_tEfNS_4arch4Sm80ELb0ELb1ELb1ELb1ELb1ELb0ELb0ELb0ELi2ELi2ELi2ELi2ELb1EEENS1_21CollectiveEpilogueBwdISA_SB_SD_Li256ELb1ELb0ELi4EEENS1_19SingleTileSchedulerILb1ELb0ELb0ELi64EEEEEEEEEvNT_6ParamsE --------------------------
	.section	.text._ZN7cutlass13device_kernelIN5flash19enable_sm80_to_sm89INS1_16FlashAttnBwdSm80INS1_25CollectiveMainloopBwdSm80ILi1ELi1EN4cute5tupleIJNS5_1CILi64EEES8_NS7_ILi192EEEEEENS_6half_tEfNS_4arch4Sm80ELb0ELb1ELb1ELb1ELb1ELb0ELb0ELb0ELi2ELi2ELi2ELi2ELb1EEENS1_21CollectiveEpilogueBwdISA_SB_SD_Li256ELb1ELb0ELi4EEENS1_19SingleTileSchedulerILb1ELb0ELb0ELi64EEEEEEEEEvNT_6ParamsE,"ax",@progbits
	.align	128
.text._ZN7cutlass13device_kernelIN5flash19enable_sm80_to_sm89INS1_16FlashAttnBwdSm80INS1_25CollectiveMainloopBwdSm80ILi1ELi1EN4cute5tupleIJNS5_1CILi64EEES8_NS7_ILi192EEEEEENS_6half_tEfNS_4arch4Sm80ELb0ELb1ELb1ELb1ELb1ELb0ELb0ELb0ELi2ELi2ELi2ELi2ELb1EEENS1_21CollectiveEpilogueBwdISA_SB_SD_Li256ELb1ELb0ELi4EEENS1_19SingleTileSchedulerILb1ELb0ELb0ELi64EEEEEEEEEvNT_6ParamsE:
        .type           _ZN7cutlass13device_kernelIN5flash19enable_sm80_to_sm89INS1_16FlashAttnBwdSm80INS1_25CollectiveMainloopBwdSm80ILi1ELi1EN4cute5tupleIJNS5_1CILi64EEES8_NS7_ILi192EEEEEENS_6half_tEfNS_4arch4Sm80ELb0ELb1ELb1ELb1ELb1ELb0ELb0ELb0ELi2ELi2ELi2ELi2ELb1EEENS1_21CollectiveEpilogueBwdISA_SB_SD_Li256ELb1ELb0ELi4EEENS1_19SingleTileSchedulerILb1ELb0ELb0ELi64EEEEEEEEEvNT_6ParamsE,@function
        .size           _ZN7cutlass13device_kernelIN5flash19enable_sm80_to_sm89INS1_16FlashAttnBwdSm80INS1_25CollectiveMainloopBwdSm80ILi1ELi1EN4cute5tupleIJNS5_1CILi64EEES8_NS7_ILi192EEEEEENS_6half_tEfNS_4arch4Sm80ELb0ELb1ELb1ELb1ELb1ELb0ELb0ELb0ELi2ELi2ELi2ELi2ELb1EEENS1_21CollectiveEpilogueBwdISA_SB_SD_Li256ELb1ELb0ELi4EEENS1_19SingleTileSchedulerILb1ELb0ELb0ELi64EEEEEEEEEvNT_6ParamsE,(.L_x_104 - _ZN7cutlass13device_kernelIN5flash19enable_sm80_to_sm89INS1_16FlashAttnBwdSm80INS1_25CollectiveMainloopBwdSm80ILi1ELi1EN4cute5tupleIJNS5_1CILi64EEES8_NS7_ILi192EEEEEENS_6half_tEfNS_4arch4Sm80ELb0ELb1ELb1ELb1ELb1ELb0ELb0ELb0ELi2ELi2ELi2ELi2ELb1EEENS1_21CollectiveEpilogueBwdISA_SB_SD_Li256ELb1ELb0ELi4EEENS1_19SingleTileSchedulerILb1ELb0ELb0ELi64EEEEEEEEEvNT_6ParamsE)
        .other          _ZN7cutlass13device_kernelIN5flash19enable_sm80_to_sm89INS1_16FlashAttnBwdSm80INS1_25CollectiveMainloopBwdSm80ILi1ELi1EN4cute5tupleIJNS5_1CILi64EEES8_NS7_ILi192EEEEEENS_6half_tEfNS_4arch4Sm80ELb0ELb1ELb1ELb1ELb1ELb0ELb0ELb0ELi2ELi2ELi2ELi2ELb1EEENS1_21CollectiveEpilogueBwdISA_SB_SD_Li256ELb1ELb0ELi4EEENS1_19SingleTileSchedulerILb1ELb0ELb0ELi64EEEEEEEEEvNT_6ParamsE,@"STO_CUDA_ENTRY STV_DEFAULT"
_ZN7cutlass13device_kernelIN5flash19enable_sm80_to_sm89INS1_16FlashAttnBwdSm80INS1_25CollectiveMainloopBwdSm80ILi1ELi1EN4cute5tupleIJNS5_1CILi64EEES8_NS7_ILi192EEEEEENS_6half_tEfNS_4arch4Sm80ELb0ELb1ELb1ELb1ELb1ELb0ELb0ELb0ELi2ELi2ELi2ELi2ELb1EEENS1_21CollectiveEpilogueBwdISA_SB_SD_Li256ELb1ELb0ELi4EEENS1_19SingleTileSchedulerILb1ELb0ELb0ELi64EEEEEEEEEvNT_6ParamsE:
[----:B------:R-:W-:Y:S01]  /*0000*/  LDC R1, c[0x0][0x28] ;  /* 0x00000a00ff017b82 */ /* 0x000fe20000000800 */
[----:B------:R-:W-:Y:S05]  /*0010*/  EXIT ;  /* 0x000000000000794d */ /* 0x000fea0003800000 */
.L_x_13:
        /* <DEDUP_REMOVED lines=14> */
.L_x_104:


//--------------------- .text._ZN7cutlass13device_kernelIN5flash19enable_sm80_to_sm89INS1_16FlashAttnBwdSm80INS1_25CollectiveMainloopBwdSm80ILi1ELi1EN4cute5tupleIJNS5_1CILi64EEES8_NS7_ILi192EEEEEENS_6half_tEfNS_4arch4Sm80ELb0ELb1ELb1ELb1ELb0ELb0ELb0ELb0ELi2ELi2ELi2ELi2ELb1EEENS1_24CollectiveEpilogueBwdGQAISA_fSD_Li256ELb1ELb0EEENS1_19SingleTileSchedulerILb1ELb0ELb0ELi64EEEEEEEEEvNT_6ParamsE --------------------------
	.section	.text._ZN7cutlass13device_kernelIN5flash19enable_sm80_to_sm89INS1_16FlashAttnBwdSm80INS1_25CollectiveMainloopBwdSm80ILi1ELi1EN4cute5tupleIJNS5_1CILi64EEES8_NS7_ILi192EEEEEENS_6half_tEfNS_4arch4Sm80ELb0ELb1ELb1ELb1ELb0ELb0ELb0ELb0ELi2ELi2ELi2ELi2ELb1EEENS1_24CollectiveEpilogueBwdGQAISA_fSD_Li256ELb1ELb0EEENS1_19SingleTileSchedulerILb1ELb0ELb0ELi64EEEEEEEEEvNT_6ParamsE,"ax",@progbits
	.align	128
.text._ZN7cutlass13device_kernelIN5flash19enable_sm80_to_sm89INS1_16FlashAttnBwdSm80INS1_25CollectiveMainloopBwdSm80ILi1ELi1EN4cute5tupleIJNS5_1CILi64EEES8_NS7_ILi192EEEEEENS_6half_tEfNS_4arch4Sm80ELb0ELb1ELb1ELb1ELb0ELb0ELb0ELb0ELi2ELi2ELi2ELi2ELb1EEENS1_24CollectiveEpilogueBwdGQAISA_fSD_Li256ELb1ELb0EEENS1_19SingleTileSchedulerILb1ELb0ELb0ELi64EEEEEEEEEvNT_6ParamsE:
        .type           _ZN7cutlass13device_kernelIN5flash19enable_sm80_to_sm89INS1_16FlashAttnBwdSm80INS1_25CollectiveMainloopBwdSm80ILi1ELi1EN4cute5tupleIJNS5_1CILi64EEES8_NS7_ILi192EEEEEENS_6half_tEfNS_4arch4Sm80ELb0ELb1ELb1ELb1ELb0ELb0ELb0ELb0ELi2ELi2ELi2ELi2ELb1EEENS1_24CollectiveEpilogueBwdGQAISA_fSD_Li256ELb1ELb0EEENS1_19SingleTileSchedulerILb1ELb0ELb0ELi64EEEEEEEEEvNT_6ParamsE,@function
        .size           _ZN7cutlass13device_kernelIN5flash19enable_sm80_to_sm89INS1_16FlashAttnBwdSm80INS1_25CollectiveMainloopBwdSm80ILi1ELi1EN4cute5tupleIJNS5_1CILi64EEES8_NS7_ILi192EEEEEENS_6half_tEfNS_4arch4Sm80ELb0ELb1ELb1ELb1ELb0ELb0ELb0ELb0ELi2ELi2ELi2ELi2ELb1EEENS1_24CollectiveEpilogueBwdGQAISA_fSD_Li256ELb1ELb0EEENS1_19SingleTileSchedulerILb1ELb0ELb0ELi64EEEEEEEEEvNT_6ParamsE,(.L_x_105 - _ZN7cutlass13device_kernelIN5flash19enable_sm80_to_sm89INS1_16FlashAttnBwdSm80INS1_25CollectiveMainloopBwdSm80ILi1ELi1EN4cute5tupleIJNS5_1CILi64EEES8_NS7_ILi192EEEEEENS_6half_tEfNS_4arch4Sm80ELb0ELb1ELb1ELb1ELb0ELb0ELb0ELb0ELi2ELi2ELi2ELi2ELb1EEENS1_24CollectiveEpilogueBwdGQAISA_fSD_Li256ELb1ELb0EEENS1_19SingleTileSchedulerILb1ELb0ELb0ELi64EEEEEEEEEvNT_6ParamsE)
        .other          _ZN7cutlass13device_kernelIN5flash19enable_sm80_to_sm89INS1_16FlashAttnBwdSm80INS1_25CollectiveMainloopBwdSm80ILi1ELi1EN4cute5tupleIJNS5_1CILi64EEES8_NS7_ILi192EEEEEENS_6half_tEfNS_4arch4Sm80ELb0ELb1ELb1ELb1ELb0ELb0ELb0ELb0ELi2ELi2ELi2ELi2ELb1EEENS1_24CollectiveEpilogueBwdGQAISA_fSD_Li256ELb1ELb0EEENS1_19SingleTileSchedulerILb1ELb0ELb0ELi64EEEEEEEEEvNT_6ParamsE,@"STO_CUDA_ENTRY STV_DEFAULT"
_ZN7cutlass13device_kernelIN5flash19enable_sm80_to_sm89INS1_16FlashAttnBwdSm80INS1_25CollectiveMainloopBwdSm80ILi1ELi1EN4cute5tupleIJNS5_1CILi64EEES8_NS7_ILi192EEEEEENS_6half_tEfNS_4arch4Sm80ELb0ELb1ELb1ELb1ELb0ELb0ELb0ELb0ELi2ELi2ELi2ELi2ELb1EEENS1_24CollectiveEpilogueBwdGQAISA_fSD_Li256ELb1ELb0EEENS1_19SingleTileSchedulerILb1ELb0ELb0ELi64EEEEEEEEEvNT_6ParamsE:
[----:B------:R-:W-:Y:S01]  /*0000*/  LDC R1, c[0x0][0x28] ;  /* 0x00000a00ff017b82 */ /* 0x000fe20000000800 */
[----:B------:R-:W-:Y:S05]  /*0010*/  EXIT ;  /* 0x000000000000794d */ /* 0x000fea0003800000 */
.L_x_14:
        /* <DEDUP_REMOVED lines=14> */
.L_x_105:


//--------------------- .text._ZN7cutlass13device_kernelIN5flash19enable_sm80_to_sm89INS1_16FlashAttnBwdSm80INS1_25CollectiveMainloopBwdSm80ILi1ELi1EN4cute5tupleIJNS5_1CILi64EEES8_NS7_ILi192EEEEEENS_6half_tEfNS_4arch4Sm80ELb0ELb1ELb1ELb1ELb1ELb0ELb0ELb0ELi2ELi2ELi2ELi2ELb1EEENS1_24CollectiveEpilogueBwdGQAISA_fSD_Li256ELb1ELb1EEENS1_19SingleTileSchedulerILb1ELb0ELb0ELi64EEEEEEEEEvNT_6ParamsE --------------------------
	.section	.text._ZN7cutlass13device_kernelIN5flash19enable_sm80_to_sm89INS1_16FlashAttnBwdSm80INS1_25CollectiveMainloopBwdSm80ILi1ELi1EN4cute5tupleIJNS5_1CILi64EEES8_NS7_ILi192EEEEEENS_6half_tEfNS_4arch4Sm80ELb0ELb1ELb1ELb1ELb1ELb0ELb0ELb0ELi2ELi2ELi2ELi2ELb1EEENS1_24CollectiveEpilogueBwdGQAISA_fSD_Li256ELb1ELb1EEENS1_19SingleTileSchedulerILb1ELb0ELb0ELi64EEEEEEEEEvNT_6ParamsE,"ax",@progbits
	.align	128
.text._ZN7cutlass13device_kernelIN5flash19enable_sm80_to_sm89INS1_16FlashAttnBwdSm80INS1_25CollectiveMainloopBwdSm80ILi1ELi1EN4cute5tupleIJNS5_1CILi64EEES8_NS7_ILi192EEEEEENS_6half_tEfNS_4arch4Sm80ELb0ELb1ELb1ELb1ELb1ELb0ELb0ELb0ELi2ELi2ELi2ELi2ELb1EEENS1_24CollectiveEpilogueBwdGQAISA_fSD_Li256ELb1ELb1EEENS1_19SingleTileSchedulerILb1ELb0ELb0ELi64EEEEEEEEEvNT_6ParamsE:
        .type           _ZN7cutlass13device_kernelIN5flash19enable_sm80_to_sm89INS1_16FlashAttnBwdSm80INS1_25CollectiveMainloopBwdSm80ILi1ELi1EN4cute5tupleIJNS5_1CILi64EEES8_NS7_ILi192EEEEEENS_6half_tEfNS_4arch4Sm80ELb0ELb1ELb1ELb1ELb1ELb0ELb0ELb0ELi2ELi2ELi2ELi2ELb1EEENS1_24CollectiveEpilogueBwdGQAISA_fSD_Li256ELb1ELb1EEENS1_19SingleTileSchedulerILb1ELb0ELb0ELi64EEEEEEEEEvNT_6ParamsE,@function
        .size           _ZN7cutlass13device_kernelIN5flash19enable_sm80_to_sm89INS1_16FlashAttnBwdSm80INS1_25CollectiveMainloopBwdSm80ILi1ELi1EN4cute5tupleIJNS5_1CILi64EEES8_NS7_ILi192EEEEEENS_6half_tEfNS_4arch4Sm80ELb0ELb1ELb1ELb1ELb1ELb0ELb0ELb0ELi2ELi2ELi2ELi2ELb1EEENS1_24CollectiveEpilogueBwdGQAISA_fSD_Li256ELb1ELb1EEENS1_19SingleTileSchedulerILb1ELb0ELb0ELi64EEEEEEEEEvNT_6ParamsE,(.L_x_106 - _ZN7cutlass13device_kernelIN5flash19enable_sm80_to_sm89INS1_16FlashAttnBwdSm80INS1_25CollectiveMainloopBwdSm80ILi1ELi1EN4cute5tupleIJNS5_1CILi64EEES8_NS7_ILi192EEEEEENS_6half_tEfNS_4arch4Sm80ELb0ELb1ELb1ELb1ELb1ELb0ELb0ELb0ELi2ELi2ELi2ELi2ELb1EEENS1_24CollectiveEpilogueBwdGQAISA_fSD_Li256ELb1ELb1EEENS1_19SingleTileSchedulerILb1ELb0ELb0ELi64EEEEEEEEEvNT_6ParamsE)
        .other          _ZN7cutlass13device_kernelIN5flash19enable_sm80_to_sm89INS1_16FlashAttnBwdSm80INS1_25CollectiveMainloopBwdSm80ILi1ELi1EN4cute5tupleIJNS5_1CILi64EEES8_NS7_ILi192EEEEEENS_6half_tEfNS_4arch4Sm80ELb0ELb1ELb1ELb1ELb1ELb0ELb0ELb0ELi2ELi2ELi2ELi2ELb1EEENS1_24CollectiveEpilogueBwdGQAISA_fSD_Li256ELb1ELb1EEENS1_19SingleTileSchedulerILb1ELb0ELb0ELi64EEEEEEEEEvNT_6ParamsE,@"STO_CUDA_ENTRY STV_DEFAULT"
_ZN7cutlass13device_kernelIN5flash19enable_sm80_to_sm89INS1_16FlashAttnBwdSm80INS1_25CollectiveMainloopBwdSm80ILi1ELi1EN4cute5tupleIJNS5_1CILi64EEES8_NS7_ILi192EEEEEENS_6half_tEfNS_4arch4Sm80ELb0ELb1ELb1ELb1ELb1ELb0ELb0ELb0ELi2ELi2ELi2ELi2ELb1EEENS1_24CollectiveEpilogueBwdGQAISA_fSD_Li256ELb1ELb1EEENS1_19SingleTileSchedulerILb1ELb0ELb0ELi64EEEEEEEEEvNT_6ParamsE:
[----:B------:R-:W-:Y:S01]  /*0000*/  LDC R1, c[0x0][0x28] ;  /* 0x00000a00ff017b82 */ /* 0x000fe20000000800 */
[----:B------:R-:W-:Y:S05]  /*0010*/  EXIT ;  /* 0x000000000000794d */ /* 0x000fea0003800000 */
.L_x_15:
        /* <DEDUP_REMOVED lines=14> */
.L_x_106:


//--------------------- .text._ZN7cutlass13device_kernelIN5flash19enable_sm80_to_sm89INS1_16FlashAttnBwdSm80INS1_25CollectiveMainloopBwdSm80ILi1ELi1EN4cute5tupleIJNS5_1CILi64EEES8_NS7_ILi192EEEEEENS_6half_tEfNS_4arch4Sm80ELb1ELb0ELb1ELb0ELb0ELb0ELb0ELb0ELi2ELi2ELi2ELi2ELb1EEENS1_21CollectiveEpilogueBwdISA_SB_SD_Li256ELb0ELb0ELi4EEENS1_25SingleTileBwdLPTSchedulerILb0ELi64ELb0EEEEEEEEEvNT_6ParamsE --------------------------
	.section	.text._ZN7cutlass13device_kernelIN5flash19enable_sm80_to_sm89INS1_16FlashAttnBwdSm80INS1_25CollectiveMainloopBwdSm80ILi1ELi1EN4cute5tupleIJNS5_1CILi64EEES8_NS7_ILi192EEEEEENS_6half_tEfNS_4arch4Sm80ELb1ELb0ELb1ELb0ELb0ELb0ELb0ELb0ELi2ELi2ELi2ELi2ELb1EEENS1_21CollectiveEpilogueBwdISA_SB_SD_Li256ELb0ELb0ELi4EEENS1_25SingleTileBwdLPTSchedulerILb0ELi64ELb0EEEEEEEEEvNT_6ParamsE,"ax",@progbits
	.align	128
.text._ZN7cutlass13device_kernelIN5flash19enable_sm80_to_sm89INS1_16FlashAttnBwdSm80INS1_25CollectiveMainloopBwdSm80ILi1ELi1EN4cute5tupleIJNS5_1CILi64EEES8_NS7_ILi192EEEEEENS_6half_tEfNS_4arch4Sm80ELb1ELb0ELb1ELb0ELb0ELb0ELb0ELb0ELi2ELi2ELi2ELi2ELb1EEENS1_21CollectiveEpilogueBwdISA_SB_SD_Li256ELb0ELb0ELi4EEENS1_25SingleTileBwdLPTSchedulerILb0ELi64ELb0EEEEEEEEEvNT_6ParamsE:
        .type           _ZN7cutlass13device_kernelIN5flash19enable_sm80_to_sm89INS1_16FlashAttnBwdSm80INS1_25CollectiveMainloopBwdSm80ILi1ELi1EN4cute5tupleIJNS5_1CILi64EEES8_NS7_ILi192EEEEEENS_6half_tEfNS_4arch4Sm80ELb1ELb0ELb1ELb0ELb0ELb0ELb0ELb0ELi2ELi2ELi2ELi2ELb1EEENS1_21CollectiveEpilogueBwdISA_SB_SD_Li256ELb0ELb0ELi4EEENS1_25SingleTileBwdLPTSchedulerILb0ELi64ELb0EEEEEEEEEvNT_6ParamsE,@function
        .size           _ZN7cutlass13device_kernelIN5flash19enable_sm80_to_sm89INS1_16FlashAttnBwdSm80INS1_25CollectiveMainloopBwdSm80ILi1ELi1EN4cute5tupleIJNS5_1CILi64EEES8_NS7_ILi192EEEEEENS_6half_tEfNS_4arch4Sm80ELb1ELb0ELb1ELb0ELb0ELb0ELb0ELb0ELi2ELi2ELi2ELi2ELb1EEENS1_21CollectiveEpilogueBwdISA_SB_SD_Li256ELb0ELb0ELi4EEENS1_25SingleTileBwdLPTSchedulerILb0ELi64ELb0EEEEEEEEEvNT_6ParamsE,(.L_x_107 - _ZN7cutlass13device_kernelIN5flash19enable_sm80_to_sm89INS1_16FlashAttnBwdSm80INS1_25CollectiveMainloopBwdSm80ILi1ELi1EN4cute5tupleIJNS5_1CILi64EEES8_NS7_ILi192EEEEEENS_6half_tEfNS_4arch4Sm80ELb1ELb0ELb1ELb0ELb0ELb0ELb0ELb0ELi2ELi2ELi2ELi2ELb1EEENS1_21CollectiveEpilogueBwdISA_SB_SD_Li256ELb0ELb0ELi4EEENS1_25SingleTileBwdLPTSchedulerILb0ELi64ELb0EEEEEEEEEvNT_6ParamsE)
        .other          _ZN7cutlass13device_kernelIN5flash19enable_sm80_to_sm89INS1_16FlashAttnBwdSm80INS1_25CollectiveMainloopBwdSm80ILi1ELi1EN4cute5tupleIJNS5_1CILi64EEES8_NS7_ILi192EEEEEENS_6half_tEfNS_4arch4Sm80ELb1ELb0ELb1ELb0ELb0ELb0ELb0ELb0ELi2ELi2ELi2ELi2ELb1EEENS1_21CollectiveEpilogueBwdISA_SB_SD_Li256ELb0ELb0ELi4EEENS1_25SingleTileBwdLPTSchedulerILb0ELi64ELb0EEEEEEEEEvNT_6ParamsE,@"STO_CUDA_ENTRY STV_DEFAULT"
_ZN7cutlass13device_kernelIN5flash19enable_sm80_to_sm89INS1_16FlashAttnBwdSm80INS1_25CollectiveMainloopBwdSm80ILi1ELi1EN4cute5tupleIJNS5_1CILi64EEES8_NS7_ILi192EEEEEENS_6half_tEfNS_4arch4Sm80ELb1ELb0ELb1ELb0ELb0ELb0ELb0ELb0ELi2ELi2ELi2ELi2ELb1EEENS1_21CollectiveEpilogueBwdISA_SB_SD_Li256ELb0ELb0ELi4EEENS1_25SingleTileBwdLPTSchedulerILb0ELi64ELb0EEEEEEEEEvNT_6ParamsE:
[----:B------:R-:W-:Y:S01]  /*0000*/  LDC R1, c[0x0][0x28] ;  /* 0x00000a00ff017b82 */ /* 0x000fe20000000800 */
[----:B------:R-:W-:Y:S05]  /*0010*/  EXIT ;  /* 0x000000000000794d */ /* 0x000fea0003800000 */
.L_x_16:
        /* <DEDUP_REMOVED lines=14> */
.L_x_107:


//--------------------- .text._ZN7cutlass13device_kernelIN5flash19enable_sm80_to_sm89INS1_16FlashAttnBwdSm80INS1_25CollectiveMainloopBwdSm80ILi1ELi1EN4cute5tupleIJNS5_1CILi64EEES8_NS7_ILi192EEEEEENS_6half_tEfNS_4arch4Sm80ELb1ELb0ELb1ELb0ELb1ELb0ELb0ELb0ELi2ELi2ELi2ELi2ELb1EEENS1_21CollectiveEpilogueBwdISA_SB_SD_Li256ELb0ELb0ELi4EEENS1_25SingleTileBwdLPTSchedulerILb0ELi64ELb1EEEEEEEEEvNT_6ParamsE --------------------------
	.section	.text._ZN7cutlass13device_kernelIN5flash19enable_sm80_to_sm89INS1_16FlashAttnBwdSm80INS1_25CollectiveMainloopBwdSm80ILi1ELi1EN4cute5tupleIJNS5_1CILi64EEES8_NS7_ILi192EEEEEENS_6half_tEfNS_4arch4Sm80ELb1ELb0ELb1ELb0ELb1ELb0ELb0ELb0ELi2ELi2ELi2ELi2ELb1EEENS1_21CollectiveEpilogueBwdISA_SB_SD_Li256ELb0ELb0ELi4EEENS1_25SingleTileBwdLPTSchedulerILb0ELi64ELb1EEEEEEEEEvNT_6ParamsE,"ax",@progbits
	.align	128
.text._ZN7cutlass13device_kernelIN5flash19enable_sm80_to_sm89INS1_16FlashAttnBwdSm80INS1_25CollectiveMainloopBwdSm80ILi1ELi1EN4cute5tupleIJNS5_1CILi64EEES8_NS7_ILi192EEEEEENS_6half_tEfNS_4arch4Sm80ELb1ELb0ELb1ELb0ELb1ELb0ELb0ELb0ELi2ELi2ELi2ELi2ELb1EEENS1_21CollectiveEpilogueBwdISA_SB_SD_Li256ELb0ELb0ELi4EEENS1_25SingleTileBwdLPTSchedulerILb0ELi64ELb1EEEEEEEEEvNT_6ParamsE:
        .type           _ZN7cutlass13device_kernelIN5flash19enable_sm80_to_sm89INS1_16FlashAttnBwdSm80INS1_25CollectiveMainloopBwdSm80ILi1ELi1EN4cute5tupleIJNS5_1CILi64EEES8_NS7_ILi192EEEEEENS_6half_tEfNS_4arch4Sm80ELb1ELb0ELb1ELb0ELb1ELb0ELb0ELb0ELi2ELi2ELi2ELi2ELb1EEENS1_21CollectiveEpilogueBwdISA_SB_SD_Li256ELb0ELb0ELi4EEENS1_25SingleTileBwdLPTSchedulerILb0ELi64ELb1EEEEEEEEEvNT_6ParamsE,@function
        .size           _ZN7cutlass13device_kernelIN5flash19enable_sm80_to_sm89INS1_16FlashAttnBwdSm80INS1_25CollectiveMainloopBwdSm80ILi1ELi1EN4cute5tupleIJNS5_1CILi64EEES8_NS7_ILi192EEEEEENS_6half_tEfNS_4arch4Sm80ELb1ELb0ELb1ELb0ELb1ELb0ELb0ELb0ELi2ELi2ELi2ELi2ELb1EEENS1_21CollectiveEpilogueBwdISA_SB_SD_Li256ELb0ELb0ELi4EEENS1_25SingleTileBwdLPTSchedulerILb0ELi64ELb1EEEEEEEEEvNT_6ParamsE,(.L_x_108 - _ZN7cutlass13device_kernelIN5flash19enable_sm80_to_sm89INS1_16FlashAttnBwdSm80INS1_25CollectiveMainloopBwdSm80ILi1ELi1EN4cute5tupleIJNS5_1CILi64EEES8_NS7_ILi192EEEEEENS_6half_tEfNS_4arch4Sm80ELb1ELb0ELb1ELb0ELb1ELb0ELb0ELb0ELi2ELi2ELi2ELi2ELb1EEENS1_21CollectiveEpilogueBwdISA_SB_SD_Li256ELb0ELb0ELi4EEENS1_25SingleTileBwdLPTSchedulerILb0ELi64ELb1EEEEEEEEEvNT_6ParamsE)
        .other          _ZN7cutlass13device_kernelIN5flash19enable_sm80_to_sm89INS1_16FlashAttnBwdSm80INS1_25CollectiveMainloopBwdSm80ILi1ELi1EN4cute5tupleIJNS5_1CILi64EEES8_NS7_ILi192EEEEEENS_6half_tEfNS_4arch4Sm80ELb1ELb0ELb1ELb0ELb1ELb0ELb0ELb0ELi2ELi2ELi2ELi2ELb1EEENS1_21CollectiveEpilogueBwdISA_SB_SD_Li256ELb0ELb0ELi4EEENS1_25SingleTileBwdLPTSchedulerILb0ELi64ELb1EEEEEEEEEvNT_6ParamsE,@"STO_CUDA_ENTRY STV_DEFAULT"
_ZN7cutlass13device_kernelIN5flash19enable_sm80_to_sm89INS1_16FlashAttnBwdSm80INS1_25CollectiveMainloopBwdSm80ILi1ELi1EN4cute5tupleIJNS5_1CILi64EEES8_NS7_ILi192EEEEEENS_6half_tEfNS_4arch4Sm80ELb1ELb0ELb1ELb0ELb1ELb0ELb0ELb0ELi2ELi2ELi2ELi2ELb1EEENS1_21CollectiveEpilogueBwdISA_SB_SD_Li256ELb0ELb0ELi4EEENS1_25SingleTileBwdLPTSchedulerILb0ELi64ELb1EEEEEEEEEvNT_6ParamsE:
[----:B------:R-:W-:Y:S01]  /*0000*/  LDC R1, c[0x0][0x28] ;  /* 0x00000a00ff017b82 */ /* 0x000fe20000000800 */
[----:B------:R-:W-:Y:S05]  /*0010*/  EXIT ;  /* 0x000000000000794d */ /* 0x000fea0003800000 */
.L_x_17:
        /* <DEDUP_REMOVED lines=14> */
.L_x_108:


//--------------------- .text._ZN7cutlass13device_kernelIN5flash19enable_sm80_to_sm89INS1_16FlashAttnBwdSm80INS1_25CollectiveMainloopBwdSm80ILi1ELi1EN4cute5tupleIJNS5_1CILi64EEES8_NS7_ILi192EEEEEENS_6half_tEfNS_4arch4Sm80ELb1ELb0ELb1ELb0ELb0ELb0ELb0ELb0ELi2ELi2ELi2ELi2ELb1EEENS1_24CollectiveEpilogueBwdGQAISA_fSD_Li256ELb0ELb0EEENS1_25SingleTileBwdLPTSchedulerILb0ELi64ELb0EEEEEEEEEvNT_6ParamsE --------------------------
	.section	.text._ZN7cutlass13device_kernelIN5flash19enable_sm80_to_sm89INS1_16FlashAttnBwdSm80INS1_25CollectiveMainloopBwdSm80ILi1ELi1EN4cute5tupleIJNS5_1CILi64EEES8_NS7_ILi192EEEEEENS_6half_tEfNS_4arch4Sm80ELb1ELb0ELb1ELb0ELb0ELb0ELb0ELb0ELi2ELi2ELi2ELi2ELb1EEENS1_24CollectiveEpilogueBwdGQAISA_fSD_Li256ELb0ELb0EEENS1_25SingleTileBwdLPTSchedulerILb0ELi64ELb0EEEEEEEEEvNT_6ParamsE,"ax",@progbits
	.align	128
.text._ZN7cutlass13device_kernelIN5flash19enable_sm80_to_sm89INS1_16FlashAttnBwdSm80INS1_25CollectiveMainloopBwdSm80ILi1ELi1EN4cute5tupleIJNS5_1CILi64EEES8_NS7_ILi192EEEEEENS_6half_tEfNS_4arch4Sm80ELb1ELb0ELb1ELb0ELb0ELb0ELb0ELb0ELi2ELi2ELi2ELi2ELb1EEENS1_24CollectiveEpilogueBwdGQAISA_fSD_Li256ELb0ELb0EEENS1_25SingleTileBwdLPTSchedulerILb0ELi64ELb0EEEEEEEEEvNT_6ParamsE:
        .type           _ZN7cutlass13device_kernelIN5flash19enable_sm80_to_sm89INS1_16FlashAttnBwdSm80INS1_25CollectiveMainloopBwdSm80ILi1ELi1EN4cute5tupleIJNS5_1CILi64EEES8_NS7_ILi192EEEEEENS_6half_tEfNS_4arch4Sm80ELb1ELb0ELb1ELb0ELb0ELb0ELb0ELb0ELi2ELi2ELi2ELi2ELb1EEENS1_24CollectiveEpilogueBwdGQAISA_fSD_Li256ELb0ELb0EEENS1_25SingleTileBwdLPTSchedulerILb0ELi64ELb0EEEEEEEEEvNT_6ParamsE,@function
        .size           _ZN7cutlass13device_kernelIN5flash19enable_sm80_to_sm89INS1_16FlashAttnBwdSm80INS1_25CollectiveMainloopBwdSm80ILi1ELi1EN4cute5tupleIJNS5_1CILi64EEES8_NS7_ILi192EEEEEENS_6half_tEfNS_4arch4Sm80ELb1ELb0ELb1ELb0ELb0ELb0ELb0ELb0ELi2ELi2ELi2ELi2ELb1EEENS1_24CollectiveEpilogueBwdGQAISA_fSD_Li256ELb0ELb0EEENS1_25SingleTileBwdLPTSchedulerILb0ELi64ELb0EEEEEEEEEvNT_6ParamsE,(.L_x_109 - _ZN7cutlass13device_kernelIN5flash19enable_sm80_to_sm89INS1_16FlashAttnBwdSm80INS1_25CollectiveMainloopBwdSm80ILi1ELi1EN4cute5tupleIJNS5_1CILi64EEES8_NS7_ILi192EEEEEENS_6half_tEfNS_4arch4Sm80ELb1ELb0ELb1ELb0ELb0ELb0ELb0ELb0ELi2ELi2ELi2ELi2ELb1EEENS1_24CollectiveEpilogueBwdGQAISA_fSD_Li256ELb0ELb0EEENS1_25SingleTileBwdLPTSchedulerILb0ELi64ELb0EEEEEEEEEvNT_6ParamsE)
        .other          _ZN7cutlass13device_kernelIN5flash19enable_sm80_to_sm89INS1_16FlashAttnBwdSm80INS1_25CollectiveMainloopBwdSm80ILi1ELi1EN4cute5tupleIJNS5_1CILi64EEES8_NS7_ILi192EEEEEENS_6half_tEfNS_4arch4Sm80ELb1ELb0ELb1ELb0ELb0ELb0ELb0ELb0ELi2ELi2ELi2ELi2ELb1EEENS1_24CollectiveEpilogueBwdGQAISA_fSD_Li256ELb0ELb0EEENS1_25SingleTileBwdLPTSchedulerILb0ELi64ELb0EEEEEEEEEvNT_6ParamsE,@"STO_CUDA_ENTRY STV_DEFAULT"
_ZN7cutlass13device_kernelIN5flash19enable_sm80_to_sm89INS1_16FlashAttnBwdSm80INS1_25CollectiveMainloopBwdSm80ILi1ELi1EN4cute5tupleIJNS5_1CILi64EEES8_NS7_ILi192EEEEEENS_6half_tEfNS_4arch4Sm80ELb1ELb0ELb1ELb0ELb0ELb0ELb0ELb0ELi2ELi2ELi2ELi2ELb1EEENS1_24CollectiveEpilogueBwdGQAISA_fSD_Li256ELb0ELb0EEENS1_25SingleTileBwdLPTSchedulerILb0ELi64ELb0EEEEEEEEEvNT_6ParamsE:
[----:B------:R-:W-:Y:S01]  /*0000*/  LDC R1, c[0x0][0x28] ;  /* 0x00000a00ff017b82 */ /* 0x000fe20000000800 */
[----:B------:R-:W-:Y:S05]  /*0010*/  EXIT ;  /* 0x000000000000794d */ /* 0x000fea0003800000 */
.L_x_18:
        /* <DEDUP_REMOVED lines=14> */
.L_x_109:


//--------------------- .text._ZN7cutlass13device_kernelIN5flash19enable_sm80_to_sm89INS1_16FlashAttnBwdSm80INS1_25CollectiveMainloopBwdSm80ILi1ELi1EN4cute5tupleIJNS5_1CILi64EEES8_NS7_ILi192EEEEEENS_6half_tEfNS_4arch4Sm80ELb1ELb0ELb1ELb0ELb1ELb0ELb0ELb0ELi2ELi2ELi2ELi2ELb1EEENS1_24CollectiveEpilogueBwdGQAISA_fSD_Li256ELb0ELb1EEENS1_25SingleTileBwdLPTSchedulerILb0ELi64ELb1EEEEEEEEEvNT_6ParamsE --------------------------
	.section	.text._ZN7cutlass13device_kernelIN5flash19enable_sm80_to_sm89INS1_16FlashAttnBwdSm80INS1_25CollectiveMainloopBwdSm80ILi1ELi1EN4cute5tupleIJNS5_1CILi64EEES8_NS7_ILi192EEEEEENS_6half_tEfNS_4arch4Sm80ELb1ELb0ELb1ELb0ELb1ELb0ELb0ELb0ELi2ELi2ELi2ELi2ELb1EEENS1_24CollectiveEpilogueBwdGQAISA_fSD_Li256ELb0ELb1EEENS1_25SingleTileBwdLPTSchedulerILb0ELi64ELb1EEEEEEEEEvNT_6ParamsE,"ax",@progbits
	.align	128
.text._ZN7cutlass13device_kernelIN5flash19enable_sm80_to_sm89INS1_16FlashAttnBwdSm80INS1_25CollectiveMainloopBwdSm80ILi1ELi1EN4cute5tupleIJNS5_1CILi64EEES8_NS7_ILi192EEEEEENS_6half_tEfNS_4arch4Sm80ELb1ELb0ELb1ELb0ELb1ELb0ELb0ELb0ELi2ELi2ELi2ELi2ELb1EEENS1_24CollectiveEpilogueBwdGQAISA_fSD_Li256ELb0ELb1EEENS1_25SingleTileBwdLPTSchedulerILb0ELi64ELb1EEEEEEEEEvNT_6ParamsE:
        .type           _ZN7cutlass13device_kernelIN5flash19enable_sm80_to_sm89INS1_16FlashAttnBwdSm80INS1_25CollectiveMainloopBwdSm80ILi1ELi1EN4cute5tupleIJNS5_1CILi64EEES8_NS7_ILi192EEEEEENS_6half_tEfNS_4arch4Sm80ELb1ELb0ELb1ELb0ELb1ELb0ELb0ELb0ELi2ELi2ELi2ELi2ELb1EEENS1_24CollectiveEpilogueBwdGQAISA_fSD_Li256ELb0ELb1EEENS1_25SingleTileBwdLPTSchedulerILb0ELi64ELb1EEEEEEEEEvNT_6ParamsE,@function
        .size           _ZN7cutlass13device_kernelIN5flash19enable_sm80_to_sm89INS1_16FlashAttnBwdSm80INS1_25CollectiveMainloopBwdSm80ILi1ELi1EN4cute5tupleIJNS5_1CILi64EEES8_NS7_ILi192EEEEEENS_6half_tEfNS_4arch4Sm80ELb1ELb0ELb1ELb0ELb1ELb0ELb0ELb0ELi2ELi2ELi2ELi2ELb1EEENS1_24CollectiveEpilogueBwdGQAISA_fSD_Li256ELb0ELb1EEENS1_25SingleTileBwdLPTSchedulerILb0ELi64ELb1EEEEEEEEEvNT_6ParamsE,(.L_x_110 - _ZN7cutlass13device_kernelIN5flash19enable_sm80_to_sm89INS1_16FlashAttnBwdSm80INS1_25CollectiveMainloopBwdSm80ILi1ELi1EN4cute5tupleIJNS5_1CILi64EEES8_NS7_ILi192EEEEEENS_6half_tEfNS_4arch4Sm80ELb1ELb0ELb1ELb0ELb1ELb0ELb0ELb0ELi2ELi2ELi2ELi2ELb1EEENS1_24CollectiveEpilogueBwdGQAISA_fSD_Li256ELb0ELb1EEENS1_25SingleTileBwdLPTSchedulerILb0ELi64ELb1EEEEEEEEEvNT_6ParamsE)
        .other          _ZN7cutlass13device_kernelIN5flash19enable_sm80_to_sm89INS1_16FlashAttnBwdSm80INS1_25CollectiveMainloopBwdSm80ILi1ELi1EN4cute5tupleIJNS5_1CILi64EEES8_NS7_ILi192EEEEEENS_6half_tEfNS_4arch4Sm80ELb1ELb0ELb1ELb0ELb1ELb0ELb0ELb0ELi2ELi2ELi2ELi2ELb1EEENS1_24CollectiveEpilogueBwdGQAISA_fSD_Li256ELb0ELb1EEENS1_25SingleTileBwdLPTSchedulerILb0ELi64ELb1EEEEEEEEEvNT_6ParamsE,@"STO_CUDA_ENTRY STV_DEFAULT"
_ZN7cutlass13device_kernelIN5flash19enable_sm80_to_sm89INS1_16FlashAttnBwdSm80INS1_25CollectiveMainloopBwdSm80ILi1ELi1EN4cute5tupleIJNS5_1CILi64EEES8_NS7_ILi192EEEEEENS_6half_tEfNS_4arch4Sm80ELb1ELb0ELb1ELb0ELb1ELb0ELb0ELb0ELi2ELi2ELi2ELi2ELb1EEENS1_24CollectiveEpilogueBwdGQAISA_fSD_Li256ELb0ELb1EEENS1_25SingleTileBwdLPTSchedulerILb0ELi64ELb1EEEEEEEEEvNT_6ParamsE:
[----:B------:R-:W-:Y:S01]  /*0000*/  LDC R1, c[0x0][0x28] ;  /* 0x00000a00ff017b82 */ /* 0x000fe20000000800 */
[----:B------:R-:W-:Y:S05]  /*0010*/  EXIT ;  /* 0x000000000000794d */ /* 0x000fea0003800000 */
.L_x_19:
        /* <DEDUP_REMOVED lines=14> */
.L_x_110:


//--------------------- .text._ZN7cutlass13device_kernelIN5flash19enable_sm80_to_sm89INS1_16FlashAttnBwdSm80INS1_25CollectiveMainloopBwdSm80ILi1ELi1EN4cute5tupleIJNS5_1CILi64EEES8_NS7_ILi192EEEEEENS_6half_tEfNS_4arch4Sm80ELb1ELb0ELb1ELb1ELb0ELb0ELb0ELb0ELi2ELi2ELi2ELi2ELb1EEENS1_21CollectiveEpilogueBwdISA_SB_SD_Li256ELb1ELb0ELi4EEENS1_25SingleTileBwdLPTSchedulerILb1ELi64ELb0EEEEEEEEEvNT_6ParamsE --------------------------
	.section	.text._ZN7cutlass13device_kernelIN5flash19enable_sm80_to_sm89INS1_16FlashAttnBwdSm80INS1_25CollectiveMainloopBwdSm80ILi1ELi1EN4cute5tupleIJNS5_1CILi64EEES8_NS7_ILi192EEEEEENS_6half_tEfNS_4arch4Sm80ELb1ELb0ELb1ELb1ELb0ELb0ELb0ELb0ELi2ELi2ELi2ELi2ELb1EEENS1_21CollectiveEpilogueBwdISA_SB_SD_Li256ELb1ELb0ELi4EEENS1_25SingleTileBwdLPTSchedulerILb1ELi64ELb0EEEEEEEEEvNT_6ParamsE,"ax",@progbits
	.align	128
.text._ZN7cutlass13device_kernelIN5flash19enable_sm80_to_sm89INS1_16FlashAttnBwdSm80INS1_25CollectiveMainloopBwdSm80ILi1ELi1EN4cute5tupleIJNS5_1CILi64EEES8_NS7_ILi192EEEEEENS_6half_tEfNS_4arch4Sm80ELb1ELb0ELb1ELb1ELb0ELb0ELb0ELb0ELi2ELi2ELi2ELi2ELb1EEENS1_21CollectiveEpilogueBwdISA_SB_SD_Li256ELb1ELb0ELi4EEENS1_25SingleTileBwdLPTSchedulerILb1ELi64ELb0EEEEEEEEEvNT_6ParamsE:
        .type           _ZN7cutlass13device_kernelIN5flash19enable_sm80_to_sm89INS1_16FlashAttnBwdSm80INS1_25CollectiveMainloopBwdSm80ILi1ELi1EN4cute5tupleIJNS5_1CILi64EEES8_NS7_ILi192EEEEEENS_6half_tEfNS_4arch4Sm80ELb1ELb0ELb1ELb1ELb0ELb0ELb0ELb0ELi2ELi2ELi2ELi2ELb1EEENS1_21CollectiveEpilogueBwdISA_SB_SD_Li256ELb1ELb0ELi4EEENS1_25SingleTileBwdLPTSchedulerILb1ELi64ELb0EEEEEEEEEvNT_6ParamsE,@function
        .size           _ZN7cutlass13device_kernelIN5flash19enable_sm80_to_sm89INS1_16FlashAttnBwdSm80INS1_25CollectiveMainloopBwdSm80ILi1ELi1EN4cute5tupleIJNS5_1CILi64EEES8_NS7_ILi192EEEEEENS_6half_tEfNS_4arch4Sm80ELb1ELb0ELb1ELb1ELb0ELb0ELb0ELb0ELi2ELi2ELi2ELi2ELb1EEENS1_21CollectiveEpilogueBwdISA_SB_SD_Li256ELb1ELb0ELi4EEENS1_25SingleTileBwdLPTSchedulerILb1ELi64ELb0EEEEEEEEEvNT_6ParamsE,(.L_x_111 - _ZN7cutlass13device_kernelIN5flash19enable_sm80_to_sm89INS1_16FlashAttnBwdSm80INS1_25CollectiveMainloopBwdSm80ILi1ELi1EN4cute5tupleIJNS5_1CILi64EEES8_NS7_ILi192EEEEEENS_6half_tEfNS_4arch4Sm80ELb1ELb0ELb1ELb1ELb0ELb0ELb0ELb0ELi2ELi2ELi2ELi2ELb1EEENS1_21CollectiveEpilogueBwdISA_SB_SD_Li256ELb1ELb0ELi4EEENS1_25SingleTileBwdLPTSchedulerILb1ELi64ELb0EEEEEEEEEvNT_6ParamsE)
        .other          _ZN7cutlass13device_kernelIN5flash19enable_sm80_to_sm89INS1_16FlashAttnBwdSm80INS1_25CollectiveMainloopBwdSm80ILi1ELi1EN4cute5tupleIJNS5_1CILi64EEES8_NS7_ILi192EEEEEENS_6half_tEfNS_4arch4Sm80ELb1ELb0ELb1ELb1ELb0ELb0ELb0ELb0ELi2ELi2ELi2ELi2ELb1EEENS1_21CollectiveEpilogueBwdISA_SB_SD_Li256ELb1ELb0ELi4EEENS1_25SingleTileBwdLPTSchedulerILb1ELi64ELb0EEEEEEEEEvNT_6ParamsE,@"STO_CUDA_ENTRY STV_DEFAULT"
_ZN7cutlass13device_kernelIN5flash19enable_sm80_to_sm89INS1_16FlashAttnBwdSm80INS1_25CollectiveMainloopBwdSm80ILi1ELi1EN4cute5tupleIJNS5_1CILi64EEES8_NS7_ILi192EEEEEENS_6half_tEfNS_4arch4Sm80ELb1ELb0ELb1ELb1ELb0ELb0ELb0ELb0ELi2ELi2ELi2ELi2ELb1EEENS1_21CollectiveEpilogueBwdISA_SB_SD_Li256ELb1ELb0ELi4EEENS1_25SingleTileBwdLPTSchedulerILb1ELi64ELb0EEEEEEEEEvNT_6ParamsE:
[----:B------:R-:W-:Y:S01]  /*0000*/  LDC R1, c[0x0][0x28] ;  /* 0x00000a00ff017b82 */ /* 0x000fe20000000800 */
[----:B------:R-:W-:Y:S05]  /*0010*/  EXIT ;  /* 0x000000000000794d */ /* 0x000fea0003800000 */
.L_x_20:
        /* <DEDUP_REMOVED lines=14> */
.L_x_111:


//--------------------- .text._ZN7cutlass13device_kernelIN5flash19enable_sm80_to_sm89INS1_16FlashAttnBwdSm80INS1_25CollectiveMainloopBwdSm80ILi1ELi1EN4cute5tupleIJNS5_1CILi64EEES8_NS7_ILi192EEEEEENS_6half_tEfNS_4arch4Sm80ELb1ELb0ELb1ELb1ELb1ELb0ELb0ELb0ELi2ELi2ELi2ELi2ELb1EEENS1_21CollectiveEpilogueBwdISA_SB_SD_Li256ELb1ELb0ELi4EEENS1_25SingleTileBwdLPTSchedulerILb1ELi64ELb1EEEEEEEEEvNT_6ParamsE --------------------------
	.section	.text._ZN7cutlass13device_kernelIN5flash19enable_sm80_to_sm89INS1_16FlashAttnBwdSm80INS1_25CollectiveMainloopBwdSm80ILi1ELi1EN4cute5tupleIJNS5_1CILi64EEES8_NS7_ILi192EEEEEENS_6half_tEfNS_4arch4Sm80ELb1ELb0ELb1ELb1ELb1ELb0ELb0ELb0ELi2ELi2ELi2ELi2ELb1EEENS1_21CollectiveEpilogueBwdISA_SB_SD_Li256ELb1ELb0ELi4EEENS1_25SingleTileBwdLPTSchedulerILb1ELi64ELb1EEEEEEEEEvNT_6ParamsE,"ax",@progbits
	.align	128
.text._ZN7cutlass13device_kernelIN5flash19enable_sm80_to_sm89INS1_16FlashAttnBwdSm80INS1_25CollectiveMainloopBwdSm80ILi1ELi1EN4cute5tupleIJNS5_1CILi64EEES8_NS7_ILi192EEEEEENS_6half_tEfNS_4arch4Sm80ELb1ELb0ELb1ELb1ELb1ELb0ELb0ELb0ELi2ELi2ELi2ELi2ELb1EEENS1_21CollectiveEpilogueBwdISA_SB_SD_Li256ELb1ELb0ELi4EEENS1_25SingleTileBwdLPTSchedulerILb1ELi64ELb1EEEEEEEEEvNT_6ParamsE:
        .type           _ZN7cutlass13device_kernelIN5flash19enable_sm80_to_sm89INS1_16FlashAttnBwdSm80INS1_25CollectiveMainloopBwdSm80ILi1ELi1EN4cute5tupleIJNS5_1CILi64EEES8_NS7_ILi192EEEEEENS_6half_tEfNS_4arch4Sm80ELb1ELb0ELb1ELb1ELb1ELb0ELb0ELb0ELi2ELi2ELi2ELi2ELb1EEENS1_21CollectiveEpilogueBwdISA_SB_SD_Li256ELb1ELb0ELi4EEENS1_25SingleTileBwdLPTSchedulerILb1ELi64ELb1EEEEEEEEEvNT_6ParamsE,@function
        .size           _ZN7cutlass13device_kernelIN5flash19enable_sm80_to_sm89INS1_16FlashAttnBwdSm80INS1_25CollectiveMainloopBwdSm80ILi1ELi1EN4cute5tupleIJNS5_1CILi64EEES8_NS7_ILi192EEEEEENS_6half_tEfNS_4arch4Sm80ELb1ELb0ELb1ELb1ELb1ELb0ELb0ELb0ELi2ELi2ELi2ELi2ELb1EEENS1_21CollectiveEpilogueBwdISA_SB_SD_Li256ELb1ELb0ELi4EEENS1_25SingleTileBwdLPTSchedulerILb1ELi64ELb1EEEEEEEEEvNT_6ParamsE,(.L_x_112 - _ZN7cutlass13device_kernelIN5flash19enable_sm80_to_sm89INS1_16FlashAttnBwdSm80INS1_25CollectiveMainloopBwdSm80ILi1ELi1EN4cute5tupleIJNS5_1CILi64EEES8_NS7_ILi192EEEEEENS_6half_tEfNS_4arch4Sm80ELb1ELb0ELb1ELb1ELb1ELb0ELb0ELb0ELi2ELi2ELi2ELi2ELb1EEENS1_21CollectiveEpilogueBwdISA_SB_SD_Li256ELb1ELb0ELi4EEENS1_25SingleTileBwdLPTSchedulerILb1ELi64ELb1EEEEEEEEEvNT_6ParamsE)
        .other          _ZN7cutlass13device_kernelIN5flash19enable_sm80_to_sm89INS1_16FlashAttnBwdSm80INS1_25CollectiveMainloopBwdSm80ILi1ELi1EN4cute5tupleIJNS5_1CILi64EEES8_NS7_ILi192EEEEEENS_6half_tEfNS_4arch4Sm80ELb1ELb0ELb1ELb1ELb1ELb0ELb0ELb0ELi2ELi2ELi2ELi2ELb1EEENS1_21CollectiveEpilogueBwdISA_SB_SD_Li256ELb1ELb0ELi4EEENS1_25SingleTileBwdLPTSchedulerILb1ELi64ELb1EEEEEEEEEvNT_6ParamsE,@"STO_CUDA_ENTRY STV_DEFAULT"
_ZN7cutlass13device_kernelIN5flash19enable_sm80_to_sm89INS1_16FlashAttnBwdSm80INS1_25CollectiveMainloopBwdSm80ILi1ELi1EN4cute5tupleIJNS5_1CILi64EEES8_NS7_ILi192EEEEEENS_6half_tEfNS_4arch4Sm80ELb1ELb0ELb1ELb1ELb1ELb0ELb0ELb0ELi2ELi2ELi2ELi2ELb1EEENS1_21CollectiveEpilogueBwdISA_SB_SD_Li256ELb1ELb0ELi4EEENS1_25SingleTileBwdLPTSchedulerILb1ELi64ELb1EEEEEEEEEvNT_6ParamsE:
[----:B------:R-:W-:Y:S01]  /*0000*/  LDC R1, c[0x0][0x28] ;  /* 0x00000a00ff017b82 */ /* 0x000fe20000000800 */
[----:B------:R-:W-:Y:S05]  /*0010*/  EXIT ;  /* 0x000000000000794d */ /* 0x000fea0003800000 */
.L_x_21:
        /* <DEDUP_REMOVED lines=14> */
.L_x_112:


//--------------------- .text._ZN7cutlass13device_kernelIN5flash19enable_sm80_to_sm89INS1_16FlashAttnBwdSm80INS1_25CollectiveMainloopBwdSm80ILi1ELi1EN4cute5tupleIJNS5_1CILi64EEES8_NS7_ILi192EEEEEENS_6half_tEfNS_4arch4Sm80ELb1ELb0ELb1ELb1ELb0ELb0ELb0ELb0ELi2ELi2ELi2ELi2ELb1EEENS1_24CollectiveEpilogueBwdGQAISA_fSD_Li256ELb1ELb0EEENS1_25SingleTileBwdLPTSchedulerILb1ELi64ELb0EEEEEEEEEvNT_6ParamsE --------------------------
	.section	.text._ZN7cutlass13device_kernelIN5flash19enable_sm80_to_sm89INS1_16FlashAttnBwdSm80INS1_25CollectiveMainloopBwdSm80ILi1ELi1EN4cute5tupleIJNS5_1CILi64EEES8_NS7_ILi192EEEEEENS_6half_tEfNS_4arch4Sm80ELb1ELb0ELb1ELb1ELb0ELb0ELb0ELb0ELi2ELi2ELi2ELi2ELb1EEENS1_24CollectiveEpilogueBwdGQAISA_fSD_Li256ELb1ELb0EEENS1_25SingleTileBwdLPTSchedulerILb1ELi64ELb0EEEEEEEEEvNT_6ParamsE,"ax",@progbits
	.align	128
.text._ZN7cutlass13device_kernelIN5flash19enable_sm80_to_sm89INS1_16FlashAttnBwdSm80INS1_25CollectiveMainloopBwdSm80ILi1ELi1EN4cute5tupleIJNS5_1CILi64EEES8_NS7_ILi192EEEEEENS_6half_tEfNS_4arch4Sm80ELb1ELb0ELb1ELb1ELb0ELb0ELb0ELb0ELi2ELi2ELi2ELi2ELb1EEENS1_24CollectiveEpilogueBwdGQAISA_fSD_Li256ELb1ELb0EEENS1_25SingleTileBwdLPTSchedulerILb1ELi64ELb0EEEEEEEEEvNT_6ParamsE:
        .type           _ZN7cutlass13device_kernelIN5flash19enable_sm80_to_sm89INS1_16FlashAttnBwdSm80INS1_25CollectiveMainloopBwdSm80ILi1ELi1EN4cute5tupleIJNS5_1CILi64EEES8_NS7_ILi192EEEEEENS_6half_tEfNS_4arch4Sm80ELb1ELb0ELb1ELb1ELb0ELb0ELb0ELb0ELi2ELi2ELi2ELi2ELb1EEENS1_24CollectiveEpilogueBwdGQAISA_fSD_Li256ELb1ELb0EEENS1_25SingleTileBwdLPTSchedulerILb1ELi64ELb0EEEEEEEEEvNT_6ParamsE,@function
        .size           _ZN7cutlass13device_kernelIN5flash19enable_sm80_to_sm89INS1_16FlashAttnBwdSm80INS1_25CollectiveMainloopBwdSm80ILi1ELi1EN4cute5tupleIJNS5_1CILi64EEES8_NS7_ILi192EEEEEENS_6half_tEfNS_4arch4Sm80ELb1ELb0ELb1ELb1ELb0ELb0ELb0ELb0ELi2ELi2ELi2ELi2ELb1EEENS1_24CollectiveEpilogueBwdGQAISA_fSD_Li256ELb1ELb0EEENS1_25SingleTileBwdLPTSchedulerILb1ELi64ELb0EEEEEEEEEvNT_6ParamsE,(.L_x_113 - _ZN7cutlass13device_kernelIN5flash19enable_sm80_to_sm89INS1_16FlashAttnBwdSm80INS1_25CollectiveMainloopBwdSm80ILi1ELi1EN4cute5tupleIJNS5_1CILi64EEES8_NS7_ILi192EEEEEENS_6half_tEfNS_4arch4Sm80ELb1ELb0ELb1ELb1ELb0ELb0ELb0ELb0ELi2ELi2ELi2ELi2ELb1EEENS1_24CollectiveEpilogueBwdGQAISA_fSD_Li256ELb1ELb0EEENS1_25SingleTileBwdLPTSchedulerILb1ELi64ELb0EEEEEEEEEvNT_6ParamsE)
        .other          _ZN7cutlass13device_kernelIN5flash19enable_sm80_to_sm89INS1_16FlashAttnBwdSm80INS1_25CollectiveMainloopBwdSm80ILi1ELi1EN4cute5tupleIJNS5_1CILi64EEES8_NS7_ILi192EEEEEENS_6half_tEfNS_4arch4Sm80ELb1ELb0ELb1ELb1ELb0ELb0ELb0ELb0ELi2ELi2ELi2ELi2ELb1EEENS1_24CollectiveEpilogueBwdGQAISA_fSD_Li256ELb1ELb0EEENS1_25SingleTileBwdLPTSchedulerILb1ELi64ELb0EEEEEEEEEvNT_6ParamsE,@"STO_CUDA_ENTRY STV_DEFAULT"
_ZN7cutlass13device_kernelIN5flash19enable_sm80_to_sm89INS1_16FlashAttnBwdSm80INS1_25CollectiveMainloopBwdSm80ILi1ELi1EN4cute5tupleIJNS5_1CILi64EEES8_NS7_ILi192EEEEEENS_6half_tEfNS_4arch4Sm80ELb1ELb0ELb1ELb1ELb0ELb0ELb0ELb0ELi2ELi2ELi2ELi2ELb1EEENS1_24CollectiveEpilogueBwdGQAISA_fSD_Li256ELb1ELb0EEENS1_25SingleTileBwdLPTSchedulerILb1ELi64ELb0EEEEEEEEEvNT_6ParamsE:
[----:B------:R-:W-:Y:S01]  /*0000*/  LDC R1, c[0x0][0x28] ;  /* 0x00000a00ff017b82 */ /* 0x000fe20000000800 */
[----:B------:R-:W-:Y:S05]  /*0010*/  EXIT ;  /* 0x000000000000794d */ /* 0x000fea0003800000 */
.L_x_22:
        /* <DEDUP_REMOVED lines=14> */
.L_x_113:


//--------------------- .text._ZN7cutlass13device_kernelIN5flash19enable_sm80_to_sm89INS1_16FlashAttnBwdSm80INS1_25CollectiveMainloopBwdSm80ILi1ELi1EN4cute5tupleIJNS5_1CILi64EEES8_NS7_ILi192EEEEEENS_6half_tEfNS_4arch4Sm80ELb1ELb0ELb1ELb1ELb1ELb0ELb0ELb0ELi2ELi2ELi2ELi2ELb1EEENS1_24CollectiveEpilogueBwdGQAISA_fSD_Li256ELb1ELb1EEENS1_25SingleTileBwdLPTSchedulerILb1ELi64ELb1EEEEEEEEEvNT_6ParamsE --------------------------
	.section	.text._ZN7cutlass13device_kernelIN5flash19enable_sm80_to_sm89INS1_16FlashAttnBwdSm80INS1_25CollectiveMainloopBwdSm80ILi1ELi1EN4cute5tupleIJNS5_1CILi64EEES8_NS7_ILi192EEEEEENS_6half_tEfNS_4arch4Sm80ELb1ELb0ELb1ELb1ELb1ELb0ELb0ELb0ELi2ELi2ELi2ELi2ELb1EEENS1_24CollectiveEpilogueBwdGQAISA_fSD_Li256ELb1ELb1EEENS1_25SingleTileBwdLPTSchedulerILb1ELi64ELb1EEEEEEEEEvNT_6ParamsE,"ax",@progbits
	.align	128
.text._ZN7cutlass13device_kernelIN5flash19enable_sm80_to_sm89INS1_16FlashAttnBwdSm80INS1_25CollectiveMainloopBwdSm80ILi1ELi1EN4cute5tupleIJNS5_1CILi64EEES8_NS7_ILi192EEEEEENS_6half_tEfNS_4arch4Sm80ELb1ELb0ELb1ELb1ELb1ELb0ELb0ELb0ELi2ELi2ELi2ELi2ELb1EEENS1_24CollectiveEpilogueBwdGQAISA_fSD_Li256ELb1ELb1EEENS1_25SingleTileBwdLPTSchedulerILb1ELi64ELb1EEEEEEEEEvNT_6ParamsE:
        .type           _ZN7cutlass13device_kernelIN5flash19enable_sm80_to_sm89INS1_16FlashAttnBwdSm80INS1_25CollectiveMainloopBwdSm80ILi1ELi1EN4cute5tupleIJNS5_1CILi64EEES8_NS7_ILi192EEEEEENS_6half_tEfNS_4arch4Sm80ELb1ELb0ELb1ELb1ELb1ELb0ELb0ELb0ELi2ELi2ELi2ELi2ELb1EEENS1_24CollectiveEpilogueBwdGQAISA_fSD_Li256ELb1ELb1EEENS1_25SingleTileBwdLPTSchedulerILb1ELi64ELb1EEEEEEEEEvNT_6ParamsE,@function
        .size           _ZN7cutlass13device_kernelIN5flash19enable_sm80_to_sm89INS1_16FlashAttnBwdSm80INS1_25CollectiveMainloopBwdSm80ILi1ELi1EN4cute5tupleIJNS5_1CILi64EEES8_NS7_ILi192EEEEEENS_6half_tEfNS_4arch4Sm80ELb1ELb0ELb1ELb1ELb1ELb0ELb0ELb0ELi2ELi2ELi2ELi2ELb1EEENS1_24CollectiveEpilogueBwdGQAISA_fSD_Li256ELb1ELb1EEENS1_25SingleTileBwdLPTSchedulerILb1ELi64ELb1EEEEEEEEEvNT_6ParamsE,(.L_x_114 - _ZN7cutlass13device_kernelIN5flash19enable_sm80_to_sm89INS1_16FlashAttnBwdSm80INS1_25CollectiveMainloopBwdSm80ILi1ELi1EN4cute5tupleIJNS5_1CILi64EEES8_NS7_ILi192EEEEEENS_6half_tEfNS_4arch4Sm80ELb1ELb0ELb1ELb1ELb1ELb0ELb0ELb0ELi2ELi2ELi2ELi2ELb1EEENS1_24CollectiveEpilogueBwdGQAISA_fSD_Li256ELb1ELb1EEENS1_25SingleTileBwdLPTSchedulerILb1ELi64ELb1EEEEEEEEEvNT_6ParamsE)
        .other          _ZN7cutlass13device_kernelIN5flash19enable_sm80_to_sm89INS1_16FlashAttnBwdSm80INS1_25CollectiveMainloopBwdSm80ILi1ELi1EN4cute5tupleIJNS5_1CILi64EEES8_NS7_ILi192EEEEEENS_6half_tEfNS_4arch4Sm80ELb1ELb0ELb1ELb1ELb1ELb0ELb0ELb0ELi2ELi2ELi2ELi2ELb1EEENS1_24CollectiveEpilogueBwdGQAISA_fSD_Li256ELb1ELb1EEENS1_25SingleTileBwdLPTSchedulerILb1ELi64ELb1EEEEEEEEEvNT_6ParamsE,@"STO_CUDA_ENTRY STV_DEFAULT"
_ZN7cutlass13device_kernelIN5flash19enable_sm80_to_sm89INS1_16FlashAttnBwdSm80INS1_25CollectiveMainloopBwdSm80ILi1ELi1EN4cute5tupleIJNS5_1CILi64EEES8_NS7_ILi192EEEEEENS_6half_tEfNS_4arch4Sm80ELb1ELb0ELb1ELb1ELb1ELb0ELb0ELb0ELi2ELi2ELi2ELi2ELb1EEENS1_24CollectiveEpilogueBwdGQAISA_fSD_Li256ELb1ELb1EEENS1_25SingleTileBwdLPTSchedulerILb1ELi64ELb1EEEEEEEEEvNT_6ParamsE:
[----:B------:R-:W-:Y:S01]  /*0000*/  LDC R1, c[0x0][0x28] ;  /* 0x00000a00ff017b82 */ /* 0x000fe20000000800 */
[----:B------:R-:W-:Y:S05]  /*0010*/  EXIT ;  /* 0x000000000000794d */ /* 0x000fea0003800000 */
.L_x_23:
        /* <DEDUP_REMOVED lines=14> */
.L_x_114:


//--------------------- .text._ZN7cutlass13device_kernelIN5flash19enable_sm80_to_sm89INS1_16FlashAttnBwdSm80INS1_25CollectiveMainloopBwdSm80ILi2ELi1EN4cute5tupleIJNS5_1CILi64EEENS7_ILi80EEENS7_ILi192EEEEEENS_6half_tEfNS_4arch4Sm80ELb0ELb0ELb1ELb0ELb0ELb0ELb1ELb0ELi2ELi4ELi2ELi2ELb0EEENS1_21CollectiveEpilogueBwdISB_SC_SE_Li256ELb0ELb1ELi4EEENS1_19SingleTileSchedulerILb0ELb0ELb0ELi80EEEEEEEEEvNT_6ParamsE --------------------------
	.section	.text._ZN7cutlass13device_kernelIN5flash19enable_sm80_to_sm89INS1_16FlashAttnBwdSm80INS1_25CollectiveMainloopBwdSm80ILi2ELi1EN4cute5tupleIJNS5_1CILi64EEENS7_ILi80EEENS7_ILi192EEEEEENS_6half_tEfNS_4arch4Sm80ELb0ELb0ELb1ELb0ELb0ELb0ELb1ELb0ELi2ELi4ELi2ELi2ELb0EEENS1_21CollectiveEpilogueBwdISB_SC_SE_Li256ELb0ELb1ELi4EEENS1_19SingleTileSchedulerILb0ELb0ELb0ELi80EEEEEEEEEvNT_6ParamsE,"ax",@progbits
	.align	128
.text._ZN7cutlass13device_kernelIN5flash19enable_sm80_to_sm89INS1_16FlashAttnBwdSm80INS1_25CollectiveMainloopBwdSm80ILi2ELi1EN4cute5tupleIJNS5_1CILi64EEENS7_ILi80EEENS7_ILi192EEEEEENS_6half_tEfNS_4arch4Sm80ELb0ELb0ELb1ELb0ELb0ELb0ELb1ELb0ELi2ELi4ELi2ELi2ELb0EEENS1_21CollectiveEpilogueBwdISB_SC_SE_Li256ELb0ELb1ELi4EEENS1_19SingleTileSchedulerILb0ELb0ELb0ELi80EEEEEEEEEvNT_6ParamsE:
        .type           _ZN7cutlass13device_kernelIN5flash19enable_sm80_to_sm89INS1_16FlashAttnBwdSm80INS1_25CollectiveMainloopBwdSm80ILi2ELi1EN4cute5tupleIJNS5_1CILi64EEENS7_ILi80EEENS7_ILi192EEEEEENS_6half_tEfNS_4arch4Sm80ELb0ELb0ELb1ELb0ELb0ELb0ELb1ELb0ELi2ELi4ELi2ELi2ELb0EEENS1_21CollectiveEpilogueBwdISB_SC_SE_Li256ELb0ELb1ELi4EEENS1_19SingleTileSchedulerILb0ELb0ELb0ELi80EEEEEEEEEvNT_6ParamsE,@function
        .size           _ZN7cutlass13device_kernelIN5flash19enable_sm80_to_sm89INS1_16FlashAttnBwdSm80INS1_25CollectiveMainloopBwdSm80ILi2ELi1EN4cute5tupleIJNS5_1CILi64EEENS7_ILi80EEENS7_ILi192EEEEEENS_6half_tEfNS_4arch4Sm80ELb0ELb0ELb1ELb0ELb0ELb0ELb1ELb0ELi2ELi4ELi2ELi2ELb0EEENS1_21CollectiveEpilogueBwdISB_SC_SE_Li256ELb0ELb1ELi4EEENS1_19SingleTileSchedulerILb0ELb0ELb0ELi80EEEEEEEEEvNT_6ParamsE,(.L_x_115 - _ZN7cutlass13device_kernelIN5flash19enable_sm80_to_sm89INS1_16FlashAttnBwdSm80INS1_25CollectiveMainloopBwdSm80ILi2ELi1EN4cute5tupleIJNS5_1CILi64EEENS7_ILi80EEENS7_ILi192EEEEEENS_6half_tEfNS_4arch4Sm80ELb0ELb0ELb1ELb0ELb0ELb0ELb1ELb0ELi2ELi4ELi2ELi2ELb0EEENS1_21CollectiveEpilogueBwdISB_SC_SE_Li256ELb0ELb1ELi4EEENS1_19SingleTileSchedulerILb0ELb0ELb0ELi80EEEEEEEEEvNT_6ParamsE)
        .other          _ZN7cutlass13device_kernelIN5flash19enable_sm80_to_sm89INS1_16FlashAttnBwdSm80INS1_25CollectiveMainloopBwdSm80ILi2ELi1EN4cute5tupleIJNS5_1CILi64EEENS7_ILi80EEENS7_ILi192EEEEEENS_6half_tEfNS_4arch4Sm80ELb0ELb0ELb1ELb0ELb0ELb0ELb1ELb0ELi2ELi4ELi2ELi2ELb0EEENS1_21CollectiveEpilogueBwdISB_SC_SE_Li256ELb0ELb1ELi4EEENS1_19SingleTileSchedulerILb0ELb0ELb0ELi80EEEEEEEEEvNT_6ParamsE,@"STO_CUDA_ENTRY STV_DEFAULT"
_ZN7cutlass13device_kernelIN5flash19enable_sm80_to_sm89INS1_16FlashAttnBwdSm80INS1_25CollectiveMainloopBwdSm80ILi2ELi1EN4cute5tupleIJNS5_1CILi64EEENS7_ILi80EEENS7_ILi192EEEEEENS_6half_tEfNS_4arch4Sm80ELb0ELb0ELb1ELb0ELb0ELb0ELb1ELb0ELi2ELi4ELi2ELi2ELb0EEENS1_21CollectiveEpilogueBwdISB_SC_SE_Li256ELb0ELb1ELi4EEENS1_19SingleTileSchedulerILb0ELb0ELb0ELi80EEEEEEEEEvNT_6ParamsE:
[----:B------:R-:W-:Y:S01]  /*0000*/  LDC R1, c[0x0][0x28] ;  /* 0x00000a00ff017b82 */ /* 0x000fe20000000800 */
[----:B------:R-:W-:Y:S05]  /*0010*/  EXIT ;  /* 0x000000000000794d */ /* 0x000fea0003800000 */
.L_x_24:
        /* <DEDUP_REMOVED lines=14> */
.L_x_115:


//--------------------- .text._ZN7cutlass13device_kernelIN5flash19enable_sm80_to_sm89INS1_16FlashAttnBwdSm80INS1_25CollectiveMainloopBwdSm80ILi2ELi1EN4cute5tupleIJNS5_1CILi64EEENS7_ILi80EEENS7_ILi192EEEEEENS_6half_tEfNS_4arch4Sm80ELb0ELb0ELb1ELb0ELb1ELb0ELb1ELb0ELi2ELi4ELi2ELi2ELb0EEENS1_21CollectiveEpilogueBwdISB_SC_SE_Li256ELb0ELb1ELi4EEENS1_19SingleTileSchedulerILb0ELb0ELb0ELi80EEEEEEEEEvNT_6ParamsE --------------------------
	.section	.text._ZN7cutlass13device_kernelIN5flash19enable_sm80_to_sm89INS1_16FlashAttnBwdSm80INS1_25CollectiveMainloopBwdSm80ILi2ELi1EN4cute5tupleIJNS5_1CILi64EEENS7_ILi80EEENS7_ILi192EEEEEENS_6half_tEfNS_4arch4Sm80ELb0ELb0ELb1ELb0ELb1ELb0ELb1ELb0ELi2ELi4ELi2ELi2ELb0EEENS1_21CollectiveEpilogueBwdISB_SC_SE_Li256ELb0ELb1ELi4EEENS1_19SingleTileSchedulerILb0ELb0ELb0ELi80EEEEEEEEEvNT_6ParamsE,"ax",@progbits
	.align	128
.text._ZN7cutlass13device_kernelIN5flash19enable_sm80_to_sm89INS1_16FlashAttnBwdSm80INS1_25CollectiveMainloopBwdSm80ILi2ELi1EN4cute5tupleIJNS5_1CILi64EEENS7_ILi80EEENS7_ILi192EEEEEENS_6half_tEfNS_4arch4Sm80ELb0ELb0ELb1ELb0ELb1ELb0ELb1ELb0ELi2ELi4ELi2ELi2ELb0EEENS1_21CollectiveEpilogueBwdISB_SC_SE_Li256ELb0ELb1ELi4EEENS1_19SingleTileSchedulerILb0ELb0ELb0ELi80EEEEEEEEEvNT_6ParamsE:
        .type           _ZN7cutlass13device_kernelIN5flash19enable_sm80_to_sm89INS1_16FlashAttnBwdSm80INS1_25CollectiveMainloopBwdSm80ILi2ELi1EN4cute5tupleIJNS5_1CILi64EEENS7_ILi80EEENS7_ILi192EEEEEENS_6half_tEfNS_4arch4Sm80ELb0ELb0ELb1ELb0ELb1ELb0ELb1ELb0ELi2ELi4ELi2ELi2ELb0EEENS1_21CollectiveEpilogueBwdISB_SC_SE_Li256ELb0ELb1ELi4EEENS1_19SingleTileSchedulerILb0ELb0ELb0ELi80EEEEEEEEEvNT_6ParamsE,@function
        .size           _ZN7cutlass13device_kernelIN5flash19enable_sm80_to_sm89INS1_16FlashAttnBwdSm80INS1_25CollectiveMainloopBwdSm80ILi2ELi1EN4cute5tupleIJNS5_1CILi64EEENS7_ILi80EEENS7_ILi192EEEEEENS_6half_tEfNS_4arch4Sm80ELb0ELb0ELb1ELb0ELb1ELb0ELb1ELb0ELi2ELi4ELi2ELi2ELb0EEENS1_21CollectiveEpilogueBwdISB_SC_SE_Li256ELb0ELb1ELi4EEENS1_19SingleTileSchedulerILb0ELb0ELb0ELi80EEEEEEEEEvNT_6ParamsE,(.L_x_116 - _ZN7cutlass13device_kernelIN5flash19enable_sm80_to_sm89INS1_16FlashAttnBwdSm80INS1_25CollectiveMainloopBwdSm80ILi2ELi1EN4cute5tupleIJNS5_1CILi64EEENS7_ILi80EEENS7_ILi192EEEEEENS_6half_tEfNS_4arch4Sm80ELb0ELb0ELb1ELb0ELb1ELb0ELb1ELb0ELi2ELi4ELi2ELi2ELb0EEENS1_21CollectiveEpilogueBwdISB_SC_SE_Li256ELb0ELb1ELi4EEENS1_19SingleTileSchedulerILb0ELb0ELb0ELi80EEEEEEEEEvNT_6ParamsE)
        .other          _ZN7cutlass13device_kernelIN5flash19enable_sm80_to_sm89INS1_16FlashAttnBwdSm80INS1_25CollectiveMainloopBwdSm80ILi2ELi1EN4cute5tupleIJNS5_1CILi64EEENS7_ILi80EEENS7_ILi192EEEEEENS_6half_tEfNS_4arch4Sm80ELb0ELb0ELb1ELb0ELb1ELb0ELb1ELb0ELi2ELi4ELi2ELi2ELb0EEENS1_21CollectiveEpilogueBwdISB_SC_SE_Li256ELb0ELb1ELi4EEENS1_19SingleTileSchedulerILb0ELb0ELb0ELi80EEEEEEEEEvNT_6ParamsE,@"STO_CUDA_ENTRY STV_DEFAULT"
_ZN7cutlass13device_kernelIN5flash19enable_sm80_to_sm89INS1_16FlashAttnBwdSm80INS1_25CollectiveMainloopBwdSm80ILi2ELi1EN4cute5tupleIJNS5_1CILi64EEENS7_ILi80EEENS7_ILi192EEEEEENS_6half_tEfNS_4arch4Sm80ELb0ELb0ELb1ELb0ELb1ELb0ELb1ELb0ELi2ELi4ELi2ELi2ELb0EEENS1_21CollectiveEpilogueBwdISB_SC_SE_Li256ELb0ELb1ELi4EEENS1_19SingleTileSchedulerILb0ELb0ELb0ELi80EEEEEEEEEvNT_6ParamsE:
[----:B------:R-:W-:Y:S01]  /*0000*/  LDC R1, c[0x0][0x28] ;  /* 0x00000a00ff017b82 */ /* 0x000fe20000000800 */
[----:B------:R-:W-:Y:S05]  /*0010*/  EXIT ;  /* 0x000000000000794d */ /* 0x000fea0003800000 */
.L_x_25:
        /* <DEDUP_REMOVED lines=14> */
.L_x_116:


//--------------------- .text._ZN7cutlass13device_kernelIN5flash19enable_sm80_to_sm89INS1_16FlashAttnBwdSm80INS1_25CollectiveMainloopBwdSm80ILi2ELi1EN4cute5tupleIJNS5_1CILi64EEENS7_ILi80EEENS7_ILi192EEEEEENS_6half_tEfNS_4arch4Sm80ELb0ELb0ELb1ELb0ELb0ELb0ELb1ELb0ELi2ELi4ELi2ELi2ELb0EEENS1_24CollectiveEpilogueBwdGQAISB_fSE_Li256ELb0ELb0EEENS1_19SingleTileSchedulerILb0ELb0ELb0ELi80EEEEEEEEEvNT_6ParamsE --------------------------
	.section	.text._ZN7cutlass13device_kernelIN5flash19enable_sm80_to_sm89INS1_16FlashAttnBwdSm80INS1_25CollectiveMainloopBwdSm80ILi2ELi1EN4cute5tupleIJNS5_1CILi64EEENS7_ILi80EEENS7_ILi192EEEEEENS_6half_tEfNS_4arch4Sm80ELb0ELb0ELb1ELb0ELb0ELb0ELb1ELb0ELi2ELi4ELi2ELi2ELb0EEENS1_24CollectiveEpilogueBwdGQAISB_fSE_Li256ELb0ELb0EEENS1_19SingleTileSchedulerILb0ELb0ELb0ELi80EEEEEEEEEvNT_6ParamsE,"ax",@progbits
	.align	128
.text._ZN7cutlass13device_kernelIN5flash19enable_sm80_to_sm89INS1_16FlashAttnBwdSm80INS1_25CollectiveMainloopBwdSm80ILi2ELi1EN4cute5tupleIJNS5_1CILi64EEENS7_ILi80EEENS7_ILi192EEEEEENS_6half_tEfNS_4arch4Sm80ELb0ELb0ELb1ELb0ELb0ELb0ELb1ELb0ELi2ELi4ELi2ELi2ELb0EEENS1_24CollectiveEpilogueBwdGQAISB_fSE_Li256ELb0ELb0EEENS1_19SingleTileSchedulerILb0ELb0ELb0ELi80EEEEEEEEEvNT_6ParamsE:
        .type           _ZN7cutlass13device_kernelIN5flash19enable_sm80_to_sm89INS1_16FlashAttnBwdSm80INS1_25CollectiveMainloopBwdSm80ILi2ELi1EN4cute5tupleIJNS5_1CILi64EEENS7_ILi80EEENS7_ILi192EEEEEENS_6half_tEfNS_4arch4Sm80ELb0ELb0ELb1ELb0ELb0ELb0ELb1ELb0ELi2ELi4ELi2ELi2ELb0EEENS1_24CollectiveEpilogueBwdGQAISB_fSE_Li256ELb0ELb0EEENS1_19SingleTileSchedulerILb0ELb0ELb0ELi80EEEEEEEEEvNT_6ParamsE,@function
        .size           _ZN7cutlass13device_kernelIN5flash19enable_sm80_to_sm89INS1_16FlashAttnBwdSm80INS1_25CollectiveMainloopBwdSm80ILi2ELi1EN4cute5tupleIJNS5_1CILi64EEENS7_ILi80EEENS7_ILi192EEEEEENS_6half_tEfNS_4arch4Sm80ELb0ELb0ELb1ELb0ELb0ELb0ELb1ELb0ELi2ELi4ELi2ELi2ELb0EEENS1_24CollectiveEpilogueBwdGQAISB_fSE_Li256ELb0ELb0EEENS1_19SingleTileSchedulerILb0ELb0ELb0ELi80EEEEEEEEEvNT_6ParamsE,(.L_x_117 - _ZN7cutlass13device_kernelIN5flash19enable_sm80_to_sm89INS1_16FlashAttnBwdSm80INS1_25CollectiveMainloopBwdSm80ILi2ELi1EN4cute5tupleIJNS5_1CILi64EEENS7_ILi80EEENS7_ILi192EEEEEENS_6half_tEfNS_4arch4Sm80ELb0ELb0ELb1ELb0ELb0ELb0ELb1ELb0ELi2ELi4ELi2ELi2ELb0EEENS1_24CollectiveEpilogueBwdGQAISB_fSE_Li256ELb0ELb0EEENS1_19SingleTileSchedulerILb0ELb0ELb0ELi80EEEEEEEEEvNT_6ParamsE)
        .other          _ZN7cutlass13device_kernelIN5flash19enable_sm80_to_sm89INS1_16FlashAttnBwdSm80INS1_25CollectiveMainloopBwdSm80ILi2ELi1EN4cute5tupleIJNS5_1CILi64EEENS7_ILi80EEENS7_ILi192EEEEEENS_6half_tEfNS_4arch4Sm80ELb0ELb0ELb1ELb0ELb0ELb0ELb1ELb0ELi2ELi4ELi2ELi2ELb0EEENS1_24CollectiveEpilogueBwdGQAISB_fSE_Li256ELb0ELb0EEENS1_19SingleTileSchedulerILb0ELb0ELb0ELi80EEEEEEEEEvNT_6ParamsE,@"STO_CUDA_ENTRY STV_DEFAULT"
_ZN7cutlass13device_kernelIN5flash19enable_sm80_to_sm89INS1_16FlashAttnBwdSm80INS1_25CollectiveMainloopBwdSm80ILi2ELi1EN4cute5tupleIJNS5_1CILi64EEENS7_ILi80EEENS7_ILi192EEEEEENS_6half_tEfNS_4arch4Sm80ELb0ELb0ELb1ELb0ELb0ELb0ELb1ELb0ELi2ELi4ELi2ELi2ELb0EEENS1_24CollectiveEpilogueBwdGQAISB_fSE_Li256ELb0ELb0EEENS1_19SingleTileSchedulerILb0ELb0ELb0ELi80EEEEEEEEEvNT_6ParamsE:
[----:B------:R-:W-:Y:S01]  /*0000*/  LDC R1, c[0x0][0x28] ;  /* 0x00000a00ff017b82 */ /* 0x000fe20000000800 */
[----:B------:R-:W-:Y:S05]  /*0010*/  EXIT ;  /* 0x000000000000794d */ /* 0x000fea0003800000 */
.L_x_26:
        /* <DEDUP_REMOVED lines=14> */
.L_x_117:


//--------------------- .text._ZN7cutlass13device_kernelIN5flash19enable_sm80_to_sm89INS1_16FlashAttnBwdSm80INS1_25CollectiveMainloopBwdSm80ILi2ELi1EN4cute5tupleIJNS5_1CILi64EEENS7_ILi80EEENS7_ILi192EEEEEENS_6half_tEfNS_4arch4Sm80ELb0ELb0ELb1ELb0ELb1ELb0ELb1ELb0ELi2ELi4ELi2ELi2ELb0EEENS1_24CollectiveEpilogueBwdGQAISB_fSE_Li256ELb0ELb1EEENS1_19SingleTileSchedulerILb0ELb0ELb0ELi80EEEEEEEEEvNT_6ParamsE --------------------------
	.section	.text._ZN7cutlass13device_kernelIN5flash19enable_sm80_to_sm89INS1_16FlashAttnBwdSm80INS1_25CollectiveMainloopBwdSm80ILi2ELi1EN4cute5tupleIJNS5_1CILi64EEENS7_ILi80EEENS7_ILi192EEEEEENS_6half_tEfNS_4arch4Sm80ELb0ELb0ELb1ELb0ELb1ELb0ELb1ELb0ELi2ELi4ELi2ELi2ELb0EEENS1_24CollectiveEpilogueBwdGQAISB_fSE_Li256ELb0ELb1EEENS1_19SingleTileSchedulerILb0ELb0ELb0ELi80EEEEEEEEEvNT_6ParamsE,"ax",@progbits
	.align	128
.text._ZN7cutlass13device_kernelIN5flash19enable_sm80_to_sm89INS1_16FlashAttnBwdSm80INS1_25CollectiveMainloopBwdSm80ILi2ELi1EN4cute5tupleIJNS5_1CILi64EEENS7_ILi80EEENS7_ILi192EEEEEENS_6half_tEfNS_4arch4Sm80ELb0ELb0ELb1ELb0ELb1ELb0ELb1ELb0ELi2ELi4ELi2ELi2ELb0EEENS1_24CollectiveEpilogueBwdGQAISB_fSE_Li256ELb0ELb1EEENS1_19SingleTileSchedulerILb0ELb0ELb0ELi80EEEEEEEEEvNT_6ParamsE:
        .type           _ZN7cutlass13device_kernelIN5flash19enable_sm80_to_sm89INS1_16FlashAttnBwdSm80INS1_25CollectiveMainloopBwdSm80ILi2ELi1EN4cute5tupleIJNS5_1CILi64EEENS7_ILi80EEENS7_ILi192EEEEEENS_6half_tEfNS_4arch4Sm80ELb0ELb0ELb1ELb0ELb1ELb0ELb1ELb0ELi2ELi4ELi2ELi2ELb0EEENS1_24CollectiveEpilogueBwdGQAISB_fSE_Li256ELb0ELb1EEENS1_19SingleTileSchedulerILb0ELb0ELb0ELi80EEEEEEEEEvNT_6ParamsE,@function
        .size           _ZN7cutlass13device_kernelIN5flash19enable_sm80_to_sm89INS1_16FlashAttnBwdSm80INS1_25CollectiveMainloopBwdSm80ILi2ELi1EN4cute5tupleIJNS5_1CILi64EEENS7_ILi80EEENS7_ILi192EEEEEENS_6half_tEfNS_4arch4Sm80ELb0ELb0ELb1ELb0ELb1ELb0ELb1ELb0ELi2ELi4ELi2ELi2ELb0EEENS1_24CollectiveEpilogueBwdGQAISB_fSE_Li256ELb0ELb1EEENS1_19SingleTileSchedulerILb0ELb0ELb0ELi80EEEEEEEEEvNT_6ParamsE,(.L_x_118 - _ZN7cutlass13device_kernelIN5flash19enable_sm80_to_sm89INS1_16FlashAttnBwdSm80INS1_25CollectiveMainloopBwdSm80ILi2ELi1EN4cute5tupleIJNS5_1CILi64EEENS7_ILi80EEENS7_ILi192EEEEEENS_6half_tEfNS_4arch4Sm80ELb0ELb0ELb1ELb0ELb1ELb0ELb1ELb0ELi2ELi4ELi2ELi2ELb0EEENS1_24CollectiveEpilogueBwdGQAISB_fSE_Li256ELb0ELb1EEENS1_19SingleTileSchedulerILb0ELb0ELb0ELi80EEEEEEEEEvNT_6ParamsE)
        .other          _ZN7cutlass13device_kernelIN5flash19enable_sm80_to_sm89INS1_16FlashAttnBwdSm80INS1_25CollectiveMainloopBwdSm80ILi2ELi1EN4cute5tupleIJNS5_1CILi64EEENS7_ILi80EEENS7_ILi192EEEEEENS_6half_tEfNS_4arch4Sm80ELb0ELb0ELb1ELb0ELb1ELb0ELb1ELb0ELi2ELi4ELi2ELi2ELb0EEENS1_24CollectiveEpilogueBwdGQAISB_fSE_Li256ELb0ELb1EEENS1_19SingleTileSchedulerILb0ELb0ELb0ELi80EEEEEEEEEvNT_6ParamsE,@"STO_CUDA_ENTRY STV_DEFAULT"
_ZN7cutlass13device_kernelIN5flash19enable_sm80_to_sm89INS1_16FlashAttnBwdSm80INS1_25CollectiveMainloopBwdSm80ILi2ELi1EN4cute5tupleIJNS5_1CILi64EEENS7_ILi80EEENS7_ILi192EEEEEENS_6half_tEfNS_4arch4Sm80ELb0ELb0ELb1ELb0ELb1ELb0ELb1ELb0ELi2ELi4ELi2ELi2ELb0EEENS1_24CollectiveEpilogueBwdGQAISB_fSE_Li256ELb0ELb1EEENS1_19SingleTileSchedulerILb0ELb0ELb0ELi80EEEEEEEEEvNT_6ParamsE:
[----:B------:R-:W-:Y:S01]  /*0000*/  LDC R1, c[0x0][0x28] ;  /* 0x00000a00ff017b82 */ /* 0x000fe20000000800 */
[----:B------:R-:W-:Y:S05]  /*0010*/  EXIT ;  /* 0x000000000000794d */ /* 0x000fea0003800000 */
.L_x_27:
        /* <DEDUP_REMOVED lines=14> */
.L_x_118:


//--------------------- .text._ZN7cutlass13device_kernelIN5flash19enable_sm80_to_sm89INS1_16FlashAttnBwdSm80INS1_25CollectiveMainloopBwdSm80ILi2ELi1EN4cute5tupleIJNS5_1CILi64EEENS7_ILi80EEENS7_ILi192EEEEEENS_6half_tEfNS_4arch4Sm80ELb0ELb0ELb1ELb1ELb0ELb0ELb1ELb0ELi2ELi4ELi2ELi2ELb0EEENS1_21CollectiveEpilogueBwdISB_SC_SE_Li256ELb1ELb1ELi4EEENS1_19SingleTileSchedulerILb1ELb0ELb0ELi80EEEEEEEEEvNT_6ParamsE --------------------------
	.section	.text._ZN7cutlass13device_kernelIN5flash19enable_sm80_to_sm89INS1_16FlashAttnBwdSm80INS1_25CollectiveMainloopBwdSm80ILi2ELi1EN4cute5tupleIJNS5_1CILi64EEENS7_ILi80EEENS7_ILi192EEEEEENS_6half_tEfNS_4arch4Sm80ELb0ELb0ELb1ELb1ELb0ELb0ELb1ELb0ELi2ELi4ELi2ELi2ELb0EEENS1_21CollectiveEpilogueBwdISB_SC_SE_Li256ELb1ELb1ELi4EEENS1_19SingleTileSchedulerILb1ELb0ELb0ELi80EEEEEEEEEvNT_6ParamsE,"ax",@progbits
	.align	128
.text._ZN7cutlass13device_kernelIN5flash19enable_sm80_to_sm89INS1_16FlashAttnBwdSm80INS1_25CollectiveMainloopBwdSm80ILi2ELi1EN4cute5tupleIJNS5_1CILi64EEENS7_ILi80EEENS7_ILi192EEEEEENS_6half_tEfNS_4arch4Sm80ELb0ELb0ELb1ELb1ELb0ELb0ELb1ELb0ELi2ELi4ELi2ELi2ELb0EEENS1_21CollectiveEpilogueBwdISB_SC_SE_Li256ELb1ELb1ELi4EEENS1_19SingleTileSchedulerILb1ELb0ELb0ELi80EEEEEEEEEvNT_6ParamsE:
        .type           _ZN7cutlass13device_kernelIN5flash19enable_sm80_to_sm89INS1_16FlashAttnBwdSm80INS1_25CollectiveMainloopBwdSm80ILi2ELi1EN4cute5tupleIJNS5_1CILi64EEENS7_ILi80EEENS7_ILi192EEEEEENS_6half_tEfNS_4arch4Sm80ELb0ELb0ELb1ELb1ELb0ELb0ELb1ELb0ELi2ELi4ELi2ELi2ELb0EEENS1_21CollectiveEpilogueBwdISB_SC_SE_Li256ELb1ELb1ELi4EEENS1_19SingleTileSchedulerILb1ELb0ELb0ELi80EEEEEEEEEvNT_6ParamsE,@function
        .size           _ZN7cutlass13device_kernelIN5flash19enable_sm80_to_sm89INS1_16FlashAttnBwdSm80INS1_25CollectiveMainloopBwdSm80ILi2ELi1EN4cute5tupleIJNS5_1CILi64EEENS7_ILi80EEENS7_ILi192EEEEEENS_6half_tEfNS_4arch4Sm80ELb0ELb0ELb1ELb1ELb0ELb0ELb1ELb0ELi2ELi4ELi2ELi2ELb0EEENS1_21CollectiveEpilogueBwdISB_SC_SE_Li256ELb1ELb1ELi4EEENS1_19SingleTileSchedulerILb1ELb0ELb0ELi80EEEEEEEEEvNT_6ParamsE,(.L_x_119 - _ZN7cutlass13device_kernelIN5flash19enable_sm80_to_sm89INS1_16FlashAttnBwdSm80INS1_25CollectiveMainloopBwdSm80ILi2ELi1EN4cute5tupleIJNS5_1CILi64EEENS7_ILi80EEENS7_ILi192EEEEEENS_6half_tEfNS_4arch4Sm80ELb0ELb0ELb1ELb1ELb0ELb0ELb1ELb0ELi2ELi4ELi2ELi2ELb0EEENS1_21CollectiveEpilogueBwdISB_SC_SE_Li256ELb1ELb1ELi4EEENS1_19SingleTileSchedulerILb1ELb0ELb0ELi80EEEEEEEEEvNT_6ParamsE)
        .other          _ZN7cutlass13device_kernelIN5flash19enable_sm80_to_sm89INS1_16FlashAttnBwdSm80INS1_25CollectiveMainloopBwdSm80ILi2ELi1EN4cute5tupleIJNS5_1CILi64EEENS7_ILi80EEENS7_ILi192EEEEEENS_6half_tEfNS_4arch4Sm80ELb0ELb0ELb1ELb1ELb0ELb0ELb1ELb0ELi2ELi4ELi2ELi2ELb0EEENS1_21CollectiveEpilogueBwdISB_SC_SE_Li256ELb1ELb1ELi4EEENS1_19SingleTileSchedulerILb1ELb0ELb0ELi80EEEEEEEEEvNT_6ParamsE,@"STO_CUDA_ENTRY STV_DEFAULT"
_ZN7cutlass13device_kernelIN5flash19enable_sm80_to_sm89INS1_16FlashAttnBwdSm80INS1_25CollectiveMainloopBwdSm80ILi2ELi1EN4cute5tupleIJNS5_1CILi64EEENS7_ILi80EEENS7_ILi192EEEEEENS_6half_tEfNS_4arch4Sm80ELb0ELb0ELb1ELb1ELb0ELb0ELb1ELb0ELi2ELi4ELi2ELi2ELb0EEENS1_21CollectiveEpilogueBwdISB_SC_SE_Li256ELb1ELb1ELi4EEENS1_19SingleTileSchedulerILb1ELb0ELb0ELi80EEEEEEEEEvNT_6ParamsE:
[----:B------:R-:W-:Y:S01]  /*0000*/  LDC R1, c[0x0][0x28] ;  /* 0x00000a00ff017b82 */ /* 0x000fe20000000800 */
[----:B------:R-:W-:Y:S05]  /*0010*/  EXIT ;  /* 0x000000000000794d */ /* 0x000fea0003800000 */
.L_x_28:
        /* <DEDUP_REMOVED lines=14> */
.L_x_119:


//--------------------- .text._ZN7cutlass13device_kernelIN5flash19enable_sm80_to_sm89INS1_16FlashAttnBwdSm80INS1_25CollectiveMainloopBwdSm80ILi2ELi1EN4cute5tupleIJNS5_1CILi64EEENS7_ILi80EEENS7_ILi192EEEEEENS_6half_tEfNS_4arch4Sm80ELb0ELb0ELb1ELb1ELb1ELb0ELb1ELb0ELi2ELi4ELi2ELi2ELb0EEENS1_21CollectiveEpilogueBwdISB_SC_SE_Li256ELb1ELb1ELi4EEENS1_19SingleTileSchedulerILb1ELb0ELb0ELi80EEEEEEEEEvNT_6ParamsE --------------------------
	.section	.text._ZN7cutlass13device_kernelIN5flash19enable_sm80_to_sm89INS1_16FlashAttnBwdSm80INS1_25CollectiveMainloopBwdSm80ILi2ELi1EN4cute5tupleIJNS5_1CILi64EEENS7_ILi80EEENS7_ILi192EEEEEENS_6half_tEfNS_4arch4Sm80ELb0ELb0ELb1ELb1ELb1ELb0ELb1ELb0ELi2ELi4ELi2ELi2ELb0EEENS1_21CollectiveEpilogueBwdISB_SC_SE_Li256ELb1ELb1ELi4EEENS1_19SingleTileSchedulerILb1ELb0ELb0ELi80EEEEEEEEEvNT_6ParamsE,"ax",@progbits
	.align	128
.text._ZN7cutlass13device_kernelIN5flash19enable_sm80_to_sm89INS1_16FlashAttnBwdSm80INS1_25CollectiveMainloopBwdSm80ILi2ELi1EN4cute5tupleIJNS5_1CILi64EEENS7_ILi80EEENS7_ILi192EEEEEENS_6half_tEfNS_4arch4Sm80ELb0ELb0ELb1ELb1ELb1ELb0ELb1ELb0ELi2ELi4ELi2ELi2ELb0EEENS1_21CollectiveEpilogueBwdISB_SC_SE_Li256ELb1ELb1ELi4EEENS1_19SingleTileSchedulerILb1ELb0ELb0ELi80EEEEEEEEEvNT_6ParamsE:
        .type           _ZN7cutlass13device_kernelIN5flash19enable_sm80_to_sm89INS1_16FlashAttnBwdSm80INS1_25CollectiveMainloopBwdSm80ILi2ELi1EN4cute5tupleIJNS5_1CILi64EEENS7_ILi80EEENS7_ILi192EEEEEENS_6half_tEfNS_4arch4Sm80ELb0ELb0ELb1ELb1ELb1ELb0ELb1ELb0ELi2ELi4ELi2ELi2ELb0EEENS1_21CollectiveEpilogueBwdISB_SC_SE_Li256ELb1ELb1ELi4EEENS1_19SingleTileSchedulerILb1ELb0ELb0ELi80EEEEEEEEEvNT_6ParamsE,@function
        .size           _ZN7cutlass13device_kernelIN5flash19enable_sm80_to_sm89INS1_16FlashAttnBwdSm80INS1_25CollectiveMainloopBwdSm80ILi2ELi1EN4cute5tupleIJNS5_1CILi64EEENS7_ILi80EEENS7_ILi192EEEEEENS_6half_tEfNS_4arch4Sm80ELb0ELb0ELb1ELb1ELb1ELb0ELb1ELb0ELi2ELi4ELi2ELi2ELb0EEENS1_21CollectiveEpilogueBwdISB_SC_SE_Li256ELb1ELb1ELi4EEENS1_19SingleTileSchedulerILb1ELb0ELb0ELi80EEEEEEEEEvNT_6ParamsE,(.L_x_120 - _ZN7cutlass13device_kernelIN5flash19enable_sm80_to_sm89INS1_16FlashAttnBwdSm80INS1_25CollectiveMainloopBwdSm80ILi2ELi1EN4cute5tupleIJNS5_1CILi64EEENS7_ILi80EEENS7_ILi192EEEEEENS_6half_tEfNS_4arch4Sm80ELb0ELb0ELb1ELb1ELb1ELb0ELb1ELb0ELi2ELi4ELi2ELi2ELb0EEENS1_21CollectiveEpilogueBwdISB_SC_SE_Li256ELb1ELb1ELi4EEENS1_19SingleTileSchedulerILb1ELb0ELb0ELi80EEEEEEEEEvNT_6ParamsE)
        .other          _ZN7cutlass13device_kernelIN5flash19enable_sm80_to_sm89INS1_16FlashAttnBwdSm80INS1_25CollectiveMainloopBwdSm80ILi2ELi1EN4cute5tupleIJNS5_1CILi64EEENS7_ILi80EEENS7_ILi192EEEEEENS_6half_tEfNS_4arch4Sm80ELb0ELb0ELb1ELb1ELb1ELb0ELb1ELb0ELi2ELi4ELi2ELi2ELb0EEENS1_21CollectiveEpilogueBwdISB_SC_SE_Li256ELb1ELb1ELi4EEENS1_19SingleTileSchedulerILb1ELb0ELb0ELi80EEEEEEEEEvNT_6ParamsE,@"STO_CUDA_ENTRY STV_DEFAULT"
_ZN7cutlass13device_kernelIN5flash19enable_sm80_to_sm89INS1_16FlashAttnBwdSm80INS1_25CollectiveMainloopBwdSm80ILi2ELi1EN4cute5tupleIJNS5_1CILi64EEENS7_ILi80EEENS7_ILi192EEEEEENS_6half_tEfNS_4arch4Sm80ELb0ELb0ELb1ELb1ELb1ELb0ELb1ELb0ELi2ELi4ELi2ELi2ELb0EEENS1_21CollectiveEpilogueBwdISB_SC_SE_Li256ELb1ELb1ELi4EEENS1_19SingleTileSchedulerILb1ELb0ELb0ELi80EEEEEEEEEvNT_6ParamsE:
[----:B------:R-:W-:Y:S01]  /*0000*/  LDC R1, c[0x0][0x28] ;  /* 0x00000a00ff017b82 */ /* 0x000fe20000000800 */
[----:B------:R-:W-:Y:S05]  /*0010*/  EXIT ;  /* 0x000000000000794d */ /* 0x000fea0003800000 */
.L_x_29:
        /* <DEDUP_REMOVED lines=14> */
.L_x_120:


//--------------------- .text._ZN7cutlass13device_kernelIN5flash19enable_sm80_to_sm89INS1_16FlashAttnBwdSm80INS1_25CollectiveMainloopBwdSm80ILi2ELi1EN4cute5tupleIJNS5_1CILi64EEENS7_ILi80EEENS7_ILi192EEEEEENS_6half_tEfNS_4arch4Sm80ELb0ELb0ELb1ELb1ELb0ELb0ELb1ELb0ELi2ELi4ELi2ELi2ELb0EEENS1_24CollectiveEpilogueBwdGQAISB_fSE_Li256ELb1ELb0EEENS1_19SingleTileSchedulerILb1ELb0ELb0ELi80EEEEEEEEEvNT_6ParamsE --------------------------
	.section	.text._ZN7cutlass13device_kernelIN5flash19enable_sm80_to_sm89INS1_16FlashAttnBwdSm80INS1_25CollectiveMainloopBwdSm80ILi2ELi1EN4cute5tupleIJNS5_1CILi64EEENS7_ILi80EEENS7_ILi192EEEEEENS_6half_tEfNS_4arch4Sm80ELb0ELb0ELb1ELb1ELb0ELb0ELb1ELb0ELi2ELi4ELi2ELi2ELb0EEENS1_24CollectiveEpilogueBwdGQAISB_fSE_Li256ELb1ELb0EEENS1_19SingleTileSchedulerILb1ELb0ELb0ELi80EEEEEEEEEvNT_6ParamsE,"ax",@progbits
	.align	128
.text._ZN7cutlass13device_kernelIN5flash19enable_sm80_to_sm89INS1_16FlashAttnBwdSm80INS1_25CollectiveMainloopBwdSm80ILi2ELi1EN4cute5tupleIJNS5_1CILi64EEENS7_ILi80EEENS7_ILi192EEEEEENS_6half_tEfNS_4arch4Sm80ELb0ELb0ELb1ELb1ELb0ELb0ELb1ELb0ELi2ELi4ELi2ELi2ELb0EEENS1_24CollectiveEpilogueBwdGQAISB_fSE_Li256ELb1ELb0EEENS1_19SingleTileSchedulerILb1ELb0ELb0ELi80EEEEEEEEEvNT_6ParamsE:
        .type           _ZN7cutlass13device_kernelIN5flash19enable_sm80_to_sm89INS1_16FlashAttnBwdSm80INS1_25CollectiveMainloopBwdSm80ILi2ELi1EN4cute5tupleIJNS5_1CILi64EEENS7_ILi80EEENS7_ILi192EEEEEENS_6half_tEfNS_4arch4Sm80ELb0ELb0ELb1ELb1ELb0ELb0ELb1ELb0ELi2ELi4ELi2ELi2ELb0EEENS1_24CollectiveEpilogueBwdGQAISB_fSE_Li256ELb1ELb0EEENS1_19SingleTileSchedulerILb1ELb0ELb0ELi80EEEEEEEEEvNT_6ParamsE,@function
        .size           _ZN7cutlass13device_kernelIN5flash19enable_sm80_to_sm89INS1_16FlashAttnBwdSm80INS1_25CollectiveMainloopBwdSm80ILi2ELi1EN4cute5tupleIJNS5_1CILi64EEENS7_ILi80EEENS7_ILi192EEEEEENS_6half_tEfNS_4arch4Sm80ELb0ELb0ELb1ELb1ELb0ELb0ELb1ELb0ELi2ELi4ELi2ELi2ELb0EEENS1_24CollectiveEpilogueBwdGQAISB_fSE_Li256ELb1ELb0EEENS1_19SingleTileSchedulerILb1ELb0ELb0ELi80EEEEEEEEEvNT_6ParamsE,(.L_x_121 - _ZN7cutlass13device_kernelIN5flash19enable_sm80_to_sm89INS1_16FlashAttnBwdSm80INS1_25CollectiveMainloopBwdSm80ILi2ELi1EN4cute5tupleIJNS5_1CILi64EEENS7_ILi80EEENS7_ILi192EEEEEENS_6half_tEfNS_4arch4Sm80ELb0ELb0ELb1ELb1ELb0ELb0ELb1ELb0ELi2ELi4ELi2ELi2ELb0EEENS1_24CollectiveEpilogueBwdGQAISB_fSE_Li256ELb1ELb0EEENS1_19SingleTileSchedulerILb1ELb0ELb0ELi80EEEEEEEEEvNT_6ParamsE)
        .other          _ZN7cutlass13device_kernelIN5flash19enable_sm80_to_sm89INS1_16FlashAttnBwdSm80INS1_25CollectiveMainloopBwdSm80ILi2ELi1EN4cute5tupleIJNS5_1CILi64EEENS7_ILi80EEENS7_ILi192EEEEEENS_6half_tEfNS_4arch4Sm80ELb0ELb0ELb1ELb1ELb0ELb0ELb1ELb0ELi2ELi4ELi2ELi2ELb0EEENS1_24CollectiveEpilogueBwdGQAISB_fSE_Li256ELb1ELb0EEENS1_19SingleTileSchedulerILb1ELb0ELb0ELi80EEEEEEEEEvNT_6ParamsE,@"STO_CUDA_ENTRY STV_DEFAULT"
_ZN7cutlass13device_kernelIN5flash19enable_sm80_to_sm89INS1_16FlashAttnBwdSm80INS1_25CollectiveMainloopBwdSm80ILi2ELi1EN4cute5tupleIJNS5_1CILi64EEENS7_ILi80EEENS7_ILi192EEEEEENS_6half_tEfNS_4arch4Sm80ELb0ELb0ELb1ELb1ELb0ELb0ELb1ELb0ELi2ELi4ELi2ELi2ELb0EEENS1_24CollectiveEpilogueBwdGQAISB_fSE_Li256ELb1ELb0EEENS1_19SingleTileSchedulerILb1ELb0ELb0ELi80EEEEEEEEEvNT_6ParamsE:
[----:B------:R-:W-:Y:S01]  /*0000*/  LDC R1, c[0x0][0x28] ;  /* 0x00000a00ff017b82 */ /* 0x000fe20000000800 */
[----:B------:R-:W-:Y:S05]  /*0010*/  EXIT ;  /* 0x000000000000794d */ /* 0x000fea0003800000 */
.L_x_30:
        /* <DEDUP_REMOVED lines=14> */
.L_x_121:


//--------------------- .text._ZN7cutlass13device_kernelIN5flash19enable_sm80_to_sm89INS1_16FlashAttnBwdSm80INS1_25CollectiveMainloopBwdSm80ILi2ELi1EN4cute5tupleIJNS5_1CILi64EEENS7_ILi80EEENS7_ILi192EEEEEENS_6half_tEfNS_4arch4Sm80ELb0ELb0ELb1ELb1ELb1ELb0ELb1ELb0ELi2ELi4ELi2ELi2ELb0EEENS1_24CollectiveEpilogueBwdGQAISB_fSE_Li256ELb1ELb1EEENS1_19SingleTileSchedulerILb1ELb0ELb0ELi80EEEEEEEEEvNT_6ParamsE --------------------------
	.section	.text._ZN7cutlass13device_kernelIN5flash19enable_sm80_to_sm89INS1_16FlashAttnBwdSm80INS1_25CollectiveMainloopBwdSm80ILi2ELi1EN4cute5tupleIJNS5_1CILi64EEENS7_ILi80EEENS7_ILi192EEEEEENS_6half_tEfNS_4arch4Sm80ELb0ELb0ELb1ELb1ELb1ELb0ELb1ELb0ELi2ELi4ELi2ELi2ELb0EEENS1_24CollectiveEpilogueBwdGQAISB_fSE_Li256ELb1ELb1EEENS1_19SingleTileSchedulerILb1ELb0ELb0ELi80EEEEEEEEEvNT_6ParamsE,"ax",@progbits
	.align	128
.text._ZN7cutlass13device_kernelIN5flash19enable_sm80_to_sm89INS1_16FlashAttnBwdSm80INS1_25CollectiveMainloopBwdSm80ILi2ELi1EN4cute5tupleIJNS5_1CILi64EEENS7_ILi80EEENS7_ILi192EEEEEENS_6half_tEfNS_4arch4Sm80ELb0ELb0ELb1ELb1ELb1ELb0ELb1ELb0ELi2ELi4ELi2ELi2ELb0EEENS1_24CollectiveEpilogueBwdGQAISB_fSE_Li256ELb1ELb1EEENS1_19SingleTileSchedulerILb1ELb0ELb0ELi80EEEEEEEEEvNT_6ParamsE:
        .type           _ZN7cutlass13device_kernelIN5flash19enable_sm80_to_sm89INS1_16FlashAttnBwdSm80INS1_25CollectiveMainloopBwdSm80ILi2ELi1EN4cute5tupleIJNS5_1CILi64EEENS7_ILi80EEENS7_ILi192EEEEEENS_6half_tEfNS_4arch4Sm80ELb0ELb0ELb1ELb1ELb1ELb0ELb1ELb0ELi2ELi4ELi2ELi2ELb0EEENS1_24CollectiveEpilogueBwdGQAISB_fSE_Li256ELb1ELb1EEENS1_19SingleTileSchedulerILb1ELb0ELb0ELi80EEEEEEEEEvNT_6ParamsE,@function
        .size           _ZN7cutlass13device_kernelIN5flash19enable_sm80_to_sm89INS1_16FlashAttnBwdSm80INS1_25CollectiveMainloopBwdSm80ILi2ELi1EN4cute5tupleIJNS5_1CILi64EEENS7_ILi80EEENS7_ILi192EEEEEENS_6half_tEfNS_4arch4Sm80ELb0ELb0ELb1ELb1ELb1ELb0ELb1ELb0ELi2ELi4ELi2ELi2ELb0EEENS1_24CollectiveEpilogueBwdGQAISB_fSE_Li256ELb1ELb1EEENS1_19SingleTileSchedulerILb1ELb0ELb0ELi80EEEEEEEEEvNT_6ParamsE,(.L_x_122 - _ZN7cutlass13device_kernelIN5flash19enable_sm80_to_sm89INS1_16FlashAttnBwdSm80INS1_25CollectiveMainloopBwdSm80ILi2ELi1EN4cute5tupleIJNS5_1CILi64EEENS7_ILi80EEENS7_ILi192EEEEEENS_6half_tEfNS_4arch4Sm80ELb0ELb0ELb1ELb1ELb1ELb0ELb1ELb0ELi2ELi4ELi2ELi2ELb0EEENS1_24CollectiveEpilogueBwdGQAISB_fSE_Li256ELb1ELb1EEENS1_19SingleTileSchedulerILb1ELb0ELb0ELi80EEEEEEEEEvNT_6ParamsE)
        .other          _ZN7cutlass13device_kernelIN5flash19enable_sm80_to_sm89INS1_16FlashAttnBwdSm80INS1_25CollectiveMainloopBwdSm80ILi2ELi1EN4cute5tupleIJNS5_1CILi64EEENS7_ILi80EEENS7_ILi192EEEEEENS_6half_tEfNS_4arch4Sm80ELb0ELb0ELb1ELb1ELb1ELb0ELb1ELb0ELi2ELi4ELi2ELi2ELb0EEENS1_24CollectiveEpilogueBwdGQAISB_fSE_Li256ELb1ELb1EEENS1_19SingleTileSchedulerILb1ELb0ELb0ELi80EEEEEEEEEvNT_6ParamsE,@"STO_CUDA_ENTRY STV_DEFAULT"
_ZN7cutlass13device_kernelIN5flash19enable_sm80_to_sm89INS1_16FlashAttnBwdSm80INS1_25CollectiveMainloopBwdSm80ILi2ELi1EN4cute5tupleIJNS5_1CILi64EEENS7_ILi80EEENS7_ILi192EEEEEENS_6half_tEfNS_4arch4Sm80ELb0ELb0ELb1ELb1ELb1ELb0ELb1ELb0ELi2ELi4ELi2ELi2ELb0EEENS1_24CollectiveEpilogueBwdGQAISB_fSE_Li256ELb1ELb1EEENS1_19SingleTileSchedulerILb1ELb0ELb0ELi80EEEEEEEEEvNT_6ParamsE:
[----:B------:R-:W-:Y:S01]  /*0000*/  LDC R1, c[0x0][0x28] ;  /* 0x00000a00ff017b82 */ /* 0x000fe20000000800 */
[----:B------:R-:W-:Y:S05]  /*0010*/  EXIT ;  /* 0x000000000000794d */ /* 0x000fea0003800000 */
.L_x_31:
        /* <DEDUP_REMOVED lines=14> */
.L_x_122:


//--------------------- .text._ZN7cutlass13device_kernelIN5flash19enable_sm80_to_sm89INS1_16FlashAttnBwdSm80INS1_25CollectiveMainloopBwdSm80ILi2ELi1EN4cute5tupleIJNS5_1CILi64EEENS7_ILi80EEENS7_ILi192EEEEEENS_6half_tEfNS_4arch4Sm80ELb0ELb1ELb1ELb0ELb0ELb0ELb1ELb0ELi2ELi4ELi2ELi2ELb0EEENS1_21CollectiveEpilogueBwdISB_SC_SE_Li256ELb0ELb1ELi4EEENS1_19SingleTileSchedulerILb0ELb0ELb0ELi80EEEEEEEEEvNT_6ParamsE --------------------------
	.section	.text._ZN7cutlass13device_kernelIN5flash19enable_sm80_to_sm89INS1_16FlashAttnBwdSm80INS1_25CollectiveMainloopBwdSm80ILi2ELi1EN4cute5tupleIJNS5_1CILi64EEENS7_ILi80EEENS7_ILi192EEEEEENS_6half_tEfNS_4arch4Sm80ELb0ELb1ELb1ELb0ELb0ELb0ELb1ELb0ELi2ELi4ELi2ELi2ELb0EEENS1_21CollectiveEpilogueBwdISB_SC_SE_Li256ELb0ELb1ELi4EEENS1_19SingleTileSchedulerILb0ELb0ELb0ELi80EEEEEEEEEvNT_6ParamsE,"ax",@progbits
	.align	128
.text._ZN7cutlass13device_kernelIN5flash19enable_sm80_to_sm89INS1_16FlashAttnBwdSm80INS1_25CollectiveMainloopBwdSm80ILi2ELi1EN4cute5tupleIJNS5_1CILi64EEENS7_ILi80EEENS7_ILi192EEEEEENS_6half_tEfNS_4arch4Sm80ELb0ELb1ELb1ELb0ELb0ELb0ELb1ELb0ELi2ELi4ELi2ELi2ELb0EEENS1_21CollectiveEpilogueBwdISB_SC_SE_Li256ELb0ELb1ELi4EEENS1_19SingleTileSchedulerILb0ELb0ELb0ELi80EEEEEEEEEvNT_6ParamsE:
        .type           _ZN7cutlass13device_kernelIN5flash19enable_sm80_to_sm89INS1_16FlashAttnBwdSm80INS1_25CollectiveMainloopBwdSm80ILi2ELi1EN4cute5tupleIJNS5_1CILi64EEENS7_ILi80EEENS7_ILi192EEEEEENS_6half_tEfNS_4arch4Sm80ELb0ELb1ELb1ELb0ELb0ELb0ELb1ELb0ELi2ELi4ELi2ELi2ELb0EEENS1_21CollectiveEpilogueBwdISB_SC_SE_Li256ELb0ELb1ELi4EEENS1_19SingleTileSchedulerILb0ELb0ELb0ELi80EEEEEEEEEvNT_6ParamsE,@function
        .size           _ZN7cutlass13device_kernelIN5flash19enable_sm80_to_sm89INS1_16FlashAttnBwdSm80INS1_25CollectiveMainloopBwdSm80ILi2ELi1EN4cute5tupleIJNS5_1CILi64EEENS7_ILi80EEENS7_ILi192EEEEEENS_6half_tEfNS_4arch4Sm80ELb0ELb1ELb1ELb0ELb0ELb0ELb1ELb0ELi2ELi4ELi2ELi2ELb0EEENS1_21CollectiveEpilogueBwdISB_SC_SE_Li256ELb0ELb1ELi4EEENS1_19SingleTileSchedulerILb0ELb0ELb0ELi80EEEEEEEEEvNT_6ParamsE,(.L_x_123 - _ZN7cutlass13device_kernelIN5flash19enable_sm80_to_sm89INS1_16FlashAttnBwdSm80INS1_25CollectiveMainloopBwdSm80ILi2ELi1EN4cute5tupleIJNS5_1CILi64EEENS7_ILi80EEENS7_ILi192EEEEEENS_6half_tEfNS_4arch4Sm80ELb0ELb1ELb1ELb0ELb0ELb0ELb1ELb0ELi2ELi4ELi2ELi2ELb0EEENS1_21CollectiveEpilogueBwdISB_SC_SE_Li256ELb0ELb1ELi4EEENS1_19SingleTileSchedulerILb0ELb0ELb0ELi80EEEEEEEEEvNT_6ParamsE)
        .other          _ZN7cutlass13device_kernelIN5flash19enable_sm80_to_sm89INS1_16FlashAttnBwdSm80INS1_25CollectiveMainloopBwdSm80ILi2ELi1EN4cute5tupleIJNS5_1CILi64EEENS7_ILi80EEENS7_ILi192EEEEEENS_6half_tEfNS_4arch4Sm80ELb0ELb1ELb1ELb0ELb0ELb0ELb1ELb0ELi2ELi4ELi2ELi2ELb0EEENS1_21CollectiveEpilogueBwdISB_SC_SE_Li256ELb0ELb1ELi4EEENS1_19SingleTileSchedulerILb0ELb0ELb0ELi80EEEEEEEEEvNT_6ParamsE,@"STO_CUDA_ENTRY STV_DEFAULT"
_ZN7cutlass13device_kernelIN5flash19enable_sm80_to_sm89INS1_16FlashAttnBwdSm80INS1_25CollectiveMainloopBwdSm80ILi2ELi1EN4cute5tupleIJNS5_1CILi64EEENS7_ILi80EEENS7_ILi192EEEEEENS_6half_tEfNS_4arch4Sm80ELb0ELb1ELb1ELb0ELb0ELb0ELb1ELb0ELi2ELi4ELi2ELi2ELb0EEENS1_21CollectiveEpilogueBwdISB_SC_SE_Li256ELb0ELb1ELi4EEENS1_19SingleTileSchedulerILb0ELb0ELb0ELi80EEEEEEEEEvNT_6ParamsE:
[----:B------:R-:W-:Y:S01]  /*0000*/  LDC R1, c[0x0][0x28] ;  /* 0x00000a00ff017b82 */ /* 0x000fe20000000800 */
[----:B------:R-:W-:Y:S05]  /*0010*/  EXIT ;  /* 0x000000000000794d */ /* 0x000fea0003800000 */
.L_x_32:
        /* <DEDUP_REMOVED lines=14> */
.L_x_123:


//--------------------- .text._ZN7cutlass13device_kernelIN5flash19enable_sm80_to_sm89INS1_16FlashAttnBwdSm80INS1_25CollectiveMainloopBwdSm80ILi2ELi1EN4cute5tupleIJNS5_1CILi64EEENS7_ILi80EEENS7_ILi192EEEEEENS_6half_tEfNS_4arch4Sm80ELb0ELb1ELb1ELb0ELb1ELb0ELb1ELb0ELi2ELi4ELi2ELi2ELb0EEENS1_21CollectiveEpilogueBwdISB_SC_SE_Li256ELb0ELb1ELi4EEENS1_19SingleTileSchedulerILb0ELb0ELb0ELi80EEEEEEEEEvNT_6ParamsE --------------------------
	.section	.text._ZN7cutlass13device_kernelIN5flash19enable_sm80_to_sm89INS1_16FlashAttnBwdSm80INS1_25CollectiveMainloopBwdSm80ILi2ELi1EN4cute5tupleIJNS5_1CILi64EEENS7_ILi80EEENS7_ILi192EEEEEENS_6half_tEfNS_4arch4Sm80ELb0ELb1ELb1ELb0ELb1ELb0ELb1ELb0ELi2ELi4ELi2ELi2ELb0EEENS1_21CollectiveEpilogueBwdISB_SC_SE_Li256ELb0ELb1ELi4EEENS1_19SingleTileSchedulerILb0ELb0ELb0ELi80EEEEEEEEEvNT_6ParamsE,"ax",@progbits
	.align	128
.text._ZN7cutlass13device_kernelIN5flash19enable_sm80_to_sm89INS1_16FlashAttnBwdSm80INS1_25CollectiveMainloopBwdSm80ILi2ELi1EN4cute5tupleIJNS5_1CILi64EEENS7_ILi80EEENS7_ILi192EEEEEENS_6half_tEfNS_4arch4Sm80ELb0ELb1ELb1ELb0ELb1ELb0ELb1ELb0ELi2ELi4ELi2ELi2ELb0EEENS1_21CollectiveEpilogueBwdISB_SC_SE_Li256ELb0ELb1ELi4EEENS1_19SingleTileSchedulerILb0ELb0ELb0ELi80EEEEEEEEEvNT_6ParamsE:
        .type           _ZN7cutlass13device_kernelIN5flash19enable_sm80_to_sm89INS1_16FlashAttnBwdSm80INS1_25CollectiveMainloopBwdSm80ILi2ELi1EN4cute5tupleIJNS5_1CILi64EEENS7_ILi80EEENS7_ILi192EEEEEENS_6half_tEfNS_4arch4Sm80ELb0ELb1ELb1ELb0ELb1ELb0ELb1ELb0ELi2ELi4ELi2ELi2ELb0EEENS1_21CollectiveEpilogueBwdISB_SC_SE_Li256ELb0ELb1ELi4EEENS1_19SingleTileSchedulerILb0ELb0ELb0ELi80EEEEEEEEEvNT_6ParamsE,@function
        .size           _ZN7cutlass13device_kernelIN5flash19enable_sm80_to_sm89INS1_16FlashAttnBwdSm80INS1_25CollectiveMainloopBwdSm80ILi2ELi1EN4cute5tupleIJNS5_1CILi64EEENS7_ILi80EEENS7_ILi192EEEEEENS_6half_tEfNS_4arch4Sm80ELb0ELb1ELb1ELb0ELb1ELb0ELb1ELb0ELi2ELi4ELi2ELi2ELb0EEENS1_21CollectiveEpilogueBwdISB_SC_SE_Li256ELb0ELb1ELi4EEENS1_19SingleTileSchedulerILb0ELb0ELb0ELi80EEEEEEEEEvNT_6ParamsE,(.L_x_124 - _ZN7cutlass13device_kernelIN5flash19enable_sm80_to_sm89INS1_16FlashAttnBwdSm80INS1_25CollectiveMainloopBwdSm80ILi2ELi1EN4cute5tupleIJNS5_1CILi64EEENS7_ILi80EEENS7_ILi192EEEEEENS_6half_tEfNS_4arch4Sm80ELb0ELb1ELb1ELb0ELb1ELb0ELb1ELb0ELi2ELi4ELi2ELi2ELb0EEENS1_21CollectiveEpilogueBwdISB_SC_SE_Li256ELb0ELb1ELi4EEENS1_19SingleTileSchedulerILb0ELb0ELb0ELi80EEEEEEEEEvNT_6ParamsE)
        .other          _ZN7cutlass13device_kernelIN5flash19enable_sm80_to_sm89INS1_16FlashAttnBwdSm80INS1_25CollectiveMainloopBwdSm80ILi2ELi1EN4cute5tupleIJNS5_1CILi64EEENS7_ILi80EEENS7_ILi192EEEEEENS_6half_tEfNS_4arch4Sm80ELb0ELb1ELb1ELb0ELb1ELb0ELb1ELb0ELi2ELi4ELi2ELi2ELb0EEENS1_21CollectiveEpilogueBwdISB_SC_SE_Li256ELb0ELb1ELi4EEENS1_19SingleTileSchedulerILb0ELb0ELb0ELi80EEEEEEEEEvNT_6ParamsE,@"STO_CUDA_ENTRY STV_DEFAULT"
_ZN7cutlass13device_kernelIN5flash19enable_sm80_to_sm89INS1_16FlashAttnBwdSm80INS1_25CollectiveMainloopBwdSm80ILi2ELi1EN4cute5tupleIJNS5_1CILi64EEENS7_ILi80EEENS7_ILi192EEEEEENS_6half_tEfNS_4arch4Sm80ELb0ELb1ELb1ELb0ELb1ELb0ELb1ELb0ELi2ELi4ELi2ELi2ELb0EEENS1_21CollectiveEpilogueBwdISB_SC_SE_Li256ELb0ELb1ELi4EEENS1_19SingleTileSchedulerILb0ELb0ELb0ELi80EEEEEEEEEvNT_6ParamsE:
[----:B------:R-:W-:Y:S01]  /*0000*/  LDC R1, c[0x0][0x28] ;  /* 0x00000a00ff017b82 */ /* 0x000fe20000000800 */
[----:B------:R-:W-:Y:S05]  /*0010*/  EXIT ;  /* 0x000000000000794d */ /* 0x000fea0003800000 */
.L_x_33:
        /* <DEDUP_REMOVED lines=14> */
.L_x_124:


//--------------------- .text._ZN7cutlass13device_kernelIN5flash19enable_sm80_to_sm89INS1_16FlashAttnBwdSm80INS1_25CollectiveMainloopBwdSm80ILi2ELi1EN4cute5tupleIJNS5_1CILi64EEENS7_ILi80EEENS7_ILi192EEEEEENS_6half_tEfNS_4arch4Sm80ELb0ELb1ELb1ELb0ELb0ELb0ELb1ELb0ELi2ELi4ELi2ELi2ELb0EEENS1_24CollectiveEpilogueBwdGQAISB_fSE_Li256ELb0ELb0EEENS1_19SingleTileSchedulerILb0ELb0ELb0ELi80EEEEEEEEEvNT_6ParamsE --------------------------
	.section	.text._ZN7cutlass13device_kernelIN5flash19enable_sm80_to_sm89INS1_16FlashAttnBwdSm80INS1_25CollectiveMainloopBwdSm80ILi2ELi1EN4cute5tupleIJNS5_1CILi64EEENS7_ILi80EEENS7_ILi192EEEEEENS_6half_tEfNS_4arch4Sm80ELb0ELb1ELb1ELb0ELb0ELb0ELb1ELb0ELi2ELi4ELi2ELi2ELb0EEENS1_24CollectiveEpilogueBwdGQAISB_fSE_Li256ELb0ELb0EEENS1_19SingleTileSchedulerILb0ELb0ELb0ELi80EEEEEEEEEvNT_6ParamsE,"ax",@progbits
	.align	128
.text._ZN7cutlass13device_kernelIN5flash19enable_sm80_to_sm89INS1_16FlashAttnBwdSm80INS1_25CollectiveMainloopBwdSm80ILi2ELi1EN4cute5tupleIJNS5_1CILi64EEENS7_ILi80EEENS7_ILi192EEEEEENS_6half_tEfNS_4arch4Sm80ELb0ELb1ELb1ELb0ELb0ELb0ELb1ELb0ELi2ELi4ELi2ELi2ELb0EEENS1_24CollectiveEpilogueBwdGQAISB_fSE_Li256ELb0ELb0EEENS1_19SingleTileSchedulerILb0ELb0ELb0ELi80EEEEEEEEEvNT_6ParamsE:
        .type           _ZN7cutlass13device_kernelIN5flash19enable_sm80_to_sm89INS1_16FlashAttnBwdSm80INS1_25CollectiveMainloopBwdSm80ILi2ELi1EN4cute5tupleIJNS5_1CILi64EEENS7_ILi80EEENS7_ILi192EEEEEENS_6half_tEfNS_4arch4Sm80ELb0ELb1ELb1ELb0ELb0ELb0ELb1ELb0ELi2ELi4ELi2ELi2ELb0EEENS1_24CollectiveEpilogueBwdGQAISB_fSE_Li256ELb0ELb0EEENS1_19SingleTileSchedulerILb0ELb0ELb0ELi80EEEEEEEEEvNT_6ParamsE,@function
        .size           _ZN7cutlass13device_kernelIN5flash19enable_sm80_to_sm89INS1_16FlashAttnBwdSm80INS1_25CollectiveMainloopBwdSm80ILi2ELi1EN4cute5tupleIJNS5_1CILi64EEENS7_ILi80EEENS7_ILi192EEEEEENS_6half_tEfNS_4arch4Sm80ELb0ELb1ELb1ELb0ELb0ELb0ELb1ELb0ELi2ELi4ELi2ELi2ELb0EEENS1_24CollectiveEpilogueBwdGQAISB_fSE_Li256ELb0ELb0EEENS1_19SingleTileSchedulerILb0ELb0ELb0ELi80EEEEEEEEEvNT_6ParamsE,(.L_x_125 - _ZN7cutlass13device_kernelIN5flash19enable_sm80_to_sm89INS1_16FlashAttnBwdSm80INS1_25CollectiveMainloopBwdSm80ILi2ELi1EN4cute5tupleIJNS5_1CILi64EEENS7_ILi80EEENS7_ILi192EEEEEENS_6half_tEfNS_4arch4Sm80ELb0ELb1ELb1ELb0ELb0ELb0ELb1ELb0ELi2ELi4ELi2ELi2ELb0EEENS1_24CollectiveEpilogueBwdGQAISB_fSE_Li256ELb0ELb0EEENS1_19SingleTileSchedulerILb0ELb0ELb0ELi80EEEEEEEEEvNT_6ParamsE)
        .other          _ZN7cutlass13device_kernelIN5flash19enable_sm80_to_sm89INS1_16FlashAttnBwdSm80INS1_25CollectiveMainloopBwdSm80ILi2ELi1EN4cute5tupleIJNS5_1CILi64EEENS7_ILi80EEENS7_ILi192EEEEEENS_6half_tEfNS_4arch4Sm80ELb0ELb1ELb1ELb0ELb0ELb0ELb1ELb0ELi2ELi4ELi2ELi2ELb0EEENS1_24CollectiveEpilogueBwdGQAISB_fSE_Li256ELb0ELb0EEENS1_19SingleTileSchedulerILb0ELb0ELb0ELi80EEEEEEEEEvNT_6ParamsE,@"STO_CUDA_ENTRY STV_DEFAULT"
_ZN7cutlass13device_kernelIN5flash19enable_sm80_to_sm89INS1_16FlashAttnBwdSm80INS1_25CollectiveMainloopBwdSm80ILi2ELi1EN4cute5tupleIJNS5_1CILi64EEENS7_ILi80EEENS7_ILi192EEEEEENS_6half_tEfNS_4arch4Sm80ELb0ELb1ELb1ELb0ELb0ELb0ELb1ELb0ELi2ELi4ELi2ELi2ELb0EEENS1_24CollectiveEpilogueBwdGQAISB_fSE_Li256ELb0ELb0EEENS1_19SingleTileSchedulerILb0ELb0ELb0ELi80EEEEEEEEEvNT_6ParamsE:
[----:B------:R-:W-:Y:S01]  /*0000*/  LDC R1, c[0x0][0x28] ;  /* 0x00000a00ff017b82 */ /* 0x000fe20000000800 */
[----:B------:R-:W-:Y:S05]  /*0010*/  EXIT ;  /* 0x000000000000794d */ /* 0x000fea0003800000 */
.L_x_34:
        /* <DEDUP_REMOVED lines=14> */
.L_x_125:


//--------------------- .text._ZN7cutlass13device_kernelIN5flash19enable_sm80_to_sm89INS1_16FlashAttnBwdSm80INS1_25CollectiveMainloopBwdSm80ILi2ELi1EN4cute5tupleIJNS5_1CILi64EEENS7_ILi80EEENS7_ILi192EEEEEENS_6half_tEfNS_4arch4Sm80ELb0ELb1ELb1ELb0ELb1ELb0ELb1ELb0ELi2ELi4ELi2ELi2ELb0EEENS1_24CollectiveEpilogueBwdGQAISB_fSE_Li256ELb0ELb1EEENS1_19SingleTileSchedulerILb0ELb0ELb0ELi80EEEEEEEEEvNT_6ParamsE --------------------------
	.section	.text._ZN7cutlass13device_kernelIN5flash19enable_sm80_to_sm89INS1_16FlashAttnBwdSm80INS1_25CollectiveMainloopBwdSm80ILi2ELi1EN4cute5tupleIJNS5_1CILi64EEENS7_ILi80EEENS7_ILi192EEEEEENS_6half_tEfNS_4arch4Sm80ELb0ELb1ELb1ELb0ELb1ELb0ELb1ELb0ELi2ELi4ELi2ELi2ELb0EEENS1_24CollectiveEpilogueBwdGQAISB_fSE_Li256ELb0ELb1EEENS1_19SingleTileSchedulerILb0ELb0ELb0ELi80EEEEEEEEEvNT_6ParamsE,"ax",@progbits
	.align	128
.text._ZN7cutlass13device_kernelIN5flash19enable_sm80_to_sm89INS1_16FlashAttnBwdSm80INS1_25CollectiveMainloopBwdSm80ILi2ELi1EN4cute5tupleIJNS5_1CILi64EEENS7_ILi80EEENS7_ILi192EEEEEENS_6half_tEfNS_4arch4Sm80ELb0ELb1ELb1ELb0ELb1ELb0ELb1ELb0ELi2ELi4ELi2ELi2ELb0EEENS1_24CollectiveEpilogueBwdGQAISB_fSE_Li256ELb0ELb1EEENS1_19SingleTileSchedulerILb0ELb0ELb0ELi80EEEEEEEEEvNT_6ParamsE:
        .type           _ZN7cutlass13device_kernelIN5flash19enable_sm80_to_sm89INS1_16FlashAttnBwdSm80INS1_25CollectiveMainloopBwdSm80ILi2ELi1EN4cute5tupleIJNS5_1CILi64EEENS7_ILi80EEENS7_ILi192EEEEEENS_6half_tEfNS_4arch4Sm80ELb0ELb1ELb1ELb0ELb1ELb0ELb1ELb0ELi2ELi4ELi2ELi2ELb0EEENS1_24CollectiveEpilogueBwdGQAISB_fSE_Li256ELb0ELb1EEENS1_19SingleTileSchedulerILb0ELb0ELb0ELi80EEEEEEEEEvNT_6ParamsE,@function
        .size           _ZN7cutlass13device_kernelIN5flash19enable_sm80_to_sm89INS1_16FlashAttnBwdSm80INS1_25CollectiveMainloopBwdSm80ILi2ELi1EN4cute5tupleIJNS5_1CILi64EEENS7_ILi80EEENS7_ILi192EEEEEENS_6half_tEfNS_4arch4Sm80ELb0ELb1ELb1ELb0ELb1ELb0ELb1ELb0ELi2ELi4ELi2ELi2ELb0EEENS1_24CollectiveEpilogueBwdGQAISB_fSE_Li256ELb0ELb1EEENS1_19SingleTileSchedulerILb0ELb0ELb0ELi80EEEEEEEEEvNT_6ParamsE,(.L_x_126 - _ZN7cutlass13device_kernelIN5flash19enable_sm80_to_sm89INS1_16FlashAttnBwdSm80INS1_25CollectiveMainloopBwdSm80ILi2ELi1EN4cute5tupleIJNS5_1CILi64EEENS7_ILi80EEENS7_ILi192EEEEEENS_6half_tEfNS_4arch4Sm80ELb0ELb1ELb1ELb0ELb1ELb0ELb1ELb0ELi2ELi4ELi2ELi2ELb0EEENS1_24CollectiveEpilogueBwdGQAISB_fSE_Li256ELb0ELb1EEENS1_19SingleTileSchedulerILb0ELb0ELb0ELi80EEEEEEEEEvNT_6ParamsE)
        .other          _ZN7cutlass13device_kernelIN5flash19enable_sm80_to_sm89INS1_16FlashAttnBwdSm80INS1_25CollectiveMainloopBwdSm80ILi2ELi1EN4cute5tupleIJNS5_1CILi64EEENS7_ILi80EEENS7_ILi192EEEEEENS_6half_tEfNS_4arch4Sm80ELb0ELb1ELb1ELb0ELb1ELb0ELb1ELb0ELi2ELi4ELi2ELi2ELb0EEENS1_24CollectiveEpilogueBwdGQAISB_fSE_Li256ELb0ELb1EEENS1_19SingleTileSchedulerILb0ELb0ELb0ELi80EEEEEEEEEvNT_6ParamsE,@"STO_CUDA_ENTRY STV_DEFAULT"
_ZN7cutlass13device_kernelIN5flash19enable_sm80_to_sm89INS1_16FlashAttnBwdSm80INS1_25CollectiveMainloopBwdSm80ILi2ELi1EN4cute5tupleIJNS5_1CILi64EEENS7_ILi80EEENS7_ILi192EEEEEENS_6half_tEfNS_4arch4Sm80ELb0ELb1ELb1ELb0ELb1ELb0ELb1ELb0ELi2ELi4ELi2ELi2ELb0EEENS1_24CollectiveEpilogueBwdGQAISB_fSE_Li256ELb0ELb1EEENS1_19SingleTileSchedulerILb0ELb0ELb0ELi80EEEEEEEEEvNT_6ParamsE:
[----:B------:R-:W-:Y:S01]  /*0000*/  LDC R1, c[0x0][0x28] ;  /* 0x00000a00ff017b82 */ /* 0x000fe20000000800 */
[----:B------:R-:W-:Y:S05]  /*0010*/  EXIT ;  /* 0x000000000000794d */ /* 0x000fea0003800000 */
.L_x_35:
        /* <DEDUP_REMOVED lines=14> */
.L_x_126:


//--------------------- .text._ZN7cutlass13device_kernelIN5flash19enable_sm80_to_sm89INS1_16FlashAttnBwdSm80INS1_25CollectiveMainloopBwdSm80ILi2ELi1EN4cute5tupleIJNS5_1CILi64EEENS7_ILi80EEENS7_ILi192EEEEEENS_6half_tEfNS_4arch4Sm80ELb0ELb1ELb1ELb1ELb0ELb0ELb1ELb0ELi2ELi4ELi2ELi2ELb0EEENS1_21CollectiveEpilogueBwdISB_SC_SE_Li256ELb1ELb1ELi4EEENS1_19SingleTileSchedulerILb1ELb0ELb0ELi80EEEEEEEEEvNT_6ParamsE --------------------------
	.section	.text._ZN7cutlass13device_kernelIN5flash19enable_sm80_to_sm89INS1_16FlashAttnBwdSm80INS1_25CollectiveMainloopBwdSm80ILi2ELi1EN4cute5tupleIJNS5_1CILi64EEENS7_ILi80EEENS7_ILi192EEEEEENS_6half_tEfNS_4arch4Sm80ELb0ELb1ELb1ELb1ELb0ELb0ELb1ELb0ELi2ELi4ELi2ELi2ELb0EEENS1_21CollectiveEpilogueBwdISB_SC_SE_Li256ELb1ELb1ELi4EEENS1_19SingleTileSchedulerILb1ELb0ELb0ELi80EEEEEEEEEvNT_6ParamsE,"ax",@progbits
	.align	128
.text._ZN7cutlass13device_kernelIN5flash19enable_sm80_to_sm89INS1_16FlashAttnBwdSm80INS1_25CollectiveMainloopBwdSm80ILi2ELi1EN4cute5tupleIJNS5_1CILi64EEENS7_ILi80EEENS7_ILi192EEEEEENS_6half_tEfNS_4arch4Sm80ELb0ELb1ELb1ELb1ELb0ELb0ELb1ELb0ELi2ELi4ELi2ELi2ELb0EEENS1_21CollectiveEpilogueBwdISB_SC_SE_Li256ELb1ELb1ELi4EEENS1_19SingleTileSchedulerILb1ELb0ELb0ELi80EEEEEEEEEvNT_6ParamsE:
        .type           _ZN7cutlass13device_kernelIN5flash19enable_sm80_to_sm89INS1_16FlashAttnBwdSm80INS1_25CollectiveMainloopBwdSm80ILi2ELi1EN4cute5tupleIJNS5_1CILi64EEENS7_ILi80EEENS7_ILi192EEEEEENS_6half_tEfNS_4arch4Sm80ELb0ELb1ELb1ELb1ELb0ELb0ELb1ELb0ELi2ELi4ELi2ELi2ELb0EEENS1_21CollectiveEpilogueBwdISB_SC_SE_Li256ELb1ELb1ELi4EEENS1_19SingleTileSchedulerILb1ELb0ELb0ELi80EEEEEEEEEvNT_6ParamsE,@function
        .size           _ZN7cutlass13device_kernelIN5flash19enable_sm80_to_sm89INS1_16FlashAttnBwdSm80INS1_25CollectiveMainloopBwdSm80ILi2ELi1EN4cute5tupleIJNS5_1CILi64EEENS7_ILi80EEENS7_ILi192EEEEEENS_6half_tEfNS_4arch4Sm80ELb0ELb1ELb1ELb1ELb0ELb0ELb1ELb0ELi2ELi4ELi2ELi2ELb0EEENS1_21CollectiveEpilogueBwdISB_SC_SE_Li256ELb1ELb1ELi4EEENS1_19SingleTileSchedulerILb1ELb0ELb0ELi80EEEEEEEEEvNT_6ParamsE,(.L_x_127 - _ZN7cutlass13device_kernelIN5flash19enable_sm80_to_sm89INS1_16FlashAttnBwdSm80INS1_25CollectiveMainloopBwdSm80ILi2ELi1EN4cute5tupleIJNS5_1CILi64EEENS7_ILi80EEENS7_ILi192EEEEEENS_6half_tEfNS_4arch4Sm80ELb0ELb1ELb1ELb1ELb0ELb0ELb1ELb0ELi2ELi4ELi2ELi2ELb0EEENS1_21CollectiveEpilogueBwdISB_SC_SE_Li256ELb1ELb1ELi4EEENS1_19SingleTileSchedulerILb1ELb0ELb0ELi80EEEEEEEEEvNT_6ParamsE)
        .other          _ZN7cutlass13device_kernelIN5flash19enable_sm80_to_sm89INS1_16FlashAttnBwdSm80INS1_25CollectiveMainloopBwdSm80ILi2ELi1EN4cute5tupleIJNS5_1CILi64EEENS7_ILi80EEENS7_ILi192EEEEEENS_6half_tEfNS_4arch4Sm80ELb0ELb1ELb1ELb1ELb0ELb0ELb1ELb0ELi2ELi4ELi2ELi2ELb0EEENS1_21CollectiveEpilogueBwdISB_SC_SE_Li256ELb1ELb1ELi4EEENS1_19SingleTileSchedulerILb1ELb0ELb0ELi80EEEEEEEEEvNT_6ParamsE,@"STO_CUDA_ENTRY STV_DEFAULT"
_ZN7cutlass13device_kernelIN5flash19enable_sm80_to_sm89INS1_16FlashAttnBwdSm80INS1_25CollectiveMainloopBwdSm80ILi2ELi1EN4cute5tupleIJNS5_1CILi64EEENS7_ILi80EEENS7_ILi192EEEEEENS_6half_tEfNS_4arch4Sm80ELb0ELb1ELb1ELb1ELb0ELb0ELb1ELb0ELi2ELi4ELi2ELi2ELb0EEENS1_21CollectiveEpilogueBwdISB_SC_SE_Li256ELb1ELb1ELi4EEENS1_19SingleTileSchedulerILb1ELb0ELb0ELi80EEEEEEEEEvNT_6ParamsE:
[----:B------:R-:W-:Y:S01]  /*0000*/  LDC R1, c[0x0][0x28] ;  /* 0x00000a00ff017b82 */ /* 0x000fe20000000800 */
[----:B------:R-:W-:Y:S05]  /*0010*/  EXIT ;  /* 0x000000000000794d */ /* 0x000fea0003800000 */
.L_x_36:
        /* <DEDUP_REMOVED lines=14> */
.L_x_127:


//--------------------- .text._ZN7cutlass13device_kernelIN5flash19enable_sm80_to_sm89INS1_16FlashAttnBwdSm80INS1_25CollectiveMainloopBwdSm80ILi2ELi1EN4cute5tupleIJNS5_1CILi64EEENS7_ILi80EEENS7_ILi192EEEEEENS_6half_tEfNS_4arch4Sm80ELb0ELb1ELb1ELb1ELb1ELb0ELb1ELb0ELi2ELi4ELi2ELi2ELb0EEENS1_21CollectiveEpilogueBwdISB_SC_SE_Li256ELb1ELb1ELi4EEENS1_19SingleTileSchedulerILb1ELb0ELb0ELi80EEEEEEEEEvNT_6ParamsE --------------------------
	.section	.text._ZN7cutlass13device_kernelIN5flash19enable_sm80_to_sm89INS1_16FlashAttnBwdSm80INS1_25CollectiveMainloopBwdSm80ILi2ELi1EN4cute5tupleIJNS5_1CILi64EEENS7_ILi80EEENS7_ILi192EEEEEENS_6half_tEfNS_4arch4Sm80ELb0ELb1ELb1ELb1ELb1ELb0ELb1ELb0ELi2ELi4ELi2ELi2ELb0EEENS1_21CollectiveEpilogueBwdISB_SC_SE_Li256ELb1ELb1ELi4EEENS1_19SingleTileSchedulerILb1ELb0ELb0ELi80EEEEEEEEEvNT_6ParamsE,"ax",@progbits
	.align	128
.text._ZN7cutlass13device_kernelIN5flash19enable_sm80_to_sm89INS1_16FlashAttnBwdSm80INS1_25CollectiveMainloopBwdSm80ILi2ELi1EN4cute5tupleIJNS5_1CILi64EEENS7_ILi80EEENS7_ILi192EEEEEENS_6half_tEfNS_4arch4Sm80ELb0ELb1ELb1ELb1ELb1ELb0ELb1ELb0ELi2ELi4ELi2ELi2ELb0EEENS1_21CollectiveEpilogueBwdISB_SC_SE_Li256ELb1ELb1ELi4EEENS1_19SingleTileSchedulerILb1ELb0ELb0ELi80EEEEEEEEEvNT_6ParamsE:
        .type           _ZN7cutlass13device_kernelIN5flash19enable_sm80_to_sm89INS1_16FlashAttnBwdSm80INS1_25CollectiveMainloopBwdSm80ILi2ELi1EN4cute5tupleIJNS5_1CILi64EEENS7_ILi80EEENS7_ILi192EEEEEENS_6half_tEfNS_4arch4Sm80ELb0ELb1ELb1ELb1ELb1ELb0ELb1ELb0ELi2ELi4ELi2ELi2ELb0EEENS1_21CollectiveEpilogueBwdISB_SC_SE_Li256ELb1ELb1ELi4EEENS1_19SingleTileSchedulerILb1ELb0ELb0ELi80EEEEEEEEEvNT_6ParamsE,@function
        .size           _ZN7cutlass13device_kernelIN5flash19enable_sm80_to_sm89INS1_16FlashAttnBwdSm80INS1_25CollectiveMainloopBwdSm80ILi2ELi1EN4cute5tupleIJNS5_1CILi64EEENS7_ILi80EEENS7_ILi192EEEEEENS_6half_tEfNS_4arch4Sm80ELb0ELb1ELb1ELb1ELb1ELb0ELb1ELb0ELi2ELi4ELi2ELi2ELb0EEENS1_21CollectiveEpilogueBwdISB_SC_SE_Li256ELb1ELb1ELi4EEENS1_19SingleTileSchedulerILb1ELb0ELb0ELi80EEEEEEEEEvNT_6ParamsE,(.L_x_128 - _ZN7cutlass13device_kernelIN5flash19enable_sm80_to_sm89INS1_16FlashAttnBwdSm80INS1_25CollectiveMainloopBwdSm80ILi2ELi1EN4cute5tupleIJNS5_1CILi64EEENS7_ILi80EEENS7_ILi192EEEEEENS_6half_tEfNS_4arch4Sm80ELb0ELb1ELb1ELb1ELb1ELb0ELb1ELb0ELi2ELi4ELi2ELi2ELb0EEENS1_21CollectiveEpilogueBwdISB_SC_SE_Li256ELb1ELb1ELi4EEENS1_19SingleTileSchedulerILb1ELb0ELb0ELi80EEEEEEEEEvNT_6ParamsE)
        .other          _ZN7cutlass13device_kernelIN5flash19enable_sm80_to_sm89INS1_16FlashAttnBwdSm80INS1_25CollectiveMainloopBwdSm80ILi2ELi1EN4cute5tupleIJNS5_1CILi64EEENS7_ILi80EEENS7_ILi192EEEEEENS_6half_tEfNS_4arch4Sm80ELb0ELb1ELb1ELb1ELb1ELb0ELb1ELb0ELi2ELi4ELi2ELi2ELb0EEENS1_21CollectiveEpilogueBwdISB_SC_SE_Li256ELb1ELb1ELi4EEENS1_19SingleTileSchedulerILb1ELb0ELb0ELi80EEEEEEEEEvNT_6ParamsE,@"STO_CUDA_ENTRY STV_DEFAULT"
_ZN7cutlass13device_kernelIN5flash19enable_sm80_to_sm89INS1_16FlashAttnBwdSm80INS1_25CollectiveMainloopBwdSm80ILi2ELi1EN4cute5tupleIJNS5_1CILi64EEENS7_ILi80EEENS7_ILi192EEEEEENS_6half_tEfNS_4arch4Sm80ELb0ELb1ELb1ELb1ELb1ELb0ELb1ELb0ELi2ELi4ELi2ELi2ELb0EEENS1_21CollectiveEpilogueBwdISB_SC_SE_Li256ELb1ELb1ELi4EEENS1_19SingleTileSchedulerILb1ELb0ELb0ELi80EEEEEEEEEvNT_6ParamsE:
[----:B------:R-:W-:Y:S01]  /*0000*/  LDC R1, c[0x0][0x28] ;  /* 0x00000a00ff017b82 */ /* 0x000fe20000000800 */
[----:B------:R-:W-:Y:S05]  /*0010*/  EXIT ;  /* 0x000000000000794d */ /* 0x000fea0003800000 */
.L_x_37:
        /* <DEDUP_REMOVED lines=14> */
.L_x_128:


//--------------------- .text._ZN7cutlass13device_kernelIN5flash19enable_sm80_to_sm89INS1_16FlashAttnBwdSm80INS1_25CollectiveMainloopBwdSm80ILi2ELi1EN4cute5tupleIJNS5_1CILi64EEENS7_ILi80EEENS7_ILi192EEEEEENS_6half_tEfNS_4arch4Sm80ELb0ELb1ELb1ELb1ELb0ELb0ELb1ELb0ELi2ELi4ELi2ELi2ELb0EEENS1_24CollectiveEpilogueBwdGQAISB_fSE_Li256ELb1ELb0EEENS1_19SingleTileSchedulerILb1ELb0ELb0ELi80EEEEEEEEEvNT_6ParamsE --------------------------
	.section	.text._ZN7cutlass13device_kernelIN5flash19enable_sm80_to_sm89INS1_16FlashAttnBwdSm80INS1_25CollectiveMainloopBwdSm80ILi2ELi1EN4cute5tupleIJNS5_1CILi64EEENS7_ILi80EEENS7_ILi192EEEEEENS_6half_tEfNS_4arch4Sm80ELb0ELb1ELb1ELb1ELb0ELb0ELb1ELb0ELi2ELi4ELi2ELi2ELb0EEENS1_24CollectiveEpilogueBwdGQAISB_fSE_Li256ELb1ELb0EEENS1_19SingleTileSchedulerILb1ELb0ELb0ELi80EEEEEEEEEvNT_6ParamsE,"ax",@progbits
	.align	128
.text._ZN7cutlass13device_kernelIN5flash19enable_sm80_to_sm89INS1_16FlashAttnBwdSm80INS1_25CollectiveMainloopBwdSm80ILi2ELi1EN4cute5tupleIJNS5_1CILi64EEENS7_ILi80EEENS7_ILi192EEEEEENS_6half_tEfNS_4arch4Sm80ELb0ELb1ELb1ELb1ELb0ELb0ELb1ELb0ELi2ELi4ELi2ELi2ELb0EEENS1_24CollectiveEpilogueBwdGQAISB_fSE_Li256ELb1ELb0EEENS1_19SingleTileSchedulerILb1ELb0ELb0ELi80EEEEEEEEEvNT_6ParamsE:
        .type           _ZN7cutlass13device_kernelIN5flash19enable_sm80_to_sm89INS1_16FlashAttnBwdSm80INS1_25CollectiveMainloopBwdSm80ILi2ELi1EN4cute5tupleIJNS5_1CILi64EEENS7_ILi80EEENS7_ILi192EEEEEENS_6half_tEfNS_4arch4Sm80ELb0ELb1ELb1ELb1ELb0ELb0ELb1ELb0ELi2ELi4ELi2ELi2ELb0EEENS1_24CollectiveEpilogueBwdGQAISB_fSE_Li256ELb1ELb0EEENS1_19SingleTileSchedulerILb1ELb0ELb0ELi80EEEEEEEEEvNT_6ParamsE,@function
        .size           _ZN7cutlass13device_kernelIN5flash19enable_sm80_to_sm89INS1_16FlashAttnBwdSm80INS1_25CollectiveMainloopBwdSm80ILi2ELi1EN4cute5tupleIJNS5_1CILi64EEENS7_ILi80EEENS7_ILi192EEEEEENS_6half_tEfNS_4arch4Sm80ELb0ELb1ELb1ELb1ELb0ELb0ELb1ELb0ELi2ELi4ELi2ELi2ELb0EEENS1_24CollectiveEpilogueBwdGQAISB_fSE_Li256ELb1ELb0EEENS1_19SingleTileSchedulerILb1ELb0ELb0ELi80EEEEEEEEEvNT_6ParamsE,(.L_x_129 - _ZN7cutlass13device_kernelIN5flash19enable_sm80_to_sm89INS1_16FlashAttnBwdSm80INS1_25CollectiveMainloopBwdSm80ILi2ELi1EN4cute5tupleIJNS5_1CILi64EEENS7_ILi80EEENS7_ILi192EEEEEENS_6half_tEfNS_4arch4Sm80ELb0ELb1ELb1ELb1ELb0ELb0ELb1ELb0ELi2ELi4ELi2ELi2ELb0EEENS1_24CollectiveEpilogueBwdGQAISB_fSE_Li256ELb1ELb0EEENS1_19SingleTileSchedulerILb1ELb0ELb0ELi80EEEEEEEEEvNT_6ParamsE)
        .other          _ZN7cutlass13device_kernelIN5flash19enable_sm80_to_sm89INS1_16FlashAttnBwdSm80INS1_25CollectiveMainloopBwdSm80ILi2ELi1EN4cute5tupleIJNS5_1CILi64EEENS7_ILi80EEENS7_ILi192EEEEEENS_6half_tEfNS_4arch4Sm80ELb0ELb1ELb1ELb1ELb0ELb0ELb1ELb0ELi2ELi4ELi2ELi2ELb0EEENS1_24CollectiveEpilogueBwdGQAISB_fSE_Li256ELb1ELb0EEENS1_19SingleTileSchedulerILb1ELb0ELb0ELi80EEEEEEEEEvNT_6ParamsE,@"STO_CUDA_ENTRY STV_DEFAULT"
_ZN7cutlass13device_kernelIN5flash19enable_sm80_to_sm89INS1_16FlashAttnBwdSm80INS1_25CollectiveMainloopBwdSm80ILi2ELi1EN4cute5tupleIJNS5_1CILi64EEENS7_ILi80EEENS7_ILi192EEEEEENS_6half_tEfNS_4arch4Sm80ELb0ELb1ELb1ELb1ELb0ELb0ELb1ELb0ELi2ELi4ELi2ELi2ELb0EEENS1_24CollectiveEpilogueBwdGQAISB_fSE_Li256ELb1ELb0EEENS1_19SingleTileSchedulerILb1ELb0ELb0ELi80EEEEEEEEEvNT_6ParamsE:
[----:B------:R-:W-:Y:S01]  /*0000*/  LDC R1, c[0x0][0x28] ;  /* 0x00000a00ff017b82 */ /* 0x000fe20000000800 */
[----:B------:R-:W-:Y:S05]  /*0010*/  EXIT ;  /* 0x000000000000794d */ /* 0x000fea0003800000 */
.L_x_38:
        /* <DEDUP_REMOVED lines=14> */
.L_x_129:


//--------------------- .text._ZN7cutlass13device_kernelIN5flash19enable_sm80_to_sm89INS1_16FlashAttnBwdSm80INS1_25CollectiveMainloopBwdSm80ILi2ELi1EN4cute5tupleIJNS5_1CILi64EEENS7_ILi80EEENS7_ILi192EEEEEENS_6half_tEfNS_4arch4Sm80ELb0ELb1ELb1ELb1ELb1ELb0ELb1ELb0ELi2ELi4ELi2ELi2ELb0EEENS1_24CollectiveEpilogueBwdGQAISB_fSE_Li256ELb1ELb1EEENS1_19SingleTileSchedulerILb1ELb0ELb0ELi80EEEEEEEEEvNT_6ParamsE --------------------------
	.section	.text._ZN7cutlass13device_kernelIN5flash19enable_sm80_to_sm89INS1_16FlashAttnBwdSm80INS1_25CollectiveMainloopBwdSm80ILi2ELi1EN4cute5tupleIJNS5_1CILi64EEENS7_ILi80EEENS7_ILi192EEEEEENS_6half_tEfNS_4arch4Sm80ELb0ELb1ELb1ELb1ELb1ELb0ELb1ELb0ELi2ELi4ELi2ELi2ELb0EEENS1_24CollectiveEpilogueBwdGQAISB_fSE_Li256ELb1ELb1EEENS1_19SingleTileSchedulerILb1ELb0ELb0ELi80EEEEEEEEEvNT_6ParamsE,"ax",@progbits
	.align	128
.text._ZN7cutlass13device_kernelIN5flash19enable_sm80_to_sm89INS1_16FlashAttnBwdSm80INS1_25CollectiveMainloopBwdSm80ILi2ELi1EN4cute5tupleIJNS5_1CILi64EEENS7_ILi80EEENS7_ILi192EEEEEENS_6half_tEfNS_4arch4Sm80ELb0ELb1ELb1ELb1ELb1ELb0ELb1ELb0ELi2ELi4ELi2ELi2ELb0EEENS1_24CollectiveEpilogueBwdGQAISB_fSE_Li256ELb1ELb1EEENS1_19SingleTileSchedulerILb1ELb0ELb0ELi80EEEEEEEEEvNT_6ParamsE:
        .type           _ZN7cutlass13device_kernelIN5flash19enable_sm80_to_sm89INS1_16FlashAttnBwdSm80INS1_25CollectiveMainloopBwdSm80ILi2ELi1EN4cute5tupleIJNS5_1CILi64EEENS7_ILi80EEENS7_ILi192EEEEEENS_6half_tEfNS_4arch4Sm80ELb0ELb1ELb1ELb1ELb1ELb0ELb1ELb0ELi2ELi4ELi2ELi2ELb0EEENS1_24CollectiveEpilogueBwdGQAISB_fSE_Li256ELb1ELb1EEENS1_19SingleTileSchedulerILb1ELb0ELb0ELi80EEEEEEEEEvNT_6ParamsE,@function
        .size           _ZN7cutlass13device_kernelIN5flash19enable_sm80_to_sm89INS1_16FlashAttnBwdSm80INS1_25CollectiveMainloopBwdSm80ILi2ELi1EN4cute5tupleIJNS5_1CILi64EEENS7_ILi80EEENS7_ILi192EEEEEENS_6half_tEfNS_4arch4Sm80ELb0ELb1ELb1ELb1ELb1ELb0ELb1ELb0ELi2ELi4ELi2ELi2ELb0EEENS1_24CollectiveEpilogueBwdGQAISB_fSE_Li256ELb1ELb1EEENS1_19SingleTileSchedulerILb1ELb0ELb0ELi80EEEEEEEEEvNT_6ParamsE,(.L_x_130 - _ZN7cutlass13device_kernelIN5flash19enable_sm80_to_sm89INS1_16FlashAttnBwdSm80INS1_25CollectiveMainloopBwdSm80ILi2ELi1EN4cute5tupleIJNS5_1CILi64EEENS7_ILi80EEENS7_ILi192EEEEEENS_6half_tEfNS_4arch4Sm80ELb0ELb1ELb1ELb1ELb1ELb0ELb1ELb0ELi2ELi4ELi2ELi2ELb0EEENS1_24CollectiveEpilogueBwdGQAISB_fSE_Li256ELb1ELb1EEENS1_19SingleTileSchedulerILb1ELb0ELb0ELi80EEEEEEEEEvNT_6ParamsE)
        .other          _ZN7cutlass13device_kernelIN5flash19enable_sm80_to_sm89INS1_16FlashAttnBwdSm80INS1_25CollectiveMainloopBwdSm80ILi2ELi1EN4cute5tupleIJNS5_1CILi64EEENS7_ILi80EEENS7_ILi192EEEEEENS_6half_tEfNS_4arch4Sm80ELb0ELb1ELb1ELb1ELb1ELb0ELb1ELb0ELi2ELi4ELi2ELi2ELb0EEENS1_24CollectiveEpilogueBwdGQAISB_fSE_Li256ELb1ELb1EEENS1_19SingleTileSchedulerILb1ELb0ELb0ELi80EEEEEEEEEvNT_6ParamsE,@"STO_CUDA_ENTRY STV_DEFAULT"
_ZN7cutlass13device_kernelIN5flash19enable_sm80_to_sm89INS1_16FlashAttnBwdSm80INS1_25CollectiveMainloopBwdSm80ILi2ELi1EN4cute5tupleIJNS5_1CILi64EEENS7_ILi80EEENS7_ILi192EEEEEENS_6half_tEfNS_4arch4Sm80ELb0ELb1ELb1ELb1ELb1ELb0ELb1ELb0ELi2ELi4ELi2ELi2ELb0EEENS1_24CollectiveEpilogueBwdGQAISB_fSE_Li256ELb1ELb1EEENS1_19SingleTileSchedulerILb1ELb0ELb0ELi80EEEEEEEEEvNT_6ParamsE:
[----:B------:R-:W-:Y:S01]  /*0000*/  LDC R1, c[0x0][0x28] ;  /* 0x00000a00ff017b82 */ /* 0x000fe20000000800 */
[----:B------:R-:W-:Y:S05]  /*0010*/  EXIT ;  /* 0x000000000000794d */ /* 0x000fea0003800000 */
.L_x_39:
        /* <DEDUP_REMOVED lines=14> */
.L_x_130:


//--------------------- .text._ZN7cutlass13device_kernelIN5flash19enable_sm80_to_sm89INS1_16FlashAttnBwdSm80INS1_25CollectiveMainloopBwdSm80ILi2ELi1EN4cute5tupleIJNS5_1CILi64EEENS7_ILi80EEENS7_ILi192EEEEEENS_6half_tEfNS_4arch4Sm80ELb1ELb0ELb1ELb0ELb0ELb0ELb1ELb0ELi2ELi4ELi2ELi2ELb0EEENS1_21CollectiveEpilogueBwdISB_SC_SE_Li256ELb0ELb1ELi4EEENS1_25SingleTileBwdLPTSchedulerILb0ELi80ELb0EEEEEEEEEvNT_6ParamsE --------------------------
	.section	.text._ZN7cutlass13device_kernelIN5flash19enable_sm80_to_sm89INS1_16FlashAttnBwdSm80INS1_25CollectiveMainloopBwdSm80ILi2ELi1EN4cute5tupleIJNS5_1CILi64EEENS7_ILi80EEENS7_ILi192EEEEEENS_6half_tEfNS_4arch4Sm80ELb1ELb0ELb1ELb0ELb0ELb0ELb1ELb0ELi2ELi4ELi2ELi2ELb0EEENS1_21CollectiveEpilogueBwdISB_SC_SE_Li256ELb0ELb1ELi4EEENS1_25SingleTileBwdLPTSchedulerILb0ELi80ELb0EEEEEEEEEvNT_6ParamsE,"ax",@progbits
	.align	128
.text._ZN7cutlass13device_kernelIN5flash19enable_sm80_to_sm89INS1_16FlashAttnBwdSm80INS1_25CollectiveMainloopBwdSm80ILi2ELi1EN4cute5tupleIJNS5_1CILi64EEENS7_ILi80EEENS7_ILi192EEEEEENS_6half_tEfNS_4arch4Sm80ELb1ELb0ELb1ELb0ELb0ELb0ELb1ELb0ELi2ELi4ELi2ELi2ELb0EEENS1_21CollectiveEpilogueBwdISB_SC_SE_Li256ELb0ELb1ELi4EEENS1_25SingleTileBwdLPTSchedulerILb0ELi80ELb0EEEEEEEEEvNT_6ParamsE:
        .type           _ZN7cutlass13device_kernelIN5flash19enable_sm80_to_sm89INS1_16FlashAttnBwdSm80INS1_25CollectiveMainloopBwdSm80ILi2ELi1EN4cute5tupleIJNS5_1CILi64EEENS7_ILi80EEENS7_ILi192EEEEEENS_6half_tEfNS_4arch4Sm80ELb1ELb0ELb1ELb0ELb0ELb0ELb1ELb0ELi2ELi4ELi2ELi2ELb0EEENS1_21CollectiveEpilogueBwdISB_SC_SE_Li256ELb0ELb1ELi4EEENS1_25SingleTileBwdLPTSchedulerILb0ELi80ELb0EEEEEEEEEvNT_6ParamsE,@function
        .size           _ZN7cutlass13device_kernelIN5flash19enable_sm80_to_sm89INS1_16FlashAttnBwdSm80INS1_25CollectiveMainloopBwdSm80ILi2ELi1EN4cute5tupleIJNS5_1CILi64EEENS7_ILi80EEENS7_ILi192EEEEEENS_6half_tEfNS_4arch4Sm80ELb1ELb0ELb1ELb0ELb0ELb0ELb1ELb0ELi2ELi4ELi2ELi2ELb0EEENS1_21CollectiveEpilogueBwdISB_SC_SE_Li256ELb0ELb1ELi4EEENS1_25SingleTileBwdLPTSchedulerILb0ELi80ELb0EEEEEEEEEvNT_6ParamsE,(.L_x_131 - _ZN7cutlass13device_kernelIN5flash19enable_sm80_to_sm89INS1_16FlashAttnBwdSm80INS1_25CollectiveMainloopBwdSm80ILi2ELi1EN4cute5tupleIJNS5_1CILi64EEENS7_ILi80EEENS7_ILi192EEEEEENS_6half_tEfNS_4arch4Sm80ELb1ELb0ELb1ELb0ELb0ELb0ELb1ELb0ELi2ELi4ELi2ELi2ELb0EEENS1_21CollectiveEpilogueBwdISB_SC_SE_Li256ELb0ELb1ELi4EEENS1_25SingleTileBwdLPTSchedulerILb0ELi80ELb0EEEEEEEEEvNT_6ParamsE)
        .other          _ZN7cutlass13device_kernelIN5flash19enable_sm80_to_sm89INS1_16FlashAttnBwdSm80INS1_25CollectiveMainloopBwdSm80ILi2ELi1EN4cute5tupleIJNS5_1CILi64EEENS7_ILi80EEENS7_ILi192EEEEEENS_6half_tEfNS_4arch4Sm80ELb1ELb0ELb1ELb0ELb0ELb0ELb1ELb0ELi2ELi4ELi2ELi2ELb0EEENS1_21CollectiveEpilogueBwdISB_SC_SE_Li256ELb0ELb1ELi4EEENS1_25SingleTileBwdLPTSchedulerILb0ELi80ELb0EEEEEEEEEvNT_6ParamsE,@"STO_CUDA_ENTRY STV_DEFAULT"
_ZN7cutlass13device_kernelIN5flash19enable_sm80_to_sm89INS1_16FlashAttnBwdSm80INS1_25CollectiveMainloopBwdSm80ILi2ELi1EN4cute5tupleIJNS5_1CILi64EEENS7_ILi80EEENS7_ILi192EEEEEENS_6half_tEfNS_4arch4Sm80ELb1ELb0ELb1ELb0ELb0ELb0ELb1ELb0ELi2ELi4ELi2ELi2ELb0EEENS1_21CollectiveEpilogueBwdISB_SC_SE_Li256ELb0ELb1ELi4EEENS1_25SingleTileBwdLPTSchedulerILb0ELi80ELb0EEEEEEEEEvNT_6ParamsE:
[----:B------:R-:W-:Y:S01]  /*0000*/  LDC R1, c[0x0][0x28] ;  /* 0x00000a00ff017b82 */ /* 0x000fe20000000800 */
[----:B------:R-:W-:Y:S05]  /*0010*/  EXIT ;  /* 0x000000000000794d */ /* 0x000fea0003800000 */
.L_x_40:
        /* <DEDUP_REMOVED lines=14> */
.L_x_131:


//--------------------- .text._ZN7cutlass13device_kernelIN5flash19enable_sm80_to_sm89INS1_16FlashAttnBwdSm80INS1_25CollectiveMainloopBwdSm80ILi2ELi1EN4cute5tupleIJNS5_1CILi64EEENS7_ILi80EEENS7_ILi192EEEEEENS_6half_tEfNS_4arch4Sm80ELb1ELb0ELb1ELb0ELb1ELb0ELb1ELb0ELi2ELi4ELi2ELi2ELb0EEENS1_21CollectiveEpilogueBwdISB_SC_SE_Li256ELb0ELb1ELi4EEENS1_25SingleTileBwdLPTSchedulerILb0ELi80ELb1EEEEEEEEEvNT_6ParamsE --------------------------
	.section	.text._ZN7cutlass13device_kernelIN5flash19enable_sm80_to_sm89INS1_16FlashAttnBwdSm80INS1_25CollectiveMainloopBwdSm80ILi2ELi1EN4cute5tupleIJNS5_1CILi64EEENS7_ILi80EEENS7_ILi192EEEEEENS_6half_tEfNS_4arch4Sm80ELb1ELb0ELb1ELb0ELb1ELb0ELb1ELb0ELi2ELi4ELi2ELi2ELb0EEENS1_21CollectiveEpilogueBwdISB_SC_SE_Li256ELb0ELb1ELi4EEENS1_25SingleTileBwdLPTSchedulerILb0ELi80ELb1EEEEEEEEEvNT_6ParamsE,"ax",@progbits
	.align	128
.text._ZN7cutlass13device_kernelIN5flash19enable_sm80_to_sm89INS1_16FlashAttnBwdSm80INS1_25CollectiveMainloopBwdSm80ILi2ELi1EN4cute5tupleIJNS5_1CILi64EEENS7_ILi80EEENS7_ILi192EEEEEENS_6half_tEfNS_4arch4Sm80ELb1ELb0ELb1ELb0ELb1ELb0ELb1ELb0ELi2ELi4ELi2ELi2ELb0EEENS1_21CollectiveEpilogueBwdISB_SC_SE_Li256ELb0ELb1ELi4EEENS1_25SingleTileBwdLPTSchedulerILb0ELi80ELb1EEEEEEEEEvNT_6ParamsE:
        .type           _ZN7cutlass13device_kernelIN5flash19enable_sm80_to_sm89INS1_16FlashAttnBwdSm80INS1_25CollectiveMainloopBwdSm80ILi2ELi1EN4cute5tupleIJNS5_1CILi64EEENS7_ILi80EEENS7_ILi192EEEEEENS_6half_tEfNS_4arch4Sm80ELb1ELb0ELb1ELb0ELb1ELb0ELb1ELb0ELi2ELi4ELi2ELi2ELb0EEENS1_21CollectiveEpilogueBwdISB_SC_SE_Li256ELb0ELb1ELi4EEENS1_25SingleTileBwdLPTSchedulerILb0ELi80ELb1EEEEEEEEEvNT_6ParamsE,@function
        .size           _ZN7cutlass13device_kernelIN5flash19enable_sm80_to_sm89INS1_16FlashAttnBwdSm80INS1_25CollectiveMainloopBwdSm80ILi2ELi1EN4cute5tupleIJNS5_1CILi64EEENS7_ILi80EEENS7_ILi192EEEEEENS_6half_tEfNS_4arch4Sm80ELb1ELb0ELb1ELb0ELb1ELb0ELb1ELb0ELi2ELi4ELi2ELi2ELb0EEENS1_21CollectiveEpilogueBwdISB_SC_SE_Li256ELb0ELb1ELi4EEENS1_25SingleTileBwdLPTSchedulerILb0ELi80ELb1EEEEEEEEEvNT_6ParamsE,(.L_x_132 - _ZN7cutlass13device_kernelIN5flash19enable_sm80_to_sm89INS1_16FlashAttnBwdSm80INS1_25CollectiveMainloopBwdSm80ILi2ELi1EN4cute5tupleIJNS5_1CILi64EEENS7_ILi80EEENS7_ILi192EEEEEENS_6half_tEfNS_4arch4Sm80ELb1ELb0ELb1ELb0ELb1ELb0ELb1ELb0ELi2ELi4ELi2ELi2ELb0EEENS1_21CollectiveEpilogueBwdISB_SC_SE_Li256ELb0ELb1ELi4EEENS1_25SingleTileBwdLPTSchedulerILb0ELi80ELb1EEEEEEEEEvNT_6ParamsE)
        .other          _ZN7cutlass13device_kernelIN5flash19enable_sm80_to_sm89INS1_16FlashAttnBwdSm80INS1_25CollectiveMainloopBwdSm80ILi2ELi1EN4cute5tupleIJNS5_1CILi64EEENS7_ILi80EEENS7_ILi192EEEEEENS_6half_tEfNS_4arch4Sm80ELb1ELb0ELb1ELb0ELb1ELb0ELb1ELb0ELi2ELi4ELi2ELi2ELb0EEENS1_21CollectiveEpilogueBwdISB_SC_SE_Li256ELb0ELb1ELi4EEENS1_25SingleTileBwdLPTSchedulerILb0ELi80ELb1EEEEEEEEEvNT_6ParamsE,@"STO_CUDA_ENTRY STV_DEFAULT"
_ZN7cutlass13device_kernelIN5flash19enable_sm80_to_sm89INS1_16FlashAttnBwdSm80INS1_25CollectiveMainloopBwdSm80ILi2ELi1EN4cute5tupleIJNS5_1CILi64EEENS7_ILi80EEENS7_ILi192EEEEEENS_6half_tEfNS_4arch4Sm80ELb1ELb0ELb1ELb0ELb1ELb0ELb1ELb0ELi2ELi4ELi2ELi2ELb0EEENS1_21CollectiveEpilogueBwdISB_SC_SE_Li256ELb0ELb1ELi4EEENS1_25SingleTileBwdLPTSchedulerILb0ELi80ELb1EEEEEEEEEvNT_6ParamsE:
[----:B------:R-:W-:Y:S01]  /*0000*/  LDC R1, c[0x0][0x28] ;  /* 0x00000a00ff017b82 */ /* 0x000fe20000000800 */
[----:B------:R-:W-:Y:S05]  /*0010*/  EXIT ;  /* 0x000000000000794d */ /* 0x000fea0003800000 */
.L_x_41:
        /* <DEDUP_REMOVED lines=14> */
.L_x_132:


//--------------------- .text._ZN7cutlass13device_kernelIN5flash19enable_sm80_to_sm89INS1_16FlashAttnBwdSm80INS1_25CollectiveMainloopBwdSm80ILi2ELi1EN4cute5tupleIJNS5_1CILi64EEENS7_ILi80EEENS7_ILi192EEEEEENS_6half_tEfNS_4arch4Sm80ELb1ELb0ELb1ELb0ELb0ELb0ELb1ELb0ELi2ELi4ELi2ELi2ELb0EEENS1_24CollectiveEpilogueBwdGQAISB_fSE_Li256ELb0ELb0EEENS1_25SingleTileBwdLPTSchedulerILb0ELi80ELb0EEEEEEEEEvNT_6ParamsE --------------------------
	.section	.text._ZN7cutlass13device_kernelIN5flash19enable_sm80_to_sm89INS1_16FlashAttnBwdSm80INS1_25CollectiveMainloopBwdSm80ILi2ELi1EN4cute5tupleIJNS5_1CILi64EEENS7_ILi80EEENS7_ILi192EEEEEENS_6half_tEfNS_4arch4Sm80ELb1ELb0ELb1ELb0ELb0ELb0ELb1ELb0ELi2ELi4ELi2ELi2ELb0EEENS1_24CollectiveEpilogueBwdGQAISB_fSE_Li256ELb0ELb0EEENS1_25SingleTileBwdLPTSchedulerILb0ELi80ELb0EEEEEEEEEvNT_6ParamsE,"ax",@progbits
	.align	128
.text._ZN7cutlass13device_kernelIN5flash19enable_sm80_to_sm89INS1_16FlashAttnBwdSm80INS1_25CollectiveMainloopBwdSm80ILi2ELi1EN4cute5tupleIJNS5_1CILi64EEENS7_ILi80EEENS7_ILi192EEEEEENS_6half_tEfNS_4arch4Sm80ELb1ELb0ELb1ELb0ELb0ELb0ELb1ELb0ELi2ELi4ELi2ELi2ELb0EEENS1_24CollectiveEpilogueBwdGQAISB_fSE_Li256ELb0ELb0EEENS1_25SingleTileBwdLPTSchedulerILb0ELi80ELb0EEEEEEEEEvNT_6ParamsE:
        .type           _ZN7cutlass13device_kernelIN5flash19enable_sm80_to_sm89INS1_16FlashAttnBwdSm80INS1_25CollectiveMainloopBwdSm80ILi2ELi1EN4cute5tupleIJNS5_1CILi64EEENS7_ILi80EEENS7_ILi192EEEEEENS_6half_tEfNS_4arch4Sm80ELb1ELb0ELb1ELb0ELb0ELb0ELb1ELb0ELi2ELi4ELi2ELi2ELb0EEENS1_24CollectiveEpilogueBwdGQAISB_fSE_Li256ELb0ELb0EEENS1_25SingleTileBwdLPTSchedulerILb0ELi80ELb0EEEEEEEEEvNT_6ParamsE,@function
        .size           _ZN7cutlass13device_kernelIN5flash19enable_sm80_to_sm89INS1_16FlashAttnBwdSm80INS1_25CollectiveMainloopBwdSm80ILi2ELi1EN4cute5tupleIJNS5_1CILi64EEENS7_ILi80EEENS7_ILi192EEEEEENS_6half_tEfNS_4arch4Sm80ELb1ELb0ELb1ELb0ELb0ELb0ELb1ELb0ELi2ELi4ELi2ELi2ELb0EEENS1_24CollectiveEpilogueBwdGQAISB_fSE_Li256ELb0ELb0EEENS1_25SingleTileBwdLPTSchedulerILb0ELi80ELb0EEEEEEEEEvNT_6ParamsE,(.L_x_133 - _ZN7cutlass13device_kernelIN5flash19enable_sm80_to_sm89INS1_16FlashAttnBwdSm80INS1_25CollectiveMainloopBwdSm80ILi2ELi1EN4cute5tupleIJNS5_1CILi64EEENS7_ILi80EEENS7_ILi192EEEEEENS_6half_tEfNS_4arch4Sm80ELb1ELb0ELb1ELb0ELb0ELb0ELb1ELb0ELi2ELi4ELi2ELi2ELb0EEENS1_24CollectiveEpilogueBwdGQAISB_fSE_Li256ELb0ELb0EEENS1_25SingleTileBwdLPTSchedulerILb0ELi80ELb0EEEEEEEEEvNT_6ParamsE)
        .other          _ZN7cutlass13device_kernelIN5flash19enable_sm80_to_sm89INS1_16FlashAttnBwdSm80INS1_25CollectiveMainloopBwdSm80ILi2ELi1EN4cute5tupleIJNS5_1CILi64EEENS7_ILi80EEENS7_ILi192EEEEEENS_6half_tEfNS_4arch4Sm80ELb1ELb0ELb1ELb0ELb0ELb0ELb1ELb0ELi2ELi4ELi2ELi2ELb0EEENS1_24CollectiveEpilogueBwdGQAISB_fSE_Li256ELb0ELb0EEENS1_25SingleTileBwdLPTSchedulerILb0ELi80ELb0EEEEEEEEEvNT_6ParamsE,@"STO_CUDA_ENTRY STV_DEFAULT"
_ZN7cutlass13device_kernelIN5flash19enable_sm80_to_sm89INS1_16FlashAttnBwdSm80INS1_25CollectiveMainloopBwdSm80ILi2ELi1EN4cute5tupleIJNS5_1CILi64EEENS7_ILi80EEENS7_ILi192EEEEEENS_6half_tEfNS_4arch4Sm80ELb1ELb0ELb1ELb0ELb0ELb0ELb1ELb0ELi2ELi4ELi2ELi2ELb0EEENS1_24CollectiveEpilogueBwdGQAISB_fSE_Li256ELb0ELb0EEENS1_25SingleTileBwdLPTSchedulerILb0ELi80ELb0EEEEEEEEEvNT_6ParamsE:
[----:B------:R-:W-:Y:S01]  /*0000*/  LDC R1, c[0x0][0x28] ;  /* 0x00000a00ff017b82 */ /* 0x000fe20000000800 */
[----:B------:R-:W-:Y:S05]  /*0010*/  EXIT ;  /* 0x000000000000794d */ /* 0x000fea0003800000 */
.L_x_42:
        /* <DEDUP_REMOVED lines=14> */
.L_x_133:


//--------------------- .text._ZN7cutlass13device_kernelIN5flash19enable_sm80_to_sm89INS1_16FlashAttnBwdSm80INS1_25CollectiveMainloopBwdSm80ILi2ELi1EN4cute5tupleIJNS5_1CILi64EEENS7_ILi80EEENS7_ILi192EEEEEENS_6half_tEfNS_4arch4Sm80ELb1ELb0ELb1ELb0ELb1ELb0ELb1ELb0ELi2ELi4ELi2ELi2ELb0EEENS1_24CollectiveEpilogueBwdGQAISB_fSE_Li256ELb0ELb1EEENS1_25SingleTileBwdLPTSchedulerILb0ELi80ELb1EEEEEEEEEvNT_6ParamsE --------------------------
	.section	.text._ZN7cutlass13device_kernelIN5flash19enable_sm80_to_sm89INS1_16FlashAttnBwdSm80INS1_25CollectiveMainloopBwdSm80ILi2ELi1EN4cute5tupleIJNS5_1CILi64EEENS7_ILi80EEENS7_ILi192EEEEEENS_6half_tEfNS_4arch4Sm80ELb1ELb0ELb1ELb0ELb1ELb0ELb1ELb0ELi2ELi4ELi2ELi2ELb0EEENS1_24CollectiveEpilogueBwdGQAISB_fSE_Li256ELb0ELb1EEENS1_25SingleTileBwdLPTSchedulerILb0ELi80ELb1EEEEEEEEEvNT_6ParamsE,"ax",@progbits
	.align	128
.text._ZN7cutlass13device_kernelIN5flash19enable_sm80_to_sm89INS1_16FlashAttnBwdSm80INS1_25CollectiveMainloopBwdSm80ILi2ELi1EN4cute5tupleIJNS5_1CILi64EEENS7_ILi80EEENS7_ILi192EEEEEENS_6half_tEfNS_4arch4Sm80ELb1ELb0ELb1ELb0ELb1ELb0ELb1ELb0ELi2ELi4ELi2ELi2ELb0EEENS1_24CollectiveEpilogueBwdGQAISB_fSE_Li256ELb0ELb1EEENS1_25SingleTileBwdLPTSchedulerILb0ELi80ELb1EEEEEEEEEvNT_6ParamsE:
        .type           _ZN7cutlass13device_kernelIN5flash19enable_sm80_to_sm89INS1_16FlashAttnBwdSm80INS1_25CollectiveMainloopBwdSm80ILi2ELi1EN4cute5tupleIJNS5_1CILi64EEENS7_ILi80EEENS7_ILi192EEEEEENS_6half_tEfNS_4arch4Sm80ELb1ELb0ELb1ELb0ELb1ELb0ELb1ELb0ELi2ELi4ELi2ELi2ELb0EEENS1_24CollectiveEpilogueBwdGQAISB_fSE_Li256ELb0ELb1EEENS1_25SingleTileBwdLPTSchedulerILb0ELi80ELb1EEEEEEEEEvNT_6ParamsE,@function
        .size           _ZN7cutlass13device_kernelIN5flash19enable_sm80_to_sm89INS1_16FlashAttnBwdSm80INS1_25CollectiveMainloopBwdSm80ILi2ELi1EN4cute5tupleIJNS5_1CILi64EEENS7_ILi80EEENS7_ILi192EEEEEENS_6half_tEfNS_4arch4Sm80ELb1ELb0ELb1ELb0ELb1ELb0ELb1ELb0ELi2ELi4ELi2ELi2ELb0EEENS1_24CollectiveEpilogueBwdGQAISB_fSE_Li256ELb0ELb1EEENS1_25SingleTileBwdLPTSchedulerILb0ELi80ELb1EEEEEEEEEvNT_6ParamsE,(.L_x_134 - _ZN7cutlass13device_kernelIN5flash19enable_sm80_to_sm89INS1_16FlashAttnBwdSm80INS1_25CollectiveMainloopBwdSm80ILi2ELi1EN4cute5tupleIJNS5_1CILi64EEENS7_ILi80EEENS7_ILi192EEEEEENS_6half_tEfNS_4arch4Sm80ELb1ELb0ELb1ELb0ELb1ELb0ELb1ELb0ELi2ELi4ELi2ELi2ELb0EEENS1_24CollectiveEpilogueBwdGQAISB_fSE_Li256ELb0ELb1EEENS1_25SingleTileBwdLPTSchedulerILb0ELi80ELb1EEEEEEEEEvNT_6ParamsE)
        .other          _ZN7cutlass13device_kernelIN5flash19enable_sm80_to_sm89INS1_16FlashAttnBwdSm80INS1_25CollectiveMainloopBwdSm80ILi2ELi1EN4cute5tupleIJNS5_1CILi64EEENS7_ILi80EEENS7_ILi192EEEEEENS_6half_tEfNS_4arch4Sm80ELb1ELb0ELb1ELb0ELb1ELb0ELb1ELb0ELi2ELi4ELi2ELi2ELb0EEENS1_24CollectiveEpilogueBwdGQAISB_fSE_Li256ELb0ELb1EEENS1_25SingleTileBwdLPTSchedulerILb0ELi80ELb1EEEEEEEEEvNT_6ParamsE,@"STO_CUDA_ENTRY STV_DEFAULT"
_ZN7cutlass13device_kernelIN5flash19enable_sm80_to_sm89INS1_16FlashAttnBwdSm80INS1_25CollectiveMainloopBwdSm80ILi2ELi1EN4cute5tupleIJNS5_1CILi64EEENS7_ILi80EEENS7_ILi192EEEEEENS_6half_tEfNS_4arch4Sm80ELb1ELb0ELb1ELb0ELb1ELb0ELb1ELb0ELi2ELi4ELi2ELi2ELb0EEENS1_24CollectiveEpilogueBwdGQAISB_fSE_Li256ELb0ELb1EEENS1_25SingleTileBwdLPTSchedulerILb0ELi80ELb1EEEEEEEEEvNT_6ParamsE:
[----:B------:R-:W-:Y:S01]  /*0000*/  LDC R1, c[0x0][0x28] ;  /* 0x00000a00ff017b82 */ /* 0x000fe20000000800 */
[----:B------:R-:W-:Y:S05]  /*0010*/  EXIT ;  /* 0x000000000000794d */ /* 0x000fea0003800000 */
.L_x_43:
        /* <DEDUP_REMOVED lines=14> */
.L_x_134:


//--------------------- .text._ZN7cutlass13device_kernelIN5flash22FlashAttnBwdPreprocessIN4cute5tupleIJNS3_1CILi64EEENS5_ILi192EEEEEENS_6half_tEfNS_4arch4Sm80ELb1ELb0EEEEEvNT_6ParamsE --------------------------
	.section	.text._ZN7cutlass13device_kernelIN5flash22FlashAttnBwdPreprocessIN4cute5tupleIJNS3_1CILi64EEENS5_ILi192EEEEEENS_6half_tEfNS_4arch4Sm80ELb1ELb0EEEEEvNT_6ParamsE,"ax",@progbits
	.align	128
.text._ZN7cutlass13device_kernelIN5flash22FlashAttnBwdPreprocessIN4cute5tupleIJNS3_1CILi64EEENS5_ILi192EEEEEENS_6half_tEfNS_4arch4Sm80ELb1ELb0EEEEEvNT_6ParamsE:
        .type           _ZN7cutlass13device_kernelIN5flash22FlashAttnBwdPreprocessIN4cute5tupleIJNS3_1CILi64EEENS5_ILi192EEEEEENS_6half_tEfNS_4arch4Sm80ELb1ELb0EEEEEvNT_6ParamsE,@function
        .size           _ZN7cutlass13device_kernelIN5flash22FlashAttnBwdPreprocessIN4cute5tupleIJNS3_1CILi64EEENS5_ILi192EEEEEENS_6half_tEfNS_4arch4Sm80ELb1ELb0EEEEEvNT_6ParamsE,(.L_x_135 - _ZN7cutlass13device_kernelIN5flash22FlashAttnBwdPreprocessIN4cute5tupleIJNS3_1CILi64EEENS5_ILi192EEEEEENS_6half_tEfNS_4arch4Sm80ELb1ELb0EEEEEvNT_6ParamsE)
        .other          _ZN7cutlass13device_kernelIN5flash22FlashAttnBwdPreprocessIN4cute5tupleIJNS3_1CILi64EEENS5_ILi192EEEEEENS_6half_tEfNS_4arch4Sm80ELb1ELb0EEEEEvNT_6ParamsE,@"STO_CUDA_ENTRY STV_DEFAULT"
_ZN7cutlass13device_kernelIN5flash22FlashAttnBwdPreprocessIN4cute5tupleIJNS3_1CILi64EEENS5_ILi192EEEEEENS_6half_tEfNS_4arch4Sm80ELb1ELb0EEEEEvNT_6ParamsE:
[----:B------:R-:W-:Y:S01]  /*0000*/  LDC R1, c[0x0][0x28] ;  /* 0x00000a00ff017b82 */ /* 0x000fe20000000800 */
[----:B------:R-:W0:Y:S01]  /*0010*/  S2R R0, SR_CTAID.X ;  /* 0x0000000000007919 */ /* 0x000e220000002500 */
[----:B------:R-:W-:-:S06]  /*0020*/  ULDC UR4, c[0x0][0x218] ;  /* 0x0000860000047ab9 */ /* 0x000fcc0000000800 */
[----:B------:R-:W1:Y:S01]  /*0030*/  S2UR UR8, SR_CTAID.Y ;  /* 0x00000000000879c3 */ /* 0x000e620000002600 */
[----:B------:R-:W-:Y:S01]  /*0040*/  ULDC.64 UR6, c[0x0][0x208] ;  /* 0x0000820000067ab9 */ /* 0x000fe20000000a00 */
[----:B------:R-:W2:Y:S06]  /*0050*/  S2R R2, SR_TID.X ;  /* 0x0000000000027919 */ /* 0x000eac0000002100 */
[----:B------:R-:W3:Y:S08]  /*0060*/  S2UR UR9, SR_CTAID.Z ;  /* 0x00000000000979c3 */ /* 0x000ef00000002700 */
[----:B------:R-:W4:Y:S01]  /*0070*/  LDC.64 R30, c[0x0][0x238] ;  /* 0x00008e00ff1e7b82 */ /* 0x000f220000000a00 */
[----:B-1----:R-:W-:-:S07]  /*0080*/  USHF.R.S32.HI UR10, URZ, 0x1f, UR8 ;  /* 0x0000001f3f0a7899 */ /* 0x002fce0008011408 */
[----:B------:R-:W1:Y:S01]  /*0090*/  LDC.64 R16, c[0x0][0x250] ;  /* 0x00009400ff107b82 */ /* 0x000e620000000a00 */
[----:B0-----:R-:W-:Y:S01]  /*00a0*/  SHF.L.U32 R10, R0, 0x6, RZ ;  /* 0x00000006000a7819 */ /* 0x001fe200000006ff */
[----:B---3--:R-:W-:-:S06]  /*00b0*/  USHF.R.S32.HI UR11, URZ, 0x1f, UR9 ;  /* 0x0000001f3f0b7899 */ /* 0x008fcc0008011409 */
[----:B------:R-:W0:Y:S01]  /*00c0*/  LDC.64 R58, c[0x0][0x258] ;  /* 0x00009600ff3a7b82 */ /* 0x000e220000000a00 */
[----:B------:R-:W-:-:S04]  /*00d0*/  IADD3 R3, -R10, UR4, RZ ;  /* 0x000000040a037c10 */ /* 0x000fc8000fffe1ff */
[----:B--2---:R-:W-:-:S04]  /*00e0*/  ISETP.GE.AND P0, PT, R2, R3, PT ;  /* 0x000000030200720c */ /* 0x004fc80003f06270 */
[----:B------:R-:W-:-:S13]  /*00f0*/  ISETP.GT.OR P0, PT, R2, 0x3f, P0 ;  /* 0x0000003f0200780c */ /* 0x000fda0000704670 */
[----:B------:R-:W2:Y:S01]  /*0100*/  @!P0 LDC.64 R8, c[0x0][0x290] ;  /* 0x0000a400ff088b82 */ /* 0x000ea20000000a00 */
[----:B------:R-:W-:Y:S02]  /*0110*/  @!P0 SHF.R.S32.HI R5, RZ, 0x1f, R2 ;  /* 0x0000001fff058819 */ /* 0x000fe40000011402 */
[----:B------:R-:W-:-:S04]  /*0120*/  @!P0 IADD3 R4, P1, R10, R2, RZ ;  /* 0x000000020a048210 */ /* 0x000fc80007f3e0ff */
[----:B------:R-:W-:Y:S01]  /*0130*/  @!P0 LEA.HI.X.SX32 R5, R10, R5, 0x1, P1 ;  /* 0x000000050a058211 */ /* 0x000fe200008f0eff */
[----:B------:R-:W3:Y:S08]  /*0140*/  @!P0 LDC.64 R12, c[0x0][0x298] ;  /* 0x0000a600ff0c8b82 */ /* 0x000ef00000000a00 */
[----:B------:R-:W4:Y:S01]  /*0150*/  @!P0 LDC.64 R14, c[0x0][0x288] ;  /* 0x0000a200ff0e8b82 */ /* 0x000f220000000a00 */
[----:B--2---:R-:W-:-:S02]  /*0160*/  @!P0 IMAD R6, R8, UR10, RZ ;  /* 0x0000000a08068c24 */ /* 0x004fc4000f8e02ff */
[----:B------:R-:W-:-:S04]  /*0170*/  @!P0 IMAD.WIDE.U32 R4, R8, UR8, R4 ;  /* 0x0000000808048c25 */ /* 0x000fc8000f8e0004 */
[----:B------:R-:W-:Y:S02]  /*0180*/  @!P0 IMAD R7, R9, UR8, R6 ;  /* 0x0000000809078c24 */ /* 0x000fe4000f8e0206 */
[----:B---3--:R-:W-:-:S03]  /*0190*/  @!P0 IMAD R6, R12, UR11, RZ ;  /* 0x0000000b0c068c24 */ /* 0x008fc6000f8e02ff */
[----:B------:R-:W-:Y:S01]  /*01a0*/  @!P0 IADD3 R5, R5, R7, RZ ;  /* 0x0000000705058210 */ /* 0x000fe20007ffe0ff */
[----:B------:R-:W-:Y:S02]  /*01b0*/  @!P0 IMAD R7, R13, UR9, R6 ;  /* 0x000000090d078c24 */ /* 0x000fe4000f8e0206 */
[----:B------:R-:W-:Y:S02]  /*01c0*/  @!P0 IMAD.WIDE.U32 R4, R12, UR9, R4 ;  /* 0x000000090c048c25 */ /* 0x000fe4000f8e0004 */
[----:B------:R-:W2:Y:S03]  /*01d0*/  LDC.64 R12, c[0x0][0x230] ;  /* 0x00008c00ff0c7b82 */ /* 0x000ea60000000a00 */
[----:B------:R-:W-:Y:S02]  /*01e0*/  @!P0 IADD3 R5, R5, R7, RZ ;  /* 0x0000000705058210 */ /* 0x000fe40007ffe0ff */
[----:B----4-:R-:W-:-:S04]  /*01f0*/  @!P0 LEA R6, P1, R4, R14, 0x2 ;  /* 0x0000000e04068211 */ /* 0x010fc800078210ff */
[----:B------:R-:W-:Y:S02]  /*0200*/  @!P0 LEA.HI.X R7, R4, R15, R5, 0x2, P1 ;  /* 0x0000000f04078211 */ /* 0x000fe400008f1405 */
[----:B------:R-:W-:Y:S02]  /*0210*/  SHF.R.S32.HI R5, RZ, 0x1f, R2 ;  /* 0x0000001fff057819 */ /* 0x000fe40000011402 */
[----:B------:R-:W-:Y:S02]  /*0220*/  MOV R4, 0x7f800000 ;  /* 0x7f80000000047802 */ /* 0x000fe40000000f00 */
[----:B------:R-:W-:-:S04]  /*0230*/  LEA.HI R54, R5, R2, RZ, 0x3 ;  /* 0x0000000205367211 */ /* 0x000fc800078f18ff */
[----:B------:R-:W-:Y:S01]  /*0240*/  LOP3.LUT R5, R54, 0xfffffff8, RZ, 0xc0, !PT ;  /* 0xfffffff836057812 */ /* 0x000fe200078ec0ff */
[----:B------:R3:W5:Y:S01]  /*0250*/  @!P0 LDG.E R4, desc[UR6][R6.64] ;  /* 0x0000000606048981 */ /* 0x000762000c1e1900 */
[----:B------:R-:W-:Y:S01]  /*0260*/  SHF.R.S32.HI R54, RZ, 0x3, R54 ;  /* 0x00000003ff367819 */ /* 0x000fe20000011436 */
[----:B------:R-:W-:Y:S01]  /*0270*/  BSSY B0, `(.L_x_44) ;  /* 0x000002a000007945 */ /* 0x000fe20003800000 */
[----:B------:R-:W-:Y:S01]  /*0280*/  IADD3 R5, -R5, R2, RZ ;  /* 0x0000000205057210 */ /* 0x000fe20007ffe1ff */
[----:B--2---:R-:W-:Y:S01]  /*0290*/  IMAD R8, R12, UR10, RZ ;  /* 0x0000000a0c087c24 */ /* 0x004fe2000f8e02ff */
[----:B------:R-:W-:Y:S01]  /*02a0*/  ISETP.GE.AND P0, PT, R54, R3, PT ;  /* 0x000000033600720c */ /* 0x000fe20003f06270 */
[----:B------:R-:W-:Y:S01]  /*02b0*/  HFMA2.MMA R24, -RZ, RZ, 0, 0 ;  /* 0x00000000ff187435 */ /* 0x000fe200000001ff */
[----:B------:R-:W-:Y:S01]  /*02c0*/  SHF.L.U32 R52, R5, 0x3, RZ ;  /* 0x0000000305347819 */ /* 0x000fe200000006ff */
[----:B------:R-:W-:Y:S01]  /*02d0*/  IMAD R9, R13, UR8, R8 ;  /* 0x000000080d097c24 */ /* 0x000fe2000f8e0208 */
[----:B------:R-:W-:Y:S01]  /*02e0*/  CS2R R40, SRZ ;  /* 0x0000000000287805 */ /* 0x000fe2000001ff00 */
[----:B------:R-:W-:Y:S01]  /*02f0*/  IMAD R8, R30, UR11, RZ ;  /* 0x0000000b1e087c24 */ /* 0x000fe2000f8e02ff */
[----:B------:R-:W-:-:S02]  /*0300*/  SHF.R.S32.HI R53, RZ, 0x1f, R52 ;  /* 0x0000001fff357819 */ /* 0x000fc40000011434 */
[----:B------:R-:W-:Y:S02]  /*0310*/  CS2R R42, SRZ ;  /* 0x00000000002a7805 */ /* 0x000fe4000001ff00 */
[----:B------:R-:W-:Y:S01]  /*0320*/  CS2R R44, SRZ ;  /* 0x00000000002c7805 */ /* 0x000fe2000001ff00 */
[----:B------:R-:W-:Y:S01]  /*0330*/  IMAD R31, R31, UR9, R8 ;  /* 0x000000091f1f7c24 */ /* 0x000fe2000f8e0208 */
[----:B------:R-:W-:Y:S01]  /*0340*/  CS2R R46, SRZ ;  /* 0x00000000002e7805 */ /* 0x000fe2000001ff00 */
[----:B---3--:R-:W-:Y:S01]  /*0350*/  IMAD.WIDE.U32 R6, R12, UR8, R52 ;  /* 0x000000080c067c25 */ /* 0x008fe2000f8e0034 */
[----:B------:R-:W-:Y:S02]  /*0360*/  CS2R R12, SRZ ;  /* 0x00000000000c7805 */ /* 0x000fe4000001ff00 */
[----:B------:R-:W-:Y:S02]  /*0370*/  SHF.R.S32.HI R55, RZ, 0x1f, R54 ;  /* 0x0000001fff377819 */ /* 0x000fe40000011436 */
[----:B------:R-:W-:Y:S01]  /*0380*/  CS2R R14, SRZ ;  /* 0x00000000000e7805 */ /* 0x000fe2000001ff00 */
[----:B-1----:R-:W-:Y:S01]  /*0390*/  IMAD R18, R16, UR10, RZ ;  /* 0x0000000a10127c24 */ /* 0x002fe2000f8e02ff */
[----:B------:R-:W-:-:S03]  /*03a0*/  IADD3 R7, R7, R9, RZ ;  /* 0x0000000907077210 */ /* 0x000fc60007ffe0ff */
[----:B------:R-:W-:-:S05]  /*03b0*/  IMAD.WIDE.U32 R28, R30, UR9, R6 ;  /* 0x000000091e1c7c25 */ /* 0x000fca000f8e0006 */
[----:B------:R-:W-:Y:S01]  /*03c0*/  IADD3 R31, R29, R31, RZ ;  /* 0x0000001f1d1f7210 */ /* 0x000fe20007ffe0ff */
[----:B0-----:R-:W-:Y:S06]  /*03d0*/  @P0 BRA `(.L_x_45) ;  /* 0x00000000004c0947 */ /* 0x001fec0003800000 */
[----:B------:R-:W-:Y:S01]  /*03e0*/  IMAD.WIDE R6, R0, 0x40, R54 ;  /* 0x0000004000067825 */ /* 0x000fe200078e0236 */
[----:B------:R-:W-:Y:S01]  /*03f0*/  ULDC.64 UR12, c[0x0][0x228] ;  /* 0x00008a00000c7ab9 */ /* 0x000fe20000000a00 */
[C---:B------:R-:W-:Y:S01]  /*0400*/  IADD3 R8, R52.reuse, 0x40, RZ ;  /* 0x0000004034087810 */ /* 0x040fe20007ffe0ff */
[----:B------:R-:W-:Y:S01]  /*0410*/  ULDC UR5, c[0x0][0x21c] ;  /* 0x0000870000057ab9 */ /* 0x000fe20000000800 */
[----:B------:R-:W-:Y:S01]  /*0420*/  MOV R30, R28 ;  /* 0x0000001c001e7202 */ /* 0x000fe20000000f00 */
[----:B------:R-:W-:Y:S01]  /*0430*/  IMAD R7, R7, UR12, RZ ;  /* 0x0000000c07077c24 */ /* 0x000fe2000f8e02ff */
[----:B------:R-:W-:Y:S02]  /*0440*/  IADD3 R19, R52, 0x80, RZ ;  /* 0x0000008034137810 */ /* 0x000fe40007ffe0ff */
[----:B------:R-:W-:Y:S01]  /*0450*/  ISETP.GE.AND P2, PT, R8, UR5, PT ;  /* 0x0000000508007c0c */ /* 0x000fe2000bf46270 */
[----:B------:R-:W-:Y:S01]  /*0460*/  IMAD.WIDE.U32 R8, R6, UR12, R30 ;  /* 0x0000000c06087c25 */ /* 0x000fe2000f8e001e */
[----:B------:R-:W-:-:S02]  /*0470*/  ISETP.GE.AND P1, PT, R52, UR5, PT ;  /* 0x0000000534007c0c */ /* 0x000fc4000bf26270 */
[----:B------:R-:W-:Y:S01]  /*0480*/  ISETP.GE.AND P3, PT, R19, UR5, PT ;  /* 0x0000000513007c0c */ /* 0x000fe2000bf66270 */
[----:B------:R-:W-:Y:S01]  /*0490*/  IMAD R7, R6, UR13, R7 ;  /* 0x0000000d06077c24 */ /* 0x000fe2000f8e0207 */
[----:B------:R-:W-:Y:S02]  /*04a0*/  ULDC.64 UR12, c[0x0][0x210] ;  /* 0x00008400000c7ab9 */ /* 0x000fe40000000a00 */
[----:B------:R-:W-:Y:S02]  /*04b0*/  LEA R6, P4, R8, UR12, 0x1 ;  /* 0x0000000c08067c11 */ /* 0x000fe4000f8808ff */
[----:B------:R-:W-:-:S04]  /*04c0*/  IADD3 R7, R9, R7, RZ ;  /* 0x0000000709077210 */ /* 0x000fc80007ffe0ff */
[----:B------:R-:W-:-:S05]  /*04d0*/  LEA.HI.X R7, R8, UR13, R7, 0x1, P4 ;  /* 0x0000000d08077c11 */ /* 0x000fca000a0f0c07 */
[----:B------:R0:W5:Y:S04]  /*04e0*/  @!P1 LDG.E.128 R40, desc[UR6][R6.64] ;  /* 0x0000000606289981 */ /* 0x000168000c1e1d00 */
[----:B------:R0:W5:Y:S04]  /*04f0*/  @!P2 LDG.E.128 R44, desc[UR6][R6.64+0x80] ;  /* 0x00008006062ca981 */ /* 0x000168000c1e1d00 */
[----:B------:R0:W5:Y:S02]  /*0500*/  @!P3 LDG.E.128 R12, desc[UR6][R6.64+0x100] ;  /* 0x00010006060cb981 */ /* 0x000164000c1e1d00 */
.L_x_45:
[----:B------:R-:W-:Y:S05]  /*0510*/  BSYNC B0 ;  /* 0x0000000000007941 */ /* 0x000fea0003800000 */
.L_x_44:
[----:B------:R-:W-:Y:S01]  /*0520*/  IADD3 R8, R54, 0x20, RZ ;  /* 0x0000002036087810 */ /* 0x000fe20007ffe0ff */
[----:B------:R-:W-:Y:S01]  /*0530*/  IMAD R35, R17, UR8, R18 ;  /* 0x0000000811237c24 */ /* 0x000fe2000f8e0212 */
[----:B------:R-:W-:Y:S01]  /*0540*/  BSSY B0, `(.L_x_46) ;  /* 0x0000023000007945 */ /* 0x000fe20003800000 */
[----:B------:R-:W-:Y:S01]  /*0550*/  IMAD.WIDE.U32 R32, R16, UR8, R52 ;  /* 0x0000000810207c25 */ /* 0x000fe2000f8e0034 */
[----:B------:R-:W-:Y:S01]  /*0560*/  ISETP.GE.AND P1, PT, R8, R3, PT ;  /* 0x000000030800720c */ /* 0x000fe20003f26270 */
[----:B------:R-:W-:Y:S01]  /*0570*/  HFMA2.MMA R25, -RZ, RZ, 0, 0 ;  /* 0x00000000ff197435 */ /* 0x000fe200000001ff */
[----:B0----5:R-:W-:Y:S02]  /*0580*/  MOV R6, R40 ;  /* 0x0000002800067202 */ /* 0x021fe40000000f00 */
[----:B------:R-:W-:Y:S02]  /*0590*/  CS2R R16, SRZ ;  /* 0x0000000000107805 */ /* 0x000fe4000001ff00 */
[----:B------:R-:W-:-:S02]  /*05a0*/  MOV R7, R41 ;  /* 0x0000002900077202 */ /* 0x000fc40000000f00 */
[----:B------:R-:W-:Y:S02]  /*05b0*/  CS2R R18, SRZ ;  /* 0x0000000000127805 */ /* 0x000fe4000001ff00 */
[----:B------:R-:W-:Y:S02]  /*05c0*/  CS2R R20, SRZ ;  /* 0x0000000000147805 */ /* 0x000fe4000001ff00 */
[----:B------:R-:W-:Y:S02]  /*05d0*/  CS2R R22, SRZ ;  /* 0x0000000000167805 */ /* 0x000fe4000001ff00 */
[----:B------:R-:W-:Y:S01]  /*05e0*/  CS2R R26, SRZ ;  /* 0x00000000001a7805 */ /* 0x000fe2000001ff00 */
[----:B------:R-:W-:Y:S01]  /*05f0*/  IMAD R38, R58, UR11, RZ ;  /* 0x0000000b3a267c24 */ /* 0x000fe2000f8e02ff */
[----:B------:R-:W-:Y:S01]  /*0600*/  IADD3 R35, R33, R35, RZ ;  /* 0x0000002321237210 */ /* 0x000fe20007ffe0ff */
[----:B------:R-:W-:Y:S06]  /*0610*/  @P1 BRA `(.L_x_47) ;  /* 0x0000000000541947 */ /* 0x000fec0003800000 */
[----:B------:R-:W-:Y:S01]  /*0620*/  IMAD.WIDE R36, R0, 0x40, R54 ;  /* 0x0000004000247825 */ /* 0x000fe200078e0236 */
[----:B------:R-:W-:Y:S01]  /*0630*/  MOV R30, R28 ;  /* 0x0000001c001e7202 */ /* 0x000fe20000000f00 */
[----:B------:R-:W-:Y:S01]  /*0640*/  ULDC.64 UR12, c[0x0][0x228] ;  /* 0x00008a00000c7ab9 */ /* 0x000fe20000000a00 */
[----:B------:R-:W-:Y:S01]  /*0650*/  IADD3 R28, R52, 0x40, RZ ;  /* 0x00000040341c7810 */ /* 0x000fe20007ffe0ff */
[----:B------:R-:W-:Y:S01]  /*0660*/  ULDC UR5, c[0x0][0x21c] ;  /* 0x0000870000057ab9 */ /* 0x000fe20000000800 */
[----:B------:R-:W-:Y:S02]  /*0670*/  IADD3 R9, P2, R36, 0x20, RZ ;  /* 0x0000002024097810 */ /* 0x000fe40007f5e0ff */
[----:B------:R-:W-:Y:S02]  /*0680*/  ISETP.GE.AND P4, PT, R28, UR5, PT ;  /* 0x000000051c007c0c */ /* 0x000fe4000bf86270 */
[----:B------:R-:W-:Y:S01]  /*0690*/  IADD3.X R36, RZ, R37, RZ, P2, !PT ;  /* 0x00000025ff247210 */ /* 0x000fe200017fe4ff */
[----:B------:R-:W-:Y:S01]  /*06a0*/  IMAD.WIDE.U32 R30, R9, UR12, R30 ;  /* 0x0000000c091e7c25 */ /* 0x000fe2000f8e001e */
[----:B------:R-:W-:-:S02]  /*06b0*/  IADD3 R28, R52, 0x80, RZ ;  /* 0x00000080341c7810 */ /* 0x000fc40007ffe0ff */
[----:B------:R-:W-:Y:S01]  /*06c0*/  ISETP.GE.AND P3, PT, R52, UR5, PT ;  /* 0x0000000534007c0c */ /* 0x000fe2000bf66270 */
[----:B------:R-:W-:Y:S01]  /*06d0*/  IMAD R36, R36, UR12, RZ ;  /* 0x0000000c24247c24 */ /* 0x000fe2000f8e02ff */
[----:B------:R-:W-:-:S03]  /*06e0*/  ISETP.GE.AND P5, PT, R28, UR5, PT ;  /* 0x000000051c007c0c */ /* 0x000fc6000bfa6270 */
        /* <DEDUP_REMOVED lines=8> */
.L_x_47:
[----:B------:R-:W-:Y:S05]  /*0770*/  BSYNC B0 ;  /* 0x0000000000007941 */ /* 0x000fea0003800000 */
.L_x_46:
[----:B------:R-:W-:Y:S01]  /*0780*/  MOV R34, R32 ;  /* 0x0000002000227202 */ /* 0x000fe20000000f00 */
[----:B------:R-:W-:Y:S01]  /*0790*/  IMAD R57, R59, UR9, R38 ;  /* 0x000000093b397c24 */ /* 0x000fe2000f8e0226 */
[----:B------:R-:W-:Y:S01]  /*07a0*/  BSSY B0, `(.L_x_48) ;  /* 0x0000033000007945 */ /* 0x000fe20003800000 */
[----:B0-----:R-:W-:Y:S02]  /*07b0*/  CS2R R28, SRZ ;  /* 0x00000000001c7805 */ /* 0x001fe4000001ff00 */
[----:B------:R-:W-:Y:S01]  /*07c0*/  CS2R R30, SRZ ;  /* 0x00000000001e7805 */ /* 0x000fe2000001ff00 */
[----:B------:R-:W-:Y:S01]  /*07d0*/  IMAD.WIDE.U32 R58, R58, UR9, R34 ;  /* 0x000000093a3a7c25 */ /* 0x000fe2000f8e0022 */
[----:B------:R-:W-:Y:S02]  /*07e0*/  CS2R R32, SRZ ;  /* 0x0000000000207805 */ /* 0x000fe4000001ff00 */
[----:B------:R-:W-:Y:S02]  /*07f0*/  CS2R R34, SRZ ;  /* 0x0000000000227805 */ /* 0x000fe4000001ff00 */
[----:B------:R-:W-:-:S02]  /*0800*/  CS2R R36, SRZ ;  /* 0x0000000000247805 */ /* 0x000fc4000001ff00 */
[----:B------:R-:W-:Y:S02]  /*0810*/  CS2R R38, SRZ ;  /* 0x0000000000267805 */ /* 0x000fe4000001ff00 */
[----:B------:R-:W-:Y:S01]  /*0820*/  IADD3 R57, R59, R57, RZ ;  /* 0x000000393b397210 */ /* 0x000fe20007ffe0ff */
[----:B------:R-:W-:Y:S06]  /*0830*/  @P0 BRA `(.L_x_49) ;  /* 0x0000000000a40947 */ /* 0x000fec0003800000 */
[----:B------:R-:W-:Y:S01]  /*0840*/  ULDC UR5, c[0x0][0x21c] ;  /* 0x0000870000057ab9 */ /* 0x000fe20000000800 */
[C---:B------:R-:W-:Y:S02]  /*0850*/  IADD3 R9, R52.reuse, 0x40, RZ ;  /* 0x0000004034097810 */ /* 0x040fe40007ffe0ff */
[C---:B------:R-:W-:Y:S02]  /*0860*/  ISETP.GE.AND P2, PT, R52.reuse, UR5, PT ;  /* 0x0000000534007c0c */ /* 0x040fe4000bf46270 */
[----:B------:R-:W-:Y:S02]  /*0870*/  IADD3 R40, R52, 0x80, RZ ;  /* 0x0000008034287810 */ /* 0x000fe40007ffe0ff */
[----:B------:R-:W-:Y:S02]  /*0880*/  ISETP.GE.AND P3, PT, R9, UR5, PT ;  /* 0x0000000509007c0c */ /* 0x000fe4000bf66270 */
[----:B------:R-:W-:-:S07]  /*0890*/  ISETP.GE.AND P5, PT, R40, UR5, PT ;  /* 0x0000000528007c0c */ /* 0x000fce000bfa6270 */
[----:B------:R-:W0:Y:S01]  /*08a0*/  @!P2 LDC.64 R64, c[0x0][0x248] ;  /* 0x00009200ff40ab82 */ /* 0x000e220000000a00 */
[----:B------:R-:W-:Y:S01]  /*08b0*/  @!P2 IMAD.WIDE R66, R0, 0x40, R54 ;  /* 0x000000400042a825 */ /* 0x000fe200078e0236 */
[----:B------:R-:W-:-:S03]  /*08c0*/  @!P2 MOV R56, R58 ;  /* 0x0000003a0038a202 */ /* 0x000fc60000000f00 */
[----:B------:R-:W-:Y:S01]  /*08d0*/  @!P3 IMAD.WIDE R70, R0, 0x40, R54 ;  /* 0x000000400046b825 */ /* 0x000fe200078e0236 */
[----:B------:R-:W-:Y:S02]  /*08e0*/  @!P5 MOV R68, R58 ;  /* 0x0000003a0044d202 */ /* 0x000fe40000000f00 */
[----:B------:R-:W1:Y:S01]  /*08f0*/  @!P3 LDC.64 R50, c[0x0][0x248] ;  /* 0x00009200ff32bb82 */ /* 0x000e620000000a00 */
[----:B------:R-:W-:-:S07]  /*0900*/  @!P5 MOV R69, R57 ;  /* 0x000000390045d202 */ /* 0x000fce0000000f00 */
[----:B------:R-:W2:Y:S08]  /*0910*/  @!P5 LDC.64 R48, c[0x0][0x248] ;  /* 0x00009200ff30db82 */ /* 0x000eb00000000a00 */
[----:B------:R-:W3:Y:S01]  /*0920*/  @!P2 LDC.64 R62, c[0x0][0x240] ;  /* 0x00009000ff3eab82 */ /* 0x000ee20000000a00 */
[-C--:B0-----:R-:W-:Y:S01]  /*0930*/  @!P2 IMAD R9, R67, R64.reuse, RZ ;  /* 0x000000404309a224 */ /* 0x081fe200078e02ff */
[----:B------:R-:W-:Y:S01]  /*0940*/  @!P3 MOV R67, R57 ;  /* 0x000000390043b202 */ /* 0x000fe20000000f00 */
[----:B------:R-:W-:-:S04]  /*0950*/  @!P2 IMAD.WIDE.U32 R72, R66, R64, R56 ;  /* 0x000000404248a225 */ /* 0x000fc800078e0038 */
[----:B------:R-:W-:Y:S01]  /*0960*/  @!P2 IMAD R9, R66, R65, R9 ;  /* 0x000000414209a224 */ /* 0x000fe200078e0209 */
[----:B------:R-:W0:Y:S01]  /*0970*/  @!P3 LDC.64 R60, c[0x0][0x240] ;  /* 0x00009000ff3cbb82 */ /* 0x000e220000000a00 */
[----:B------:R-:W-:Y:S01]  /*0980*/  @!P3 MOV R66, R58 ;  /* 0x0000003a0042b202 */ /* 0x000fe20000000f00 */
[----:B------:R-:W-:Y:S02]  /*0990*/  @!P5 IMAD.WIDE R64, R0, 0x40, R54 ;  /* 0x000000400040d825 */ /* 0x000fe400078e0236 */
[----:B------:R-:W-:Y:S02]  /*09a0*/  @!P2 IADD3 R9, R73, R9, RZ ;  /* 0x000000094909a210 */ /* 0x000fe40007ffe0ff */
[-C--:B-1----:R-:W-:Y:S02]  /*09b0*/  @!P3 IMAD.WIDE.U32 R66, R70, R50.reuse, R66 ;  /* 0x000000324642b225 */ /* 0x082fe400078e0042 */
[----:B------:R-:W1:Y:S02]  /*09c0*/  @!P5 LDC.64 R40, c[0x0][0x240] ;  /* 0x00009000ff28db82 */ /* 0x000e640000000a00 */
[----:B------:R-:W-:-:S02]  /*09d0*/  @!P3 IMAD R50, R71, R50, RZ ;  /* 0x000000324732b224 */ /* 0x000fc400078e02ff */
[-C--:B--2---:R-:W-:Y:S02]  /*09e0*/  @!P5 IMAD R65, R65, R48.reuse, RZ ;  /* 0x000000304141d224 */ /* 0x084fe400078e02ff */
[----:B------:R-:W-:Y:S01]  /*09f0*/  @!P5 IMAD.WIDE.U32 R68, R64, R48, R68 ;  /* 0x000000304044d225 */ /* 0x000fe200078e0044 */
[----:B---3--:R-:W-:-:S03]  /*0a00*/  @!P2 LEA R62, P0, R72, R62, 0x1 ;  /* 0x0000003e483ea211 */ /* 0x008fc600078008ff */
[----:B------:R-:W-:Y:S02]  /*0a10*/  @!P3 IMAD R51, R70, R51, R50 ;  /* 0x000000334633b224 */ /* 0x000fe400078e0232 */
[----:B------:R-:W-:Y:S01]  /*0a20*/  @!P5 IMAD R65, R64, R49, R65 ;  /* 0x000000314041d224 */ /* 0x000fe200078e0241 */
[----:B------:R-:W-:Y:S02]  /*0a30*/  @!P2 LEA.HI.X R63, R72, R63, R9, 0x1, P0 ;  /* 0x0000003f483fa211 */ /* 0x000fe400000f0c09 */
[----:B------:R-:W-:Y:S02]  /*0a40*/  @!P3 IADD3 R51, R67, R51, RZ ;  /* 0x000000334333b210 */ /* 0x000fe40007ffe0ff */
[C---:B0-----:R-:W-:Y:S01]  /*0a50*/  @!P3 LEA R60, P4, R66.reuse, R60, 0x1 ;  /* 0x0000003c423cb211 */ /* 0x041fe200078808ff */
[----:B------:R0:W5:Y:S01]  /*0a60*/  @!P2 LDG.E.128 R28, desc[UR6][R62.64] ;  /* 0x000000063e1ca981 */ /* 0x000162000c1e1d00 */
[----:B------:R-:W-:Y:S02]  /*0a70*/  @!P5 IADD3 R65, R69, R65, RZ ;  /* 0x000000414541d210 */ /* 0x000fe40007ffe0ff */
[----:B------:R-:W-:-:S02]  /*0a80*/  @!P3 LEA.HI.X R61, R66, R61, R51, 0x1, P4 ;  /* 0x0000003d423db211 */ /* 0x000fc400020f0c33 */
[----:B-1----:R-:W-:-:S03]  /*0a90*/  @!P5 LEA R40, P6, R68, R40, 0x1 ;  /* 0x000000284428d211 */ /* 0x002fc600078c08ff */
[----:B------:R0:W5:Y:S01]  /*0aa0*/  @!P3 LDG.E.128 R32, desc[UR6][R60.64+0x80] ;  /* 0x000080063c20b981 */ /* 0x000162000c1e1d00 */
[----:B------:R-:W-:-:S05]  /*0ab0*/  @!P5 LEA.HI.X R41, R68, R41, R65, 0x1, P6 ;  /* 0x000000294429d211 */ /* 0x000fca00030f0c41 */
[----:B------:R0:W5:Y:S04]  /*0ac0*/  @!P5 LDG.E.128 R36, desc[UR6][R40.64+0x100] ;  /* 0x000100062824d981 */ /* 0x000168000c1e1d00 */
.L_x_49:
[----:B------:R-:W-:Y:S05]  /*0ad0*/  BSYNC B0 ;  /* 0x0000000000007941 */ /* 0x000fea0003800000 */
.L_x_48:
[----:B------:R-:W-:Y:S01]  /*0ae0*/  HADD2.F32 R66, -RZ, R6.H1_H1 ;  /* 0x30000006ff427230 */ /* 0x000fe20000004100 */
[----:B------:R-:W-:Y:S01]  /*0af0*/  BSSY B0, `(.L_x_50) ;  /* 0x0000028000007945 */ /* 0x000fe20003800000 */
[----:B0----5:R-:W-:Y:S01]  /*0b00*/  HADD2.F32 R41, -RZ, R28.H1_H1 ;  /* 0x3000001cff297230 */ /* 0x021fe20000004100 */
[----:B------:R-:W-:Y:S01]  /*0b10*/  MOV R9, R42 ;  /* 0x0000002a00097202 */ /* 0x000fe20000000f00 */
[----:B------:R-:W-:Y:S01]  /*0b20*/  HADD2.F32 R67, -RZ, R6.H0_H0 ;  /* 0x20000006ff437230 */ /* 0x000fe20000004100 */
[----:B------:R-:W-:Y:S02]  /*0b30*/  MOV R61, R43 ;  /* 0x0000002b003d7202 */ /* 0x000fe40000000f00 */
[----:B------:R-:W-:Y:S02]  /*0b40*/  CS2R R42, SRZ ;  /* 0x00000000002a7805 */ /* 0x000fe4000001ff00 */
[----:B------:R-:W-:Y:S01]  /*0b50*/  MOV R60, R44 ;  /* 0x0000002c003c7202 */ /* 0x000fe20000000f00 */
[----:B------:R-:W-:Y:S01]  /*0b60*/  FMUL.FTZ R66, R66, R41 ;  /* 0x0000002942427220 */ /* 0x000fe20000410000 */
[----:B------:R-:W-:-:S02]  /*0b70*/  MOV R63, R45 ;  /* 0x0000002d003f7202 */ /* 0x000fc40000000f00 */
[----:B------:R-:W-:Y:S02]  /*0b80*/  CS2R R40, SRZ ;  /* 0x0000000000287805 */ /* 0x000fe4000001ff00 */
[----:B------:R-:W-:Y:S02]  /*0b90*/  MOV R62, R46 ;  /* 0x0000002e003e7202 */ /* 0x000fe40000000f00 */
[----:B------:R-:W-:Y:S02]  /*0ba0*/  CS2R R44, SRZ ;  /* 0x00000000002c7805 */ /* 0x000fe4000001ff00 */
[----:B------:R-:W-:Y:S02]  /*0bb0*/  MOV R64, R47 ;  /* 0x0000002f00407202 */ /* 0x000fe40000000f00 */
[----:B------:R-:W-:Y:S02]  /*0bc0*/  CS2R R46, SRZ ;  /* 0x00000000002e7805 */ /* 0x000fe4000001ff00 */
[----:B------:R-:W-:-:S02]  /*0bd0*/  MOV R65, R29 ;  /* 0x0000001d00417202 */ /* 0x000fc40000000f00 */
[----:B------:R-:W-:Y:S02]  /*0be0*/  CS2R R48, SRZ ;  /* 0x0000000000307805 */ /* 0x000fe4000001ff00 */
[----:B------:R-:W-:Y:S01]  /*0bf0*/  CS2R R50, SRZ ;  /* 0x0000000000327805 */ /* 0x000fe2000001ff00 */
[----:B------:R-:W-:Y:S01]  /*0c00*/  HADD2.F32 R6, -RZ, R28.H0_H0 ;  /* 0x2000001cff067230 */ /* 0x000fe20000004100 */
[----:B------:R-:W-:Y:S06]  /*0c10*/  @P1 BRA `(.L_x_51) ;  /* 0x0000000000541947 */ /* 0x000fec0003800000 */
[----:B------:R-:W-:Y:S01]  /*0c20*/  IMAD.WIDE R28, R0, 0x40, R54 ;  /* 0x00000040001c7825 */ /* 0x000fe200078e0236 */
[----:B------:R-:W-:Y:S01]  /*0c30*/  ULDC UR5, c[0x0][0x21c] ;  /* 0x0000870000057ab9 */ /* 0x000fe20000000800 */
[----:B------:R-:W-:Y:S01]  /*0c40*/  ULDC.64 UR12, c[0x0][0x248] ;  /* 0x00009200000c7ab9 */ /* 0x000fe20000000a00 */
[----:B------:R-:W-:Y:S02]  /*0c50*/  MOV R56, R58 ;  /* 0x0000003a00387202 */ /* 0x000fe40000000f00 */
[----:B------:R-:W-:Y:S02]  /*0c60*/  IADD3 R53, P0, R28, 0x20, RZ ;  /* 0x000000201c357810 */ /* 0x000fe40007f1e0ff */
[C---:B------:R-:W-:Y:S02]  /*0c70*/  IADD3 R58, R52.reuse, 0x40, RZ ;  /* 0x00000040343a7810 */ /* 0x040fe40007ffe0ff */
[----:B------:R-:W-:Y:S01]  /*0c80*/  IADD3.X R28, RZ, R29, RZ, P0, !PT ;  /* 0x0000001dff1c7210 */ /* 0x000fe200007fe4ff */
[----:B------:R-:W-:Y:S01]  /*0c90*/  IMAD.WIDE.U32 R56, R53, UR12, R56 ;  /* 0x0000000c35387c25 */ /* 0x000fe2000f8e0038 */
[----:B------:R-:W-:-:S02]  /*0ca0*/  ISETP.GE.AND P1, PT, R52, UR5, PT ;  /* 0x0000000534007c0c */ /* 0x000fc4000bf26270 */
[----:B------:R-:W-:Y:S01]  /*0cb0*/  IADD3 R52, R52, 0x80, RZ ;  /* 0x0000008034347810 */ /* 0x000fe20007ffe0ff */
[----:B------:R-:W-:Y:S01]  /*0cc0*/  IMAD R28, R28, UR12, RZ ;  /* 0x0000000c1c1c7c24 */ /* 0x000fe2000f8e02ff */
[----:B------:R-:W-:Y:S02]  /*0cd0*/  ISETP.GE.AND P2, PT, R58, UR5, PT ;  /* 0x000000053a007c0c */ /* 0x000fe4000bf46270 */
        /* <DEDUP_REMOVED lines=9> */
.L_x_51:
[----:B------:R-:W-:Y:S05]  /*0d70*/  BSYNC B0 ;  /* 0x0000000000007941 */ /* 0x000fea0003800000 */
.L_x_50:
[----:B------:R-:W-:Y:S01]  /*0d80*/  MOV R52, R16 ;  /* 0x0000001000347202 */ /* 0x000fe20000000f00 */
[----:B------:R-:W-:Y:S02]  /*0d90*/  HADD2.F32 R16, -RZ, R7.H0_H0 ;  /* 0x20000007ff107230 */ /* 0x000fe40000004100 */
[----:B------:R-:W-:Y:S01]  /*0da0*/  FFMA.FTZ R67, R67, R6, R66 ;  /* 0x0000000643437223 */ /* 0x000fe20000010042 */
[----:B------:R-:W-:Y:S01]  /*0db0*/  HADD2.F32 R53, -RZ, R65.H0_H0 ;  /* 0x20000041ff357230 */ /* 0x000fe20000004100 */
[----:B------:R-:W-:Y:S01]  /*0dc0*/  ISETP.NE.AND P0, PT, R5, RZ, PT ;  /* 0x000000ff0500720c */ /* 0x000fe20003f05270 */
[----:B------:R-:W-:Y:S01]  /*0dd0*/  HADD2.F32 R7, -RZ, R7.H1_H1 ;  /* 0x30000007ff077230 */ /* 0x000fe20000004100 */
[----:B------:R-:W-:Y:S01]  /*0de0*/  BSSY B0, `(.L_x_52) ;  /* 0x00000ac000007945 */ /* 0x000fe20003800000 */
[----:B0-----:R-:W-:Y:S02]  /*0df0*/  HADD2.F32 R28, -RZ, R65.H1_H1 ;  /* 0x30000041ff1c7230 */ /* 0x001fe40000004100 */
[----:B------:R-:W-:Y:S01]  /*0e00*/  FFMA.FTZ R16, R16, R53, R67 ;  /* 0x0000003510107223 */ /* 0x000fe20000010043 */
[----:B------:R-:W-:-:S02]  /*0e10*/  HADD2.F32 R6, -RZ, R52.H1_H1 ;  /* 0x30000034ff067230 */ /* 0x000fc40000004100 */
[----:B-----5:R-:W-:Y:S02]  /*0e20*/  HADD2.F32 R29, -RZ, R40.H1_H1 ;  /* 0x30000028ff1d7230 */ /* 0x020fe40000004100 */
[----:B------:R-:W-:Y:S01]  /*0e30*/  FFMA.FTZ R28, R7, R28, R16 ;  /* 0x0000001c071c7223 */ /* 0x000fe20000010010 */
[----:B------:R-:W-:Y:S02]  /*0e40*/  HADD2.F32 R7, -RZ, R9.H0_H0 ;  /* 0x20000009ff077230 */ /* 0x000fe40000004100 */
[----:B------:R-:W-:Y:S02]  /*0e50*/  HADD2.F32 R16, -RZ, R30.H0_H0 ;  /* 0x2000001eff107230 */ /* 0x000fe40000004100 */
[----:B------:R-:W-:Y:S01]  /*0e60*/  FMUL.FTZ R53, R6, R29 ;  /* 0x0000001d06357220 */ /* 0x000fe20000410000 */
[----:B------:R-:W-:Y:S02]  /*0e70*/  HADD2.F32 R6, -RZ, R52.H0_H0 ;  /* 0x20000034ff067230 */ /* 0x000fe40000004100 */
[----:B------:R-:W-:-:S02]  /*0e80*/  HADD2.F32 R29, -RZ, R40.H0_H0 ;  /* 0x20000028ff1d7230 */ /* 0x000fc40000004100 */
[----:B------:R-:W-:Y:S01]  /*0e90*/  FFMA.FTZ R28, R7, R16, R28 ;  /* 0x00000010071c7223 */ /* 0x000fe2000001001c */
[----:B------:R-:W-:Y:S02]  /*0ea0*/  HADD2.F32 R9, -RZ, R9.H1_H1 ;  /* 0x30000009ff097230 */ /* 0x000fe40000004100 */
[----:B------:R-:W-:Y:S02]  /*0eb0*/  HADD2.F32 R16, -RZ, R30.H1_H1 ;  /* 0x3000001eff107230 */ /* 0x000fe40000004100 */
[----:B------:R-:W-:Y:S01]  /*0ec0*/  FFMA.FTZ R29, R6, R29, R53 ;  /* 0x0000001d061d7223 */ /* 0x000fe20000010035 */
[----:B------:R-:W-:Y:S02]  /*0ed0*/  HADD2.F32 R6, -RZ, R17.H0_H0 ;  /* 0x20000011ff067230 */ /* 0x000fe40000004100 */
[----:B------:R-:W-:Y:S02]  /*0ee0*/  HADD2.F32 R7, -RZ, R41.H0_H0 ;  /* 0x20000029ff077230 */ /* 0x000fe40000004100 */
[----:B------:R-:W-:Y:S01]  /*0ef0*/  FFMA.FTZ R30, R9, R16, R28 ;  /* 0x00000010091e7223 */ /* 0x000fe2000001001c */
[----:B------:R-:W-:-:S02]  /*0f00*/  HADD2.F32 R17, -RZ, R17.H1_H1 ;  /* 0x30000011ff117230 */ /* 0x000fc40000004100 */
[----:B------:R-:W-:Y:S02]  /*0f10*/  HADD2.F32 R16, -RZ, R41.H1_H1 ;  /* 0x30000029ff107230 */ /* 0x000fe40000004100 */
[----:B------:R-:W-:Y:S01]  /*0f20*/  FFMA.FTZ R40, R6, R7, R29 ;  /* 0x0000000706287223 */ /* 0x000fe2000001001d */
[----:B------:R-:W-:Y:S02]  /*0f30*/  HADD2.F32 R7, -RZ, R61.H0_H0 ;  /* 0x2000003dff077230 */ /* 0x000fe40000004100 */
[----:B------:R-:W-:Y:S02]  /*0f40*/  HADD2.F32 R28, -RZ, R31.H0_H0 ;  /* 0x2000001fff1c7230 */ /* 0x000fe40000004100 */
[----:B------:R-:W-:Y:S01]  /*0f50*/  FFMA.FTZ R17, R17, R16, R40 ;  /* 0x0000001011117223 */ /* 0x000fe20000010028 */
[----:B------:R-:W-:Y:S02]  /*0f60*/  HADD2.F32 R6, -RZ, R18.H0_H0 ;  /* 0x20000012ff067230 */ /* 0x000fe40000004100 */
[----:B------:R-:W-:-:S02]  /*0f70*/  HADD2.F32 R9, -RZ, R42.H0_H0 ;  /* 0x2000002aff097230 */ /* 0x000fc40000004100 */
[----:B------:R-:W-:Y:S01]  /*0f80*/  FFMA.FTZ R28, R7, R28, R30 ;  /* 0x0000001c071c7223 */ /* 0x000fe2000001001e */
[----:B------:R-:W-:Y:S02]  /*0f90*/  HADD2.F32 R61, -RZ, R61.H1_H1 ;  /* 0x3000003dff3d7230 */ /* 0x000fe40000004100 */
[----:B------:R-:W-:Y:S02]  /*0fa0*/  HADD2.F32 R16, -RZ, R31.H1_H1 ;  /* 0x3000001fff107230 */ /* 0x000fe40000004100 */
[----:B------:R-:W-:Y:S01]  /*0fb0*/  FFMA.FTZ R17, R6, R9, R17 ;  /* 0x0000000906117223 */ /* 0x000fe20000010011 */
[----:B------:R-:W-:Y:S02]  /*0fc0*/  HADD2.F32 R6, -RZ, R60.H0_H0 ;  /* 0x2000003cff067230 */ /* 0x000fe40000004100 */
[----:B------:R-:W-:Y:S02]  /*0fd0*/  HADD2.F32 R18, -RZ, R18.H1_H1 ;  /* 0x30000012ff127230 */ /* 0x000fe40000004100 */
[----:B------:R-:W-:Y:S01]  /*0fe0*/  FFMA.FTZ R61, R61, R16, R28 ;  /* 0x000000103d3d7223 */ /* 0x000fe2000001001c */
[----:B------:R-:W-:-:S02]  /*0ff0*/  HADD2.F32 R7, -RZ, R42.H1_H1 ;  /* 0x3000002aff077230 */ /* 0x000fc40000004100 */
[----:B------:R-:W-:Y:S02]  /*1000*/  HADD2.F32 R9, -RZ, R32.H0_H0 ;  /* 0x20000020ff097230 */ /* 0x000fe40000004100 */
[----:B------:R-:W-:Y:S02]  /*1010*/  HADD2.F32 R60, -RZ, R60.H1_H1 ;  /* 0x3000003cff3c7230 */ /* 0x000fe40000004100 */
[----:B------:R-:W-:Y:S01]  /*1020*/  FFMA.FTZ R17, R18, R7, R17 ;  /* 0x0000000712117223 */ /* 0x000fe20000010011 */
[----:B------:R-:W-:Y:S02]  /*1030*/  HADD2.F32 R7, -RZ, R43.H0_H0 ;  /* 0x2000002bff077230 */ /* 0x000fe40000004100 */
[----:B------:R-:W-:Y:S01]  /*1040*/  FFMA.FTZ R61, R6, R9, R61 ;  /* 0x00000009063d7223 */ /* 0x000fe2000001003d */
[--C-:B------:R-:W-:Y:S02]  /*1050*/  HADD2.F32 R6, -RZ, R19.reuse.H0_H0 ;  /* 0x20000013ff067230 */ /* 0x100fe40000004100 */
[----:B------:R-:W-:-:S02]  /*1060*/  HADD2.F32 R19, -RZ, R19.H1_H1 ;  /* 0x30000013ff137230 */ /* 0x000fc40000004100 */
[----:B------:R-:W-:Y:S02]  /*1070*/  HADD2.F32 R9, -RZ, R32.H1_H1 ;  /* 0x30000020ff097230 */ /* 0x000fe40000004100 */
[----:B------:R-:W-:Y:S01]  /*1080*/  FFMA.FTZ R6, R6, R7, R17 ;  /* 0x0000000706067223 */ /* 0x000fe20000010011 */
[----:B------:R-:W-:Y:S02]  /*1090*/  HADD2.F32 R16, -RZ, R43.H1_H1 ;  /* 0x3000002bff107230 */ /* 0x000fe40000004100 */
[----:B------:R-:W-:Y:S02]  /*10a0*/  HADD2.F32 R7, -RZ, R63.H0_H0 ;  /* 0x2000003fff077230 */ /* 0x000fe40000004100 */
[----:B------:R-:W-:Y:S01]  /*10b0*/  FFMA.FTZ R60, R60, R9, R61 ;  /* 0x000000093c3c7223 */ /* 0x000fe2000001003d */
[----:B------:R-:W-:Y:S02]  /*10c0*/  HADD2.F32 R9, -RZ, R44.H0_H0 ;  /* 0x2000002cff097230 */ /* 0x000fe40000004100 */
[----:B------:R-:W-:Y:S01]  /*10d0*/  FFMA.FTZ R19, R19, R16, R6 ;  /* 0x0000001013137223 */ /* 0x000fe20000010006 */
[----:B------:R-:W-:-:S02]  /*10e0*/  HADD2.F32 R6, -RZ, R20.H0_H0 ;  /* 0x20000014ff067230 */ /* 0x000fc40000004100 */
[----:B------:R-:W-:Y:S02]  /*10f0*/  HADD2.F32 R16, -RZ, R33.H0_H0 ;  /* 0x20000021ff107230 */ /* 0x000fe40000004100 */
[----:B------:R-:W-:Y:S02]  /*1100*/  HADD2.F32 R20, -RZ, R20.H1_H1 ;  /* 0x30000014ff147230 */ /* 0x000fe40000004100 */
[----:B------:R-:W-:Y:S01]  /*1110*/  FFMA.FTZ R9, R6, R9, R19 ;  /* 0x0000000906097223 */ /* 0x000fe20000010013 */
[----:B------:R-:W-:Y:S02]  /*1120*/  HADD2.F32 R17, -RZ, R44.H1_H1 ;  /* 0x3000002cff117230 */ /* 0x000fe40000004100 */
[----:B------:R-:W-:Y:S01]  /*1130*/  FFMA.FTZ R60, R7, R16, R60 ;  /* 0x00000010073c7223 */ /* 0x000fe2000001003c */
[----:B------:R-:W-:Y:S02]  /*1140*/  HADD2.F32 R6, -RZ, R21.H0_H0 ;  /* 0x20000015ff067230 */ /* 0x000fe40000004100 */
[----:B------:R-:W-:-:S02]  /*1150*/  HADD2.F32 R7, -RZ, R45.H0_H0 ;  /* 0x2000002dff077230 */ /* 0x000fc40000004100 */
[----:B------:R-:W-:Y:S01]  /*1160*/  FFMA.FTZ R9, R20, R17, R9 ;  /* 0x0000001114097223 */ /* 0x000fe20000010009 */
[----:B------:R-:W-:Y:S02]  /*1170*/  HADD2.F32 R21, -RZ, R21.H1_H1 ;  /* 0x30000015ff157230 */ /* 0x000fe40000004100 */
[----:B------:R-:W-:Y:S02]  /*1180*/  HADD2.F32 R18, -RZ, R45.H1_H1 ;  /* 0x3000002dff127230 */ /* 0x000fe40000004100 */
[----:B------:R-:W-:Y:S01]  /*1190*/  FFMA.FTZ R6, R6, R7, R9 ;  /* 0x0000000706067223 */ /* 0x000fe20000010009 */
[----:B------:R-:W-:Y:S02]  /*11a0*/  HADD2.F32 R63, -RZ, R63.H1_H1 ;  /* 0x3000003fff3f7230 */ /* 0x000fe40000004100 */
[----:B------:R-:W-:Y:S02]  /*11b0*/  HADD2.F32 R16, -RZ, R33.H1_H1 ;  /* 0x30000021ff107230 */ /* 0x000fe40000004100 */
[----:B------:R-:W-:Y:S01]  /*11c0*/  FFMA.FTZ R21, R21, R18, R6 ;  /* 0x0000001215157223 */ /* 0x000fe20000010006 */
[----:B------:R-:W-:-:S02]  /*11d0*/  HADD2.F32 R18, -RZ, R22.H0_H0 ;  /* 0x20000016ff127230 */ /* 0x000fc40000004100 */
[----:B------:R-:W-:Y:S02]  /*11e0*/  HADD2.F32 R19, -RZ, R46.H0_H0 ;  /* 0x2000002eff137230 */ /* 0x000fe40000004100 */
[----:B------:R-:W-:Y:S01]  /*11f0*/  FFMA.FTZ R60, R63, R16, R60 ;  /* 0x000000103f3c7223 */ /* 0x000fe2000001003c */
[----:B------:R-:W-:Y:S02]  /*1200*/  HADD2.F32 R17, -RZ, R62.H0_H0 ;  /* 0x2000003eff117230 */ /* 0x000fe40000004100 */
[----:B------:R-:W-:Y:S02]  /*1210*/  HADD2.F32 R28, -RZ, R34.H0_H0 ;  /* 0x20000022ff1c7230 */ /* 0x000fe40000004100 */
[----:B------:R-:W-:Y:S01]  /*1220*/  FFMA.FTZ R43, R18, R19, R21 ;  /* 0x00000013122b7223 */ /* 0x000fe20000010015 */
[----:B------:R-:W-:Y:S02]  /*1230*/  HADD2.F32 R62, -RZ, R62.H1_H1 ;  /* 0x3000003eff3e7230 */ /* 0x000fe40000004100 */
[----:B------:R-:W-:-:S02]  /*1240*/  HADD2.F32 R21, -RZ, R34.H1_H1 ;  /* 0x30000022ff157230 */ /* 0x000fc40000004100 */
[----:B------:R-:W-:Y:S01]  /*1250*/  FFMA.FTZ R41, R17, R28, R60 ;  /* 0x0000001c11297223 */ /* 0x000fe2000001003c */
[----:B------:R-:W-:Y:S02]  /*1260*/  HADD2.F32 R22, -RZ, R22.H1_H1 ;  /* 0x30000016ff167230 */ /* 0x000fe40000004100 */
[----:B------:R-:W-:Y:S02]  /*1270*/  HADD2.F32 R29, -RZ, R46.H1_H1 ;  /* 0x3000002eff1d7230 */ /* 0x000fe40000004100 */
[----:B------:R-:W-:Y:S01]  /*1280*/  FFMA.FTZ R62, R62, R21, R41 ;  /* 0x000000153e3e7223 */ /* 0x000fe20000010029 */
[----:B------:R-:W-:Y:S02]  /*1290*/  HADD2.F32 R21, -RZ, R64.H0_H0 ;  /* 0x20000040ff157230 */ /* 0x000fe40000004100 */
[----:B------:R-:W-:Y:S02]  /*12a0*/  HADD2.F32 R28, -RZ, R35.H0_H0 ;  /* 0x20000023ff1c7230 */ /* 0x000fe40000004100 */
[----:B------:R-:W-:Y:S01]  /*12b0*/  FFMA.FTZ R43, R22, R29, R43 ;  /* 0x0000001d162b7223 */ /* 0x000fe2000001002b */
[----:B------:R-:W-:-:S02]  /*12c0*/  HADD2.F32 R22, -RZ, R23.H0_H0 ;  /* 0x20000017ff167230 */ /* 0x000fc40000004100 */
[----:B------:R-:W-:Y:S02]  /*12d0*/  HADD2.F32 R29, -RZ, R47.H0_H0 ;  /* 0x2000002fff1d7230 */ /* 0x000fe40000004100 */
[----:B------:R-:W-:Y:S01]  /*12e0*/  FFMA.FTZ R21, R21, R28, R62 ;  /* 0x0000001c15157223 */ /* 0x000fe2000001003e */
[----:B------:R-:W-:Y:S02]  /*12f0*/  HADD2.F32 R64, -RZ, R64.H1_H1 ;  /* 0x30000040ff407230 */ /* 0x000fe40000004100 */
[----:B------:R-:W-:Y:S02]  /*1300*/  HADD2.F32 R35, -RZ, R35.H1_H1 ;  /* 0x30000023ff237230 */ /* 0x000fe40000004100 */
[----:B------:R-:W-:Y:S01]  /*1310*/  FFMA.FTZ R34, R22, R29, R43 ;  /* 0x0000001d16227223 */ /* 0x000fe2000001002b */
[----:B------:R-:W-:Y:S02]  /*1320*/  HADD2.F32 R23, -RZ, R23.H1_H1 ;  /* 0x30000017ff177230 */ /* 0x000fe40000004100 */
[----:B------:R-:W-:-:S02]  /*1330*/  HADD2.F32 R28, -RZ, R47.H1_H1 ;  /* 0x3000002fff1c7230 */ /* 0x000fc40000004100 */
[----:B------:R-:W-:Y:S01]  /*1340*/  FFMA.FTZ R35, R64, R35, R21 ;  /* 0x0000002340237223 */ /* 0x000fe20000010015 */
[----:B------:R-:W-:Y:S02]  /*1350*/  HADD2.F32 R20, -RZ, R12.H0_H0 ;  /* 0x2000000cff147230 */ /* 0x000fe40000004100 */
[----:B------:R-:W-:Y:S02]  /*1360*/  HADD2.F32 R31, -RZ, R36.H0_H0 ;  /* 0x20000024ff1f7230 */ /* 0x000fe40000004100 */
[----:B------:R-:W-:Y:S01]  /*1370*/  FFMA.FTZ R28, R23, R28, R34 ;  /* 0x0000001c171c7223 */ /* 0x000fe20000010022 */
[----:B------:R-:W-:Y:S02]  /*1380*/  HADD2.F32 R21, -RZ, R24.H0_H0 ;  /* 0x20000018ff157230 */ /* 0x000fe40000004100 */
[----:B------:R-:W-:Y:S02]  /*1390*/  HADD2.F32 R22, -RZ, R48.H0_H0 ;  /* 0x20000030ff167230 */ /* 0x000fe40000004100 */
[----:B------:R-:W-:Y:S01]  /*13a0*/  FFMA.FTZ R31, R20, R31, R35 ;  /* 0x0000001f141f7223 */ /* 0x000fe20000010023 */
[----:B------:R-:W-:-:S02]  /*13b0*/  HADD2.F32 R16, -RZ, R12.H1_H1 ;  /* 0x3000000cff107230 */ /* 0x000fc40000004100 */
[----:B------:R-:W-:Y:S02]  /*13c0*/  HADD2.F32 R33, -RZ, R36.H1_H1 ;  /* 0x30000024ff217230 */ /* 0x000fe40000004100 */
[----:B------:R-:W-:Y:S01]  /*13d0*/  FFMA.FTZ R29, R21, R22, R28 ;  /* 0x00000016151d7223 */ /* 0x000fe2000001001c */
[----:B------:R-:W-:Y:S02]  /*13e0*/  HADD2.F32 R24, -RZ, R24.H1_H1 ;  /* 0x30000018ff187230 */ /* 0x000fe40000004100 */
[----:B------:R-:W-:Y:S02]  /*13f0*/  HADD2.F32 R23, -RZ, R48.H1_H1 ;  /* 0x30000030ff177230 */ /* 0x000fe40000004100 */
[----:B------:R-:W-:Y:S01]  /*1400*/  FFMA.FTZ R20, R16, R33, R31 ;  /* 0x0000002110147223 */ /* 0x000fe2000001001f */
[----:B------:R-:W-:Y:S02]  /*1410*/  HADD2.F32 R9, -RZ, R13.H0_H0 ;  /* 0x2000000dff097230 */ /* 0x000fe40000004100 */
[----:B------:R-:W-:-:S02]  /*1420*/  HADD2.F32 R30, -RZ, R37.H0_H0 ;  /* 0x20000025ff1e7230 */ /* 0x000fc40000004100 */
[----:B------:R-:W-:Y:S01]  /*1430*/  FFMA.FTZ R23, R24, R23, R29 ;  /* 0x0000001718177223 */ /* 0x000fe2000001001d */
[----:B------:R-:W-:Y:S02]  /*1440*/  HADD2.F32 R16, -RZ, R25.H0_H0 ;  /* 0x20000019ff107230 */ /* 0x000fe40000004100 */
[----:B------:R-:W-:Y:S02]  /*1450*/  HADD2.F32 R21, -RZ, R49.H0_H0 ;  /* 0x20000031ff157230 */ /* 0x000fe40000004100 */
[----:B------:R-:W-:Y:S01]  /*1460*/  FFMA.FTZ R30, R9, R30, R20 ;  /* 0x0000001e091e7223 */ /* 0x000fe20000010014 */
[----:B------:R-:W-:Y:S02]  /*1470*/  HADD2.F32 R13, -RZ, R13.H1_H1 ;  /* 0x3000000dff0d7230 */ /* 0x000fe40000004100 */
[----:B------:R-:W-:Y:S02]  /*1480*/  HADD2.F32 R32, -RZ, R37.H1_H1 ;  /* 0x30000025ff207230 */ /* 0x000fe40000004100 */
        /* <DEDUP_REMOVED lines=13> */
[----:B------:R-:W-:Y:S01]  /*1560*/  HADD2.F32 R26, -RZ, R26.H1_H1 ;  /* 0x3000001aff1a7230 */ /* 0x000fe20000004100 */
[----:B------:R-:W0:Y:S01]  /*1570*/  LDC.64 R20, c[0x0][0x2d0] ;  /* 0x0000b400ff147b82 */ /* 0x000e220000000a00 */
        /* <DEDUP_REMOVED lines=13> */
[----:B------:R-:W-:-:S03]  /*1650*/  FFMA.FTZ R6, R15, R12, R6 ;  /* 0x0000000c0f067223 */ /* 0x000fc60000010006 */
[----:B------:R-:W-:Y:S02]  /*1660*/  FFMA.FTZ R14, R27, R16, R14 ;  /* 0x000000101b0e7223 */ /* 0x000fe4000001000e */
[----:B------:R-:W1:Y:S04]  /*1670*/  SHFL.BFLY PT, R7, R6, 0x4, 0x1f ;  /* 0x0c801f0006077f89 */ /* 0x000e6800000e0000 */
[----:B------:R-:W2:Y:S01]  /*1680*/  SHFL.BFLY PT, R13, R14, 0x4, 0x1f ;  /* 0x0c801f000e0d7f89 */ /* 0x000ea200000e0000 */
[----:B-1----:R-:W-:Y:S02]  /*1690*/  FADD.FTZ R9, R6, R7 ;  /* 0x0000000706097221 */ /* 0x002fe40000010000 */
[----:B------:R-:W1:Y:S01]  /*16a0*/  LDC.64 R6, c[0x0][0x2d8] ;  /* 0x0000b600ff067b82 */ /* 0x000e620000000a00 */
[----:B--2---:R-:W-:-:S02]  /*16b0*/  FADD.FTZ R15, R14, R13 ;  /* 0x0000000d0e0f7221 */ /* 0x004fc40000010000 */
[----:B------:R-:W2:Y:S04]  /*16c0*/  SHFL.BFLY PT, R12, R9, 0x2, 0x1f ;  /* 0x0c401f00090c7f89 */ /* 0x000ea800000e0000 */
[----:B------:R-:W3:Y:S01]  /*16d0*/  SHFL.BFLY PT, R16, R15, 0x2, 0x1f ;  /* 0x0c401f000f107f89 */ /* 0x000ee200000e0000 */
[----:B--2---:R-:W-:Y:S01]  /*16e0*/  FADD.FTZ R12, R9, R12 ;  /* 0x0000000c090c7221 */ /* 0x004fe20000010000 */
[----:B---3--:R-:W-:-:S04]  /*16f0*/  FADD.FTZ R16, R15, R16 ;  /* 0x000000100f107221 */ /* 0x008fc80000010000 */
[----:B------:R-:W2:Y:S04]  /*1700*/  SHFL.BFLY PT, R13, R12, 0x1, 0x1f ;  /* 0x0c201f000c0d7f89 */ /* 0x000ea800000e0000 */
[----:B------:R-:W3:Y:S01]  /*1710*/  SHFL.BFLY PT, R17, R16, 0x1, 0x1f ;  /* 0x0c201f0010117f89 */ /* 0x000ee200000e0000 */
[----:B--2---:R-:W-:Y:S01]  /*1720*/  FADD.FTZ R22, R12, R13 ;  /* 0x0000000d0c167221 */ /* 0x004fe20000010000 */
[----:B---3--:R-:W-:Y:S01]  /*1730*/  FADD.FTZ R23, R16, R17 ;  /* 0x0000001110177221 */ /* 0x008fe20000010000 */
[----:B01----:R-:W-:Y:S06]  /*1740*/  @P0 BRA `(.L_x_53) ;  /* 0x0000000000540947 */ /* 0x003fec0003800000 */
[----:B------:R-:W0:Y:S01]  /*1750*/  LDC.64 R16, c[0x0][0x278] ;  /* 0x00009e00ff107b82 */ /* 0x000e220000000a00 */
[----:B------:R-:W-:Y:S01]  /*1760*/  SHF.R.S32.HI R11, RZ, 0x1f, R10 ;  /* 0x0000001fff0b7819 */ /* 0x000fe2000001140a */
[----:B------:R-:W-:Y:S01]  /*1770*/  ULDC.64 UR12, c[0x0][0x260] ;  /* 0x00009800000c7ab9 */ /* 0x000fe20000000a00 */
[----:B------:R-:W-:-:S05]  /*1780*/  ISETP.GE.AND P1, PT, R54, R3, PT ;  /* 0x000000033600720c */ /* 0x000fca0003f26270 */
[----:B------:R-:W1:Y:S01]  /*1790*/  LDC.64 R18, c[0x0][0x280] ;  /* 0x0000a000ff127b82 */ /* 0x000e620000000a00 */
[C---:B0-----:R-:W-:Y:S02]  /*17a0*/  IMAD R14, R16.reuse, UR10, RZ ;  /* 0x0000000a100e7c24 */ /* 0x041fe4000f8e02ff */
[----:B------:R-:W-:-:S04]  /*17b0*/  IMAD.WIDE.U32 R12, R16, UR8, R10 ;  /* 0x00000008100c7c25 */ /* 0x000fc8000f8e000a */
[----:B------:R-:W-:Y:S02]  /*17c0*/  IMAD R5, R17, UR8, R14 ;  /* 0x0000000811057c24 */ /* 0x000fe4000f8e020e */
[----:B-1----:R-:W-:-:S03]  /*17d0*/  IMAD R14, R18, UR11, RZ ;  /* 0x0000000b120e7c24 */ /* 0x002fc6000f8e02ff */
[----:B------:R-:W-:Y:S01]  /*17e0*/  IADD3 R13, R13, R5, RZ ;  /* 0x000000050d0d7210 */ /* 0x000fe20007ffe0ff */
[----:B------:R-:W-:Y:S02]  /*17f0*/  IMAD R9, R19, UR9, R14 ;  /* 0x0000000913097c24 */ /* 0x000fe4000f8e020e */
[----:B------:R-:W-:-:S03]  /*1800*/  IMAD.WIDE.U32 R12, R18, UR9, R12 ;  /* 0x00000009120c7c25 */ /* 0x000fc6000f8e000c */
[----:B------:R-:W-:-:S04]  /*1810*/  IADD3 R5, P0, R54, R12, RZ ;  /* 0x0000000c36057210 */ /* 0x000fc80007f1e0ff */
[----:B------:R-:W-:Y:S02]  /*1820*/  IADD3.X R14, R55, R13, R9, P0, !PT ;  /* 0x0000000d370e7210 */ /* 0x000fe400007fe409 */
[C---:B------:R-:W-:Y:S02]  /*1830*/  LEA R12, P2, R5.reuse, UR12, 0x2 ;  /* 0x0000000c050c7c11 */ /* 0x040fe4000f8410ff */
[----:B------:R-:W-:Y:S02]  /*1840*/  ISETP.GE.AND P0, PT, R8, R3, PT ;  /* 0x000000030800720c */ /* 0x000fe40003f06270 */
[----:B------:R-:W-:Y:S02]  /*1850*/  LEA.HI.X R13, R5, UR13, R14, 0x2, P2 ;  /* 0x0000000d050d7c11 */ /* 0x000fe400090f140e */
[----:B------:R-:W-:Y:S02]  /*1860*/  FSEL R3, R22, RZ, !P1 ;  /* 0x000000ff16037208 */ /* 0x000fe40004800000 */
[----:B------:R-:W-:-:S03]  /*1870*/  FSEL R5, R23, RZ, !P0 ;  /* 0x000000ff17057208 */ /* 0x000fc60004000000 */
[----:B------:R0:W-:Y:S04]  /*1880*/  STG.E desc[UR6][R12.64], R3 ;  /* 0x000000030c007986 */ /* 0x0001e8000c101906 */
[----:B------:R0:W-:Y:S02]  /*1890*/  STG.E desc[UR6][R12.64+0x80], R5 ;  /* 0x000080050c007986 */ /* 0x0001e4000c101906 */
.L_x_53:
[----:B------:R-:W-:Y:S05]  /*18a0*/  BSYNC B0 ;  /* 0x0000000000007941 */ /* 0x000fea0003800000 */
.L_x_52:
[----:B------:R-:W-:Y:S01]  /*18b0*/  UIADD3 UR4, UR4, 0x3f, URZ ;  /* 0x0000003f04047890 */ /* 0x000fe2000fffe03f */
[----:B------:R-:W-:Y:S01]  /*18c0*/  SHF.L.U32 R8, R2, 0x2, RZ ;  /* 0x0000000202087819 */ /* 0x000fe200000006ff */
[----:B0-----:R-:W-:Y:S01]  /*18d0*/  IMAD R3, R0, 0x3000, RZ ;  /* 0x0000300000037824 */ /* 0x001fe200078e02ff */
[----:B------:R-:W-:Y:S01]  /*18e0*/  BSSY B0, `(.L_x_54) ;  /* 0x0000027000007945 */ /* 0x000fe20003800000 */
[----:B------:R-:W-:Y:S01]  /*18f0*/  USHF.R.S32.HI UR5, URZ, 0x1f, UR4 ;  /* 0x0000001f3f057899 */ /* 0x000fe20008011404 */
[----:B------:R-:W-:Y:S02]  /*1900*/  SHF.R.S32.HI R12, RZ, 0x1f, R8 ;  /* 0x0000001fff0c7819 */ /* 0x000fe40000011408 */
[----:B------:R-:W-:Y:S01]  /*1910*/  IADD3 R8, P0, R3, R8, RZ ;  /* 0x0000000803087210 */ /* 0x000fe20007f1e0ff */
[----:B------:R-:W-:-:S03]  /*1920*/  ULEA.HI UR5, UR5, UR4, URZ, 0x6 ;  /* 0x0000000405057291 */ /* 0x000fc6000f8f303f */
[----:B------:R-:W-:Y:S01]  /*1930*/  LEA.HI.X.SX32 R9, R3, R12, 0x1, P0 ;  /* 0x0000000c03097211 */ /* 0x000fe200000f0eff */
[----:B------:R-:W-:Y:S01]  /*1940*/  ULOP3.LUT UR5, UR5, 0xffffffc0, URZ, 0xc0, !UPT ;  /* 0xffffffc005057892 */ /* 0x000fe2000f8ec03f */
[C---:B------:R-:W-:Y:S02]  /*1950*/  IMAD R12, R20.reuse, UR10, RZ ;  /* 0x0000000a140c7c24 */ /* 0x040fe4000f8e02ff */
[----:B------:R-:W-:-:S03]  /*1960*/  IMAD.WIDE.U32 R8, R20, UR8, R8 ;  /* 0x0000000814087c25 */ /* 0x000fc6000f8e0008 */
[----:B------:R-:W-:Y:S01]  /*1970*/  IADD3 R3, -R10, UR5, RZ ;  /* 0x000000050a037c10 */ /* 0x000fe2000fffe1ff */
[----:B------:R-:W-:-:S03]  /*1980*/  IMAD R5, R21, UR8, R12 ;  /* 0x0000000815057c24 */ /* 0x000fc6000f8e020c */
[----:B------:R-:W-:Y:S01]  /*1990*/  ISETP.GE.AND P0, PT, R2, R3, PT ;  /* 0x000000030200720c */ /* 0x000fe20003f06270 */
[----:B------:R-:W-:Y:S01]  /*19a0*/  IMAD R12, R6, UR11, RZ ;  /* 0x0000000b060c7c24 */ /* 0x000fe2000f8e02ff */
[----:B------:R-:W-:Y:S02]  /*19b0*/  IADD3 R9, R9, R5, RZ ;  /* 0x0000000509097210 */ /* 0x000fe40007ffe0ff */
[----:B------:R-:W-:Y:S01]  /*19c0*/  ISETP.GT.OR P0, PT, R2, 0x3f, P0 ;  /* 0x0000003f0200780c */ /* 0x000fe20000704670 */
[----:B------:R-:W-:Y:S02]  /*19d0*/  IMAD R5, R7, UR9, R12 ;  /* 0x0000000907057c24 */ /* 0x000fe4000f8e020c */
[----:B------:R-:W-:-:S05]  /*19e0*/  IMAD.WIDE.U32 R12, R6, UR9, R8 ;  /* 0x00000009060c7c25 */ /* 0x000fca000f8e0008 */
[----:B------:R-:W-:-:S05]  /*19f0*/  IADD3 R5, R13, R5, RZ ;  /* 0x000000050d057210 */ /* 0x000fca0007ffe0ff */
[----:B------:R-:W-:Y:S05]  /*1a00*/  @P0 BRA `(.L_x_55) ;  /* 0x0000000000500947 */ /* 0x000fea0003800000 */
[----:B------:R-:W0:Y:S01]  /*1a10*/  LDC.64 R14, c[0x0][0x2a8] ;  /* 0x0000aa00ff0e7b82 */ /* 0x000e220000000a00 */
[----:B------:R-:W-:Y:S01]  /*1a20*/  SHF.R.S32.HI R3, RZ, 0x1f, R2 ;  /* 0x0000001fff037819 */ /* 0x000fe20000011402 */
[----:B------:R-:W-:Y:S01]  /*1a30*/  ULDC.64 UR4, c[0x0][0x2a0] ;  /* 0x0000a80000047ab9 */ /* 0x000fe20000000a00 */
[----:B------:R-:W-:-:S04]  /*1a40*/  IADD3 R6, P0, R10, R2, RZ ;  /* 0x000000020a067210 */ /* 0x000fc80007f1e0ff */
[----:B------:R-:W-:Y:S01]  /*1a50*/  LEA.HI.X.SX32 R7, R10, R3, 0x1, P0 ;  /* 0x000000030a077211 */ /* 0x000fe200000f0eff */
[----:B------:R-:W1:Y:S01]  /*1a60*/  LDC.64 R16, c[0x0][0x2b0] ;  /* 0x0000ac00ff107b82 */ /* 0x000e620000000a00 */
[----:B------:R-:W-:Y:S01]  /*1a70*/  FSETP.NEU.FTZ.AND P0, PT, R4, -INF , PT ;  /* 0xff8000000400780b */ /* 0x000fe20003f1d000 */
[C---:B0-----:R-:W-:Y:S02]  /*1a80*/  IMAD R8, R14.reuse, UR10, RZ ;  /* 0x0000000a0e087c24 */ /* 0x041fe4000f8e02ff */
[----:B------:R-:W-:-:S04]  /*1a90*/  IMAD.WIDE.U32 R6, R14, UR8, R6 ;  /* 0x000000080e067c25 */ /* 0x000fc8000f8e0006 */
[----:B------:R-:W-:Y:S02]  /*1aa0*/  IMAD R3, R15, UR8, R8 ;  /* 0x000000080f037c24 */ /* 0x000fe4000f8e0208 */
[----:B-1----:R-:W-:-:S03]  /*1ab0*/  IMAD R8, R16, UR11, RZ ;  /* 0x0000000b10087c24 */ /* 0x002fc6000f8e02ff */
[----:B------:R-:W-:Y:S01]  /*1ac0*/  IADD3 R7, R7, R3, RZ ;  /* 0x0000000307077210 */ /* 0x000fe20007ffe0ff */
[----:B------:R-:W-:Y:S02]  /*1ad0*/  IMAD R9, R17, UR9, R8 ;  /* 0x0000000911097c24 */ /* 0x000fe4000f8e0208 */
[----:B------:R-:W-:Y:S01]  /*1ae0*/  FMUL.FTZ R3, R4, 1.4426950216293334961 ;  /* 0x3fb8aa3b04037820 */ /* 0x000fe20000410000 */
[----:B------:R-:W-:-:S04]  /*1af0*/  IMAD.WIDE.U32 R6, R16, UR9, R6 ;  /* 0x0000000910067c25 */ /* 0x000fc8000f8e0006 */
[----:B------:R-:W-:Y:S02]  /*1b00*/  FSEL R3, R3, RZ, P0 ;  /* 0x000000ff03037208 */ /* 0x000fe40000000000 */
[----:B------:R-:W-:Y:S02]  /*1b10*/  IADD3 R7, R7, R9, RZ ;  /* 0x0000000907077210 */ /* 0x000fe40007ffe0ff */
[----:B------:R-:W-:-:S04]  /*1b20*/  LEA R8, P1, R6, UR4, 0x2 ;  /* 0x0000000406087c11 */ /* 0x000fc8000f8210ff */
[----:B------:R-:W-:-:S05]  /*1b30*/  LEA.HI.X R9, R6, UR5, R7, 0x2, P1 ;  /* 0x0000000506097c11 */ /* 0x000fca00088f1407 */
[----:B------:R0:W-:Y:S04]  /*1b40*/  STG.E desc[UR6][R8.64], R3 ;  /* 0x0000000308007986 */ /* 0x0001e8000c101906 */
.L_x_55:
[----:B------:R-:W-:Y:S05]  /*1b50*/  BSYNC B0 ;  /* 0x0000000000007941 */ /* 0x000fea0003800000 */
.L_x_54:
[----:B------:R-:W-:Y:S01]  /*1b60*/  ULDC.64 UR12, c[0x0][0x2e8] ;  /* 0x0000ba00000c7ab9 */ /* 0x000fe20000000a00 */
[----:B------:R-:W-:Y:S01]  /*1b70*/  ULDC.64 UR4, c[0x0][0x2b8] ;  /* 0x0000ae0000047ab9 */ /* 0x000fe20000000a00 */
[----:B------:R-:W-:Y:S02]  /*1b80*/  ISETP.NE.U32.AND P0, PT, RZ, UR12, PT ;  /* 0x0000000cff007c0c */ /* 0x000fe4000bf05070 */
[C---:B------:R-:W-:Y:S02]  /*1b90*/  LEA R4, P1, R12.reuse, UR4, 0x2 ;  /* 0x000000040c047c11 */ /* 0x040fe4000f8210ff */
[----:B------:R-:W-:Y:S02]  /*1ba0*/  ISETP.NE.AND.EX P0, PT, RZ, UR13, PT, P0 ;  /* 0x0000000dff007c0c */ /* 0x000fe4000bf05300 */
[----:B------:R-:W-:Y:S02]  /*1bb0*/  LEA.HI.X R5, R12, UR5, R5, 0x2, P1 ;  /* 0x000000050c057c11 */ /* 0x000fe400088f1405 */
[----:B------:R-:W-:-:S03]  /*1bc0*/  ISETP.NE.OR P0, PT, R2, RZ, !P0 ;  /* 0x000000ff0200720c */ /* 0x000fc60004705670 */
[----:B------:R1:W-:Y:S04]  /*1bd0*/  STG.E.128 desc[UR6][R4.64], RZ ;  /* 0x000000ff04007986 */ /* 0x0003e8000c101d06 */
        /* <DEDUP_REMOVED lines=10> */
[----:B------:R1:W-:Y:S01]  /*1c80*/  STG.E.128 desc[UR6][R4.64+0xb000], RZ ;  /* 0x00b000ff04007986 */ /* 0x0003e2000c101d06 */
[----:B------:R-:W-:Y:S05]  /*1c90*/  @P0 EXIT ;  /* 0x000000000000094d */ /* 0x000fea0003800000 */
[----:B-1----:R-:W1:Y:S08]  /*1ca0*/  LDC R5, c[0x0][0x2e0] ;  /* 0x0000b800ff057b82 */ /* 0x002e700000000800 */
[----:B------:R-:W2:Y:S08]  /*1cb0*/  LDC R7, c[0x0][0x220] ;  /* 0x00008800ff077b82 */ /* 0x000eb00000000800 */
[----:B0-----:R-:W0:Y:S01]  /*1cc0*/  LDC.64 R2, c[0x0][0x2e8] ;  /* 0x0000ba00ff027b82 */ /* 0x001e220000000a00 */
[----:B-1----:R-:W-:-:S04]  /*1cd0*/  IMAD R0, R0, R5, UR9 ;  /* 0x0000000900007e24 */ /* 0x002fc8000f8e0205 */
[----:B--2---:R-:W-:-:S04]  /*1ce0*/  IMAD R5, R0, R7, UR8 ;  /* 0x0000000800057e24 */ /* 0x004fc8000f8e0207 */
[----:B0-----:R-:W-:-:S05]  /*1cf0*/  IMAD.WIDE R2, R5, 0x4, R2 ;  /* 0x0000000405027825 */ /* 0x001fca00078e0202 */
[----:B------:R-:W-:Y:S01]  /*1d00*/  STG.E desc[UR6][R2.64], RZ ;  /* 0x000000ff02007986 */ /* 0x000fe2000c101906 */
[----:B------:R-:W-:Y:S05]  /*1d10*/  EXIT ;  /* 0x000000000000794d */ /* 0x000fea0003800000 */
.L_x_56:
        /* <DEDUP_REMOVED lines=14> */
.L_x_135:


//--------------------- .text._ZN7cutlass13device_kernelIN5flash19enable_sm80_to_sm89INS1_16FlashAttnBwdSm80INS1_25CollectiveMainloopBwdSm80ILi2ELi1EN4cute5tupleIJNS5_1CILi64EEENS7_ILi80EEENS7_ILi192EEEEEENS_6half_tEfNS_4arch4Sm80ELb1ELb0ELb1ELb1ELb0ELb0ELb1ELb0ELi2ELi4ELi2ELi2ELb0EEENS1_21CollectiveEpilogueBwdISB_SC_SE_Li256ELb1ELb1ELi4EEENS1_25SingleTileBwdLPTSchedulerILb1ELi80ELb0EEEEEEEEEvNT_6ParamsE --------------------------
	.section	.text._ZN7cutlass13device_kernelIN5flash19enable_sm80_to_sm89INS1_16FlashAttnBwdSm80INS1_25CollectiveMainloopBwdSm80ILi2ELi1EN4cute5tupleIJNS5_1CILi64EEENS7_ILi80EEENS7_ILi192EEEEEENS_6half_tEfNS_4arch4Sm80ELb1ELb0ELb1ELb1ELb0ELb0ELb1ELb0ELi2ELi4ELi2ELi2ELb0EEENS1_21CollectiveEpilogueBwdISB_SC_SE_Li256ELb1ELb1ELi4EEENS1_25SingleTileBwdLPTSchedulerILb1ELi80ELb0EEEEEEEEEvNT_6ParamsE,"ax",@progbits
	.align	128
.text._ZN7cutlass13device_kernelIN5flash19enable_sm80_to_sm89INS1_16FlashAttnBwdSm80INS1_25CollectiveMainloopBwdSm80ILi2ELi1EN4cute5tupleIJNS5_1CILi64EEENS7_ILi80EEENS7_ILi192EEEEEENS_6half_tEfNS_4arch4Sm80ELb1ELb0ELb1ELb1ELb0ELb0ELb1ELb0ELi2ELi4ELi2ELi2ELb0EEENS1_21CollectiveEpilogueBwdISB_SC_SE_Li256ELb1ELb1ELi4EEENS1_25SingleTileBwdLPTSchedulerILb1ELi80ELb0EEEEEEEEEvNT_6ParamsE:
        .type           _ZN7cutlass13device_kernelIN5flash19enable_sm80_to_sm89INS1_16FlashAttnBwdSm80INS1_25CollectiveMainloopBwdSm80ILi2ELi1EN4cute5tupleIJNS5_1CILi64EEENS7_ILi80EEENS7_ILi192EEEEEENS_6half_tEfNS_4arch4Sm80ELb1ELb0ELb1ELb1ELb0ELb0ELb1ELb0ELi2ELi4ELi2ELi2ELb0EEENS1_21CollectiveEpilogueBwdISB_SC_SE_Li256ELb1ELb1ELi4EEENS1_25SingleTileBwdLPTSchedulerILb1ELi80ELb0EEEEEEEEEvNT_6ParamsE,@function
        .size           _ZN7cutlass13device_kernelIN5flash19enable_sm80_to_sm89INS1_16FlashAttnBwdSm80INS1_25CollectiveMainloopBwdSm80ILi2ELi1EN4cute5tupleIJNS5_1CILi64EEENS7_ILi80EEENS7_ILi192EEEEEENS_6half_tEfNS_4arch4Sm80ELb1ELb0ELb1ELb1ELb0ELb0ELb1ELb0ELi2ELi4ELi2ELi2ELb0EEENS1_21CollectiveEpilogueBwdISB_SC_SE_Li256ELb1ELb1ELi4EEENS1_25SingleTileBwdLPTSchedulerILb1ELi80ELb0EEEEEEEEEvNT_6ParamsE,(.L_x_136 - _ZN7cutlass13device_kernelIN5flash19enable_sm80_to_sm89INS1_16FlashAttnBwdSm80INS1_25CollectiveMainloopBwdSm80ILi2ELi1EN4cute5tupleIJNS5_1CILi64EEENS7_ILi80EEENS7_ILi192EEEEEENS_6half_tEfNS_4arch4Sm80ELb1ELb0ELb1ELb1ELb0ELb0ELb1ELb0ELi2ELi4ELi2ELi2ELb0EEENS1_21CollectiveEpilogueBwdISB_SC_SE_Li256ELb1ELb1ELi4EEENS1_25SingleTileBwdLPTSchedulerILb1ELi80ELb0EEEEEEEEEvNT_6ParamsE)
        .other          _ZN7cutlass13device_kernelIN5flash19enable_sm80_to_sm89INS1_16FlashAttnBwdSm80INS1_25CollectiveMainloopBwdSm80ILi2ELi1EN4cute5tupleIJNS5_1CILi64EEENS7_ILi80EEENS7_ILi192EEEEEENS_6half_tEfNS_4arch4Sm80ELb1ELb0ELb1ELb1ELb0ELb0ELb1ELb0ELi2ELi4ELi2ELi2ELb0EEENS1_21CollectiveEpilogueBwdISB_SC_SE_Li256ELb1ELb1ELi4EEENS1_25SingleTileBwdLPTSchedulerILb1ELi80ELb0EEEEEEEEEvNT_6ParamsE,@"STO_CUDA_ENTRY STV_DEFAULT"
_ZN7cutlass13device_kernelIN5flash19enable_sm80_to_sm89INS1_16FlashAttnBwdSm80INS1_25CollectiveMainloopBwdSm80ILi2ELi1EN4cute5tupleIJNS5_1CILi64EEENS7_ILi80EEENS7_ILi192EEEEEENS_6half_tEfNS_4arch4Sm80ELb1ELb0ELb1ELb1ELb0ELb0ELb1ELb0ELi2ELi4ELi2ELi2ELb0EEENS1_21CollectiveEpilogueBwdISB_SC_SE_Li256ELb1ELb1ELi4EEENS1_25SingleTileBwdLPTSchedulerILb1ELi80ELb0EEEEEEEEEvNT_6ParamsE:
[----:B------:R-:W-:Y:S01]  /*0000*/  LDC R1, c[0x0][0x28] ;  /* 0x00000a00ff017b82 */ /* 0x000fe20000000800 */
[----:B------:R-:W-:Y:S05]  /*0010*/  EXIT ;  /* 0x000000000000794d */ /* 0x000fea0003800000 */
.L_x_57:
        /* <DEDUP_REMOVED lines=14> */
.L_x_136:


//--------------------- .text._ZN7cutlass13device_kernelIN5flash19enable_sm80_to_sm89INS1_16FlashAttnBwdSm80INS1_25CollectiveMainloopBwdSm80ILi2ELi1EN4cute5tupleIJNS5_1CILi64EEENS7_ILi80EEENS7_ILi192EEEEEENS_6half_tEfNS_4arch4Sm80ELb1ELb0ELb1ELb1ELb1ELb0ELb1ELb0ELi2ELi4ELi2ELi2ELb0EEENS1_21CollectiveEpilogueBwdISB_SC_SE_Li256ELb1ELb1ELi4EEENS1_25SingleTileBwdLPTSchedulerILb1ELi80ELb1EEEEEEEEEvNT_6ParamsE --------------------------
	.section	.text._ZN7cutlass13device_kernelIN5flash19enable_sm80_to_sm89INS1_16FlashAttnBwdSm80INS1_25CollectiveMainloopBwdSm80ILi2ELi1EN4cute5tupleIJNS5_1CILi64EEENS7_ILi80EEENS7_ILi192EEEEEENS_6half_tEfNS_4arch4Sm80ELb1ELb0ELb1ELb1ELb1ELb0ELb1ELb0ELi2ELi4ELi2ELi2ELb0EEENS1_21CollectiveEpilogueBwdISB_SC_SE_Li256ELb1ELb1ELi4EEENS1_25SingleTileBwdLPTSchedulerILb1ELi80ELb1EEEEEEEEEvNT_6ParamsE,"ax",@progbits
	.align	128
.text._ZN7cutlass13device_kernelIN5flash19enable_sm80_to_sm89INS1_16FlashAttnBwdSm80INS1_25CollectiveMainloopBwdSm80ILi2ELi1EN4cute5tupleIJNS5_1CILi64EEENS7_ILi80EEENS7_ILi192EEEEEENS_6half_tEfNS_4arch4Sm80ELb1ELb0ELb1ELb1ELb1ELb0ELb1ELb0ELi2ELi4ELi2ELi2ELb0EEENS1_21CollectiveEpilogueBwdISB_SC_SE_Li256ELb1ELb1ELi4EEENS1_25SingleTileBwdLPTSchedulerILb1ELi80ELb1EEEEEEEEEvNT_6ParamsE:
        .type           _ZN7cutlass13device_kernelIN5flash19enable_sm80_to_sm89INS1_16FlashAttnBwdSm80INS1_25CollectiveMainloopBwdSm80ILi2ELi1EN4cute5tupleIJNS5_1CILi64EEENS7_ILi80EEENS7_ILi192EEEEEENS_6half_tEfNS_4arch4Sm80ELb1ELb0ELb1ELb1ELb1ELb0ELb1ELb0ELi2ELi4ELi2ELi2ELb0EEENS1_21CollectiveEpilogueBwdISB_SC_SE_Li256ELb1ELb1ELi4EEENS1_25SingleTileBwdLPTSchedulerILb1ELi80ELb1EEEEEEEEEvNT_6ParamsE,@function
        .size           _ZN7cutlass13device_kernelIN5flash19enable_sm80_to_sm89INS1_16FlashAttnBwdSm80INS1_25CollectiveMainloopBwdSm80ILi2ELi1EN4cute5tupleIJNS5_1CILi64EEENS7_ILi80EEENS7_ILi192EEEEEENS_6half_tEfNS_4arch4Sm80ELb1ELb0ELb1ELb1ELb1ELb0ELb1ELb0ELi2ELi4ELi2ELi2ELb0EEENS1_21CollectiveEpilogueBwdISB_SC_SE_Li256ELb1ELb1ELi4EEENS1_25SingleTileBwdLPTSchedulerILb1ELi80ELb1EEEEEEEEEvNT_6ParamsE,(.L_x_137 - _ZN7cutlass13device_kernelIN5flash19enable_sm80_to_sm89INS1_16FlashAttnBwdSm80INS1_25CollectiveMainloopBwdSm80ILi2ELi1EN4cute5tupleIJNS5_1CILi64EEENS7_ILi80EEENS7_ILi192EEEEEENS_6half_tEfNS_4arch4Sm80ELb1ELb0ELb1ELb1ELb1ELb0ELb1ELb0ELi2ELi4ELi2ELi2ELb0EEENS1_21CollectiveEpilogueBwdISB_SC_SE_Li256ELb1ELb1ELi4EEENS1_25SingleTileBwdLPTSchedulerILb1ELi80ELb1EEEEEEEEEvNT_6ParamsE)
        .other          _ZN7cutlass13device_kernelIN5flash19enable_sm80_to_sm89INS1_16FlashAttnBwdSm80INS1_25CollectiveMainloopBwdSm80ILi2ELi1EN4cute5tupleIJNS5_1CILi64EEENS7_ILi80EEENS7_ILi192EEEEEENS_6half_tEfNS_4arch4Sm80ELb1ELb0ELb1ELb1ELb1ELb0ELb1ELb0ELi2ELi4ELi2ELi2ELb0EEENS1_21CollectiveEpilogueBwdISB_SC_SE_Li256ELb1ELb1ELi4EEENS1_25SingleTileBwdLPTSchedulerILb1ELi80ELb1EEEEEEEEEvNT_6ParamsE,@"STO_CUDA_ENTRY STV_DEFAULT"
_ZN7cutlass13device_kernelIN5flash19enable_sm80_to_sm89INS1_16FlashAttnBwdSm80INS1_25CollectiveMainloopBwdSm80ILi2ELi1EN4cute5tupleIJNS5_1CILi64EEENS7_ILi80EEENS7_ILi192EEEEEENS_6half_tEfNS_4arch4Sm80ELb1ELb0ELb1ELb1ELb1ELb0ELb1ELb0ELi2ELi4ELi2ELi2ELb0EEENS1_21CollectiveEpilogueBwdISB_SC_SE_Li256ELb1ELb1ELi4EEENS1_25SingleTileBwdLPTSchedulerILb1ELi80ELb1EEEEEEEEEvNT_6ParamsE:
[----:B------:R-:W-:Y:S01]  /*0000*/  LDC R1, c[0x0][0x28] ;  /* 0x00000a00ff017b82 */ /* 0x000fe20000000800 */
[----:B------:R-:W-:Y:S05]  /*0010*/  EXIT ;  /* 0x000000000000794d */ /* 0x000fea0003800000 */
.L_x_58:
        /* <DEDUP_REMOVED lines=14> */
.L_x_137:


//--------------------- .text._ZN7cutlass13device_kernelIN5flash19enable_sm80_to_sm89INS1_16FlashAttnBwdSm80INS1_25CollectiveMainloopBwdSm80ILi2ELi1EN4cute5tupleIJNS5_1CILi64EEENS7_ILi80EEENS7_ILi192EEEEEENS_6half_tEfNS_4arch4Sm80ELb1ELb0ELb1ELb1ELb0ELb0ELb1ELb0ELi2ELi4ELi2ELi2ELb0EEENS1_24CollectiveEpilogueBwdGQAISB_fSE_Li256ELb1ELb0EEENS1_25SingleTileBwdLPTSchedulerILb1ELi80ELb0EEEEEEEEEvNT_6ParamsE --------------------------
	.section	.text._ZN7cutlass13device_kernelIN5flash19enable_sm80_to_sm89INS1_16FlashAttnBwdSm80INS1_25CollectiveMainloopBwdSm80ILi2ELi1EN4cute5tupleIJNS5_1CILi64EEENS7_ILi80EEENS7_ILi192EEEEEENS_6half_tEfNS_4arch4Sm80ELb1ELb0ELb1ELb1ELb0ELb0ELb1ELb0ELi2ELi4ELi2ELi2ELb0EEENS1_24CollectiveEpilogueBwdGQAISB_fSE_Li256ELb1ELb0EEENS1_25SingleTileBwdLPTSchedulerILb1ELi80ELb0EEEEEEEEEvNT_6ParamsE,"ax",@progbits
	.align	128
.text._ZN7cutlass13device_kernelIN5flash19enable_sm80_to_sm89INS1_16FlashAttnBwdSm80INS1_25CollectiveMainloopBwdSm80ILi2ELi1EN4cute5tupleIJNS5_1CILi64EEENS7_ILi80EEENS7_ILi192EEEEEENS_6half_tEfNS_4arch4Sm80ELb1ELb0ELb1ELb1ELb0ELb0ELb1ELb0ELi2ELi4ELi2ELi2ELb0EEENS1_24CollectiveEpilogueBwdGQAISB_fSE_Li256ELb1ELb0EEENS1_25SingleTileBwdLPTSchedulerILb1ELi80ELb0EEEEEEEEEvNT_6ParamsE:
        .type           _ZN7cutlass13device_kernelIN5flash19enable_sm80_to_sm89INS1_16FlashAttnBwdSm80INS1_25CollectiveMainloopBwdSm80ILi2ELi1EN4cute5tupleIJNS5_1CILi64EEENS7_ILi80EEENS7_ILi192EEEEEENS_6half_tEfNS_4arch4Sm80ELb1ELb0ELb1ELb1ELb0ELb0ELb1ELb0ELi2ELi4ELi2ELi2ELb0EEENS1_24CollectiveEpilogueBwdGQAISB_fSE_Li256ELb1ELb0EEENS1_25SingleTileBwdLPTSchedulerILb1ELi80ELb0EEEEEEEEEvNT_6ParamsE,@function
        .size           _ZN7cutlass13device_kernelIN5flash19enable_sm80_to_sm89INS1_16FlashAttnBwdSm80INS1_25CollectiveMainloopBwdSm80ILi2ELi1EN4cute5tupleIJNS5_1CILi64EEENS7_ILi80EEENS7_ILi192EEEEEENS_6half_tEfNS_4arch4Sm80ELb1ELb0ELb1ELb1ELb0ELb0ELb1ELb0ELi2ELi4ELi2ELi2ELb0EEENS1_24CollectiveEpilogueBwdGQAISB_fSE_Li256ELb1ELb0EEENS1_25SingleTileBwdLPTSchedulerILb1ELi80ELb0EEEEEEEEEvNT_6ParamsE,(.L_x_138 - _ZN7cutlass13device_kernelIN5flash19enable_sm80_to_sm89INS1_16FlashAttnBwdSm80INS1_25CollectiveMainloopBwdSm80ILi2ELi1EN4cute5tupleIJNS5_1CILi64EEENS7_ILi80EEENS7_ILi192EEEEEENS_6half_tEfNS_4arch4Sm80ELb1ELb0ELb1ELb1ELb0ELb0ELb1ELb0ELi2ELi4ELi2ELi2ELb0EEENS1_24CollectiveEpilogueBwdGQAISB_fSE_Li256ELb1ELb0EEENS1_25SingleTileBwdLPTSchedulerILb1ELi80ELb0EEEEEEEEEvNT_6ParamsE)
        .other          _ZN7cutlass13device_kernelIN5flash19enable_sm80_to_sm89INS1_16FlashAttnBwdSm80INS1_25CollectiveMainloopBwdSm80ILi2ELi1EN4cute5tupleIJNS5_1CILi64EEENS7_ILi80EEENS7_ILi192EEEEEENS_6half_tEfNS_4arch4Sm80ELb1ELb0ELb1ELb1ELb0ELb0ELb1ELb0ELi2ELi4ELi2ELi2ELb0EEENS1_24CollectiveEpilogueBwdGQAISB_fSE_Li256ELb1ELb0EEENS1_25SingleTileBwdLPTSchedulerILb1ELi80ELb0EEEEEEEEEvNT_6ParamsE,@"STO_CUDA_ENTRY STV_DEFAULT"
_ZN7cutlass13device_kernelIN5flash19enable_sm80_to_sm89INS1_16FlashAttnBwdSm80INS1_25CollectiveMainloopBwdSm80ILi2ELi1EN4cute5tupleIJNS5_1CILi64EEENS7_ILi80EEENS7_ILi192EEEEEENS_6half_tEfNS_4arch4Sm80ELb1ELb0ELb1ELb1ELb0ELb0ELb1ELb0ELi2ELi4ELi2ELi2ELb0EEENS1_24CollectiveEpilogueBwdGQAISB_fSE_Li256ELb1ELb0EEENS1_25SingleTileBwdLPTSchedulerILb1ELi80ELb0EEEEEEEEEvNT_6ParamsE:
[----:B------:R-:W-:Y:S01]  /*0000*/  LDC R1, c[0x0][0x28] ;  /* 0x00000a00ff017b82 */ /* 0x000fe20000000800 */
[----:B------:R-:W-:Y:S05]  /*0010*/  EXIT ;  /* 0x000000000000794d */ /* 0x000fea0003800000 */
.L_x_59:
        /* <DEDUP_REMOVED lines=14> */
.L_x_138:


//--------------------- .text._ZN7cutlass13device_kernelIN5flash32FlashAttnBwdPostprocessConvertdQIN4cute5tupleIJNS3_1CILi80EEENS5_ILi192EEEEEENS_6half_tEfNS_4arch4Sm80ELi256ENS3_8TiledMMAINS3_8MMA_AtomIJNS3_28SM80_16x8x16_F32F16F16F32_TNEEEENS3_6LayoutINS4_IJNS5_ILi4EEENS5_ILi2EEENS5_ILi1EEEEEENS4_IJSJ_SH_NS5_ILi0EEEEEEEENS4_IJNS5_ILi64EEENS5_ILi16EEESP_EEEEELb1EEEEEvNT_6ParamsE --------------------------
	.section	.text._ZN7cutlass13device_kernelIN5flash32FlashAttnBwdPostprocessConvertdQIN4cute5tupleIJNS3_1CILi80EEENS5_ILi192EEEEEENS_6half_tEfNS_4arch4Sm80ELi256ENS3_8TiledMMAINS3_8MMA_AtomIJNS3_28SM80_16x8x16_F32F16F16F32_TNEEEENS3_6LayoutINS4_IJNS5_ILi4EEENS5_ILi2EEENS5_ILi1EEEEEENS4_IJSJ_SH_NS5_ILi0EEEEEEEENS4_IJNS5_ILi64EEENS5_ILi16EEESP_EEEEELb1EEEEEvNT_6ParamsE,"ax",@progbits
	.align	128
.text._ZN7cutlass13device_kernelIN5flash32FlashAttnBwdPostprocessConvertdQIN4cute5tupleIJNS3_1CILi80EEENS5_ILi192EEEEEENS_6half_tEfNS_4arch4Sm80ELi256ENS3_8TiledMMAINS3_8MMA_AtomIJNS3_28SM80_16x8x16_F32F16F16F32_TNEEEENS3_6LayoutINS4_IJNS5_ILi4EEENS5_ILi2EEENS5_ILi1EEEEEENS4_IJSJ_SH_NS5_ILi0EEEEEEEENS4_IJNS5_ILi64EEENS5_ILi16EEESP_EEEEELb1EEEEEvNT_6ParamsE:
        .type           _ZN7cutlass13device_kernelIN5flash32FlashAttnBwdPostprocessConvertdQIN4cute5tupleIJNS3_1CILi80EEENS5_ILi192EEEEEENS_6half_tEfNS_4arch4Sm80ELi256ENS3_8TiledMMAINS3_8MMA_AtomIJNS3_28SM80_16x8x16_F32F16F16F32_TNEEEENS3_6LayoutINS4_IJNS5_ILi4EEENS5_ILi2EEENS5_ILi1EEEEEENS4_IJSJ_SH_NS5_ILi0EEEEEEEENS4_IJNS5_ILi64EEENS5_ILi16EEESP_EEEEELb1EEEEEvNT_6ParamsE,@function
        .size           _ZN7cutlass13device_kernelIN5flash32FlashAttnBwdPostprocessConvertdQIN4cute5tupleIJNS3_1CILi80EEENS5_ILi192EEEEEENS_6half_tEfNS_4arch4Sm80ELi256ENS3_8TiledMMAINS3_8MMA_AtomIJNS3_28SM80_16x8x16_F32F16F16F32_TNEEEENS3_6LayoutINS4_IJNS5_ILi4EEENS5_ILi2EEENS5_ILi1EEEEEENS4_IJSJ_SH_NS5_ILi0EEEEEEEENS4_IJNS5_ILi64EEENS5_ILi16EEESP_EEEEELb1EEEEEvNT_6ParamsE,(.L_x_139 - _ZN7cutlass13device_kernelIN5flash32FlashAttnBwdPostprocessConvertdQIN4cute5tupleIJNS3_1CILi80EEENS5_ILi192EEEEEENS_6half_tEfNS_4arch4Sm80ELi256ENS3_8TiledMMAINS3_8MMA_AtomIJNS3_28SM80_16x8x16_F32F16F16F32_TNEEEENS3_6LayoutINS4_IJNS5_ILi4EEENS5_ILi2EEENS5_ILi1EEEEEENS4_IJSJ_SH_NS5_ILi0EEEEEEEENS4_IJNS5_ILi64EEENS5_ILi16EEESP_EEEEELb1EEEEEvNT_6ParamsE)
        .other          _ZN7cutlass13device_kernelIN5flash32FlashAttnBwdPostprocessConvertdQIN4cute5tupleIJNS3_1CILi80EEENS5_ILi192EEEEEENS_6half_tEfNS_4arch4Sm80ELi256ENS3_8TiledMMAINS3_8MMA_AtomIJNS3_28SM80_16x8x16_F32F16F16F32_TNEEEENS3_6LayoutINS4_IJNS5_ILi4EEENS5_ILi2EEENS5_ILi1EEEEEENS4_IJSJ_SH_NS5_ILi0EEEEEEEENS4_IJNS5_ILi64EEENS5_ILi16EEESP_EEEEELb1EEEEEvNT_6ParamsE,@"STO_CUDA_ENTRY STV_DEFAULT"
_ZN7cutlass13device_kernelIN5flash32FlashAttnBwdPostprocessConvertdQIN4cute5tupleIJNS3_1CILi80EEENS5_ILi192EEEEEENS_6half_tEfNS_4arch4Sm80ELi256ENS3_8TiledMMAINS3_8MMA_AtomIJNS3_28SM80_16x8x16_F32F16F16F32_TNEEEENS3_6LayoutINS4_IJNS5_ILi4EEENS5_ILi2EEENS5_ILi1EEEEEENS4_IJSJ_SH_NS5_ILi0EEEEEEEENS4_IJNS5_ILi64EEENS5_ILi16EEESP_EEEEELb1EEEEEvNT_6ParamsE:
[----:B------:R-:W-:Y:S08]  /*0000*/  LDC R1, c[0x0][0x28] ;  /* 0x00000a00ff017b82 */ /* 0x000ff00000000800 */
[----:B------:R-:W0:Y:S01]  /*0010*/  LDC.64 R4, c[0x0][0x278] ;  /* 0x00009e00ff047b82 */ /* 0x000e220000000a00 */
[----:B------:R-:W1:Y:S01]  /*0020*/  S2R R11, SR_CTAID.Z ;  /* 0x00000000000b7919 */ /* 0x000e620000002700 */
[----:B------:R-:W-:Y:S01]  /*0030*/  ULDC.64 UR4, c[0x0][0x270] ;  /* 0x00009c0000047ab9 */ /* 0x000fe20000000a00 */
[----:B------:R-:W-:Y:S01]  /*0040*/  ULDC.64 UR6, c[0x0][0x208] ;  /* 0x0000820000067ab9 */ /* 0x000fe20000000a00 */
[----:B------:R-:W-:-:S04]  /*0050*/  ISETP.NE.U32.AND P0, PT, RZ, UR4, PT ;  /* 0x00000004ff007c0c */ /* 0x000fc8000bf05070 */
[----:B------:R-:W1:Y:S01]  /*0060*/  LDC.64 R2, c[0x0][0x270] ;  /* 0x00009c00ff027b82 */ /* 0x000e620000000a00 */
[----:B------:R-:W-:Y:S02]  /*0070*/  ISETP.NE.AND.EX P0, PT, RZ, UR5, PT, P0 ;  /* 0x00000005ff007c0c */ /* 0x000fe4000bf05300 */
[----:B0-----:R-:W-:-:S04]  /*0080*/  ISETP.NE.U32.AND P1, PT, R4, RZ, PT ;  /* 0x000000ff0400720c */ /* 0x001fc80003f25070 */
[----:B------:R-:W-:Y:S01]  /*0090*/  ISETP.NE.AND.EX P1, PT, R5, RZ, PT, P1 ;  /* 0x000000ff0500720c */ /* 0x000fe20003f25310 */
[----:B------:R-:W0:Y:S01]  /*00a0*/  LDC R64, c[0x0][0x240] ;  /* 0x00009000ff407b82 */ /* 0x000e220000000800 */
[----:B-1----:R-:W-:-:S05]  /*00b0*/  IMAD.WIDE R2, R11, 0x4, R2 ;  /* 0x000000040b027825 */ /* 0x002fca00078e0202 */
[----:B------:R1:W5:Y:S06]  /*00c0*/  @P0 LDG.E R69, desc[UR6][R2.64] ;  /* 0x0000000602450981 */ /* 0x00036c000c1e1900 */
[----:B------:R-:W2:Y:S01]  /*00d0*/  @P1 LDC.64 R4, c[0x0][0x278] ;  /* 0x00009e00ff041b82 */ /* 0x000ea20000000a00 */
[----:B------:R-:W3:Y:S01]  /*00e0*/  S2R R65, SR_CTAID.X ;  /* 0x0000000000417919 */ /* 0x000ee20000002500 */
[----:B--2---:R-:W-:-:S05]  /*00f0*/  @P1 IMAD.WIDE R4, R11, 0x4, R4 ;  /* 0x000000040b041825 */ /* 0x004fca00078e0204 */
[----:B0-----:R1:W5:Y:S01]  /*0100*/  @P1 LDG.E R64, desc[UR6][R4.64] ;  /* 0x0000000604401981 */ /* 0x001362000c1e1900 */
[----:B---3--:R-:W-:Y:S01]  /*0110*/  IMAD R7, R65, 0x50, RZ ;  /* 0x0000005041077824 */ /* 0x008fe200078e02ff */
[----:B------:R-:W-:Y:S06]  /*0120*/  @P1 BRA `(.L_x_60) ;  /* 0x0000000000101947 */ /* 0x000fec0003800000 */
[----:B------:R-:W-:Y:S05]  /*0130*/  @!P0 BRA `(.L_x_60) ;  /* 0x00000000000c8947 */ /* 0x000fea0003800000 */
[----:B-1----:R-:W2:Y:S04]  /*0140*/  LDG.E R5, desc[UR6][R2.64] ;  /* 0x0000000602057981 */ /* 0x002ea8000c1e1900 */
[----:B-----5:R-:W2:Y:S02]  /*0150*/  LDG.E R64, desc[UR6][R2.64+0x4] ;  /* 0x0000040602407981 */ /* 0x020ea4000c1e1900 */
[----:B--2---:R-:W-:-:S07]  /*0160*/  IMAD.IADD R64, R64, 0x1, -R5 ;  /* 0x0000000140407824 */ /* 0x004fce00078e0a05 */
.L_x_60:
[----:B-1----:R-:W0:Y:S01]  /*0170*/  S2R R3, SR_TID.X ;  /* 0x0000000000037919 */ /* 0x002e220000002100 */
[----:B------:R-:W-:Y:S01]  /*0180*/  ISETP.NE.U32.AND P1, PT, RZ, UR4, PT ;  /* 0x00000004ff007c0c */ /* 0x000fe2000bf25070 */
[----:B-----5:R-:W-:Y:S01]  /*0190*/  @P0 IMAD R0, R11, 0x50, R69 ;  /* 0x000000500b000824 */ /* 0x020fe200078e0245 */
[----:B------:R-:W-:Y:S02]  /*01a0*/  ISETP.GE.AND P2, PT, R7, R64, PT ;  /* 0x000000400700720c */ /* 0x000fe40003f46270 */
[----:B------:R-:W-:Y:S01]  /*01b0*/  ISETP.NE.AND.EX P1, PT, RZ, UR5, PT, P1 ;  /* 0x00000005ff007c0c */ /* 0x000fe2000bf25310 */
[----:B------:R-:W-:-:S12]  /*01c0*/  @P0 IMAD.HI R0, R0, 0x66666667, RZ ;  /* 0x6666666700000827 */ /* 0x000fd800078e02ff */
[----:B------:R-:W-:Y:S05]  /*01d0*/  @P1 EXIT P2 ;  /* 0x000000000000194d */ /* 0x000fea0001000000 */
[----:B------:R-:W1:Y:S01]  /*01e0*/  S2UR UR8, SR_CTAID.Y ;  /* 0x00000000000879c3 */ /* 0x000e620000002600 */
[----:B------:R-:W-:Y:S01]  /*01f0*/  @P0 SHF.R.U32.HI R5, RZ, 0x1f, R0 ;  /* 0x0000001fff050819 */ /* 0x000fe20000011600 */
[----:B------:R-:W-:Y:S01]  /*0200*/  IMAD R9, R65, 0x3c00, RZ ;  /* 0x00003c0041097824 */ /* 0x000fe200078e02ff */
[----:B------:R-:W-:Y:S01]  /*0210*/  SHF.R.S32.HI R2, RZ, 0x1f, R11 ;  /* 0x0000001fff027819 */ /* 0x000fe2000001140b */
[----:B0-----:R-:W-:Y:S01]  /*0220*/  IMAD.SHL.U32 R66, R3, 0x4, RZ ;  /* 0x0000000403427824 */ /* 0x001fe200078e00ff */
[----:B------:R-:W-:Y:S01]  /*0230*/  @P0 LEA.HI.SX32 R5, R0, R5, 0x1b ;  /* 0x0000000500050211 */ /* 0x000fe200078fdaff */
[----:B------:R-:W-:Y:S01]  /*0240*/  ULDC.64 UR4, c[0x0][0x230] ;  /* 0x00008c0000047ab9 */ /* 0x000fe20000000a00 */
[----:B------:R-:W-:Y:S01]  /*0250*/  SEL R2, R2, RZ, !P1 ;  /* 0x000000ff02027207 */ /* 0x000fe20004800000 */
[----:B------:R-:W0:Y:S01]  /*0260*/  LDC.64 R12, c[0x0][0x228] ;  /* 0x00008a00ff0c7b82 */ /* 0x000e220000000a00 */
[----:B------:R-:W-:Y:S01]  /*0270*/  SHF.R.S32.HI R0, RZ, 0x1f, R66 ;  /* 0x0000001fff007819 */ /* 0x000fe20000011442 */
[----:B------:R-:W-:Y:S01]  /*0280*/  @P0 IMAD R7, R5, 0x3c00, RZ ;  /* 0x00003c0005070824 */ /* 0x000fe200078e02ff */
[----:B------:R-:W-:-:S02]  /*0290*/  CS2R R4, SRZ ;  /* 0x0000000000047805 */ /* 0x000fc4000001ff00 */
[----:B------:R-:W-:Y:S02]  /*02a0*/  SHF.R.S32.HI R67, RZ, 0x1f, R3 ;  /* 0x0000001fff437819 */ /* 0x000fe40000011403 */
[----:B------:R-:W-:Y:S01]  /*02b0*/  CS2R R76, SRZ ;  /* 0x00000000004c7805 */ /* 0x000fe2000001ff00 */
[--C-:B------:R-:W-:Y:S01]  /*02c0*/  @P0 IMAD.MOV.U32 R4, RZ, RZ, R7.reuse ;  /* 0x000000ffff040224 */ /* 0x100fe200078e0007 */
[----:B------:R-:W-:Y:S01]  /*02d0*/  @P0 SHF.R.S32.HI R5, RZ, 0x1f, R7 ;  /* 0x0000001fff050819 */ /* 0x000fe20000011407 */
[----:B------:R-:W-:Y:S01]  /*02e0*/  IMAD R64, R65, -0x50, R64 ;  /* 0xffffffb041407824 */ /* 0x000fe200078e0240 */
[--C-:B------:R-:W-:Y:S01]  /*02f0*/  SHF.R.S32.HI R7, RZ, 0x1f, R9.reuse ;  /* 0x0000001fff077819 */ /* 0x100fe20000011409 */
[----:B------:R-:W-:Y:S01]  /*0300*/  ULDC UR10, c[0x0][0x268] ;  /* 0x00009a00000a7ab9 */ /* 0x000fe20000000800 */
[----:B------:R-:W-:Y:S01]  /*0310*/  IADD3 R4, P2, P3, R4, R66, R9 ;  /* 0x0000004204047210 */ /* 0x000fe20007b5e009 */
[----:B------:R-:W-:-:S03]  /*0320*/  IMAD R9, R2, UR4, RZ ;  /* 0x0000000402097c24 */ /* 0x000fc6000f8e02ff */
[----:B------:R-:W-:Y:S01]  /*0330*/  IADD3.X R5, R5, R0, R7, P2, P3 ;  /* 0x0000000005057210 */ /* 0x000fe200017e6407 */
[----:B-1----:R-:W-:-:S06]  /*0340*/  USHF.R.S32.HI UR9, URZ, 0x1f, UR8 ;  /* 0x0000001f3f097899 */ /* 0x002fcc0008011408 */
[C---:B0-----:R-:W-:Y:S02]  /*0350*/  IMAD R0, R12.reuse, UR9, RZ ;  /* 0x000000090c007c24 */ /* 0x041fe4000f8e02ff */
[----:B------:R-:W-:-:S04]  /*0360*/  IMAD.WIDE.U32 R4, R12, UR8, R4 ;  /* 0x000000080c047c25 */ /* 0x000fc8000f8e0004 */
[----:B------:R-:W-:Y:S01]  /*0370*/  IMAD R7, R13, UR8, R0 ;  /* 0x000000080d077c24 */ /* 0x000fe2000f8e0200 */
[----:B------:R-:W-:-:S03]  /*0380*/  SEL R0, R11, RZ, !P1 ;  /* 0x000000ff0b007207 */ /* 0x000fc60004800000 */
[----:B------:R-:W-:Y:S02]  /*0390*/  IMAD.IADD R5, R5, 0x1, R7 ;  /* 0x0000000105057824 */ /* 0x000fe400078e0207 */
[C---:B------:R-:W-:Y:S02]  /*03a0*/  IMAD R9, R0.reuse, UR5, R9 ;  /* 0x0000000500097c24 */ /* 0x040fe4000f8e0209 */
[----:B------:R-:W-:Y:S01]  /*03b0*/  IMAD.WIDE.U32 R4, R0, UR4, R4 ;  /* 0x0000000400047c25 */ /* 0x000fe2000f8e0004 */
[----:B------:R-:W-:-:S03]  /*03c0*/  ULDC.64 UR4, c[0x0][0x210] ;  /* 0x0000840000047ab9 */ /* 0x000fc60000000a00 */
[----:B------:R-:W-:Y:S01]  /*03d0*/  IMAD.IADD R5, R5, 0x1, R9 ;  /* 0x0000000105057824 */ /* 0x000fe200078e0209 */
[----:B------:R-:W-:-:S04]  /*03e0*/  LEA R74, P1, R4, UR4, 0x2 ;  /* 0x00000004044a7c11 */ /* 0x000fc8000f8210ff */
[----:B------:R-:W-:-:S05]  /*03f0*/  LEA.HI.X R75, R4, UR5, R5, 0x2, P1 ;  /* 0x00000005044b7c11 */ /* 0x000fca00088f1405 */
[----:B------:R-:W2:Y:S04]  /*0400*/  LDG.E.128 R4, desc[UR6][R74.64] ;  /* 0x000000064a047981 */ /* 0x000ea8000c1e1d00 */
[----:B------:R-:W3:Y:S04]  /*0410*/  LDG.E.128 R8, desc[UR6][R74.64+0x1000] ;  /* 0x001000064a087981 */ /* 0x000ee8000c1e1d00 */
[----:B------:R-:W4:Y:S04]  /*0420*/  LDG.E.128 R12, desc[UR6][R74.64+0x2000] ;  /* 0x002000064a0c7981 */ /* 0x000f28000c1e1d00 */
[----:B------:R-:W5:Y:S04]  /*0430*/  LDG.E.128 R16, desc[UR6][R74.64+0x3000] ;  /* 0x003000064a107981 */ /* 0x000f68000c1e1d00 */
        /* <DEDUP_REMOVED lines=10> */
[----:B------:R0:W5:Y:S01]  /*04e0*/  LDG.E.128 R60, desc[UR6][R74.64+0xe000] ;  /* 0x00e000064a3c7981 */ /* 0x000162000c1e1d00 */
[----:B------:R-:W1:Y:S01]  /*04f0*/  S2UR UR5, SR_CgaCtaId ;  /* 0x00000000000579c3 */ /* 0x000e620000008800 */
[----:B------:R-:W-:Y:S01]  /*0500*/  UMOV UR4, 0x400 ;  /* 0x0000040000047882 */ /* 0x000fe20000000000 */
[CC--:B------:R-:W-:Y:S01]  /*0510*/  LEA.HI R70, R67.reuse, R3.reuse, RZ, 0x2 ;  /* 0x0000000343467211 */ /* 0x0c0fe200078f10ff */
[----:B------:R-:W-:Y:S01]  /*0520*/  @P0 IMAD.MOV.U32 R76, RZ, RZ, R69 ;  /* 0x000000ffff4c0224 */ /* 0x000fe200078e0045 */
[----:B------:R-:W-:Y:S01]  /*0530*/  LEA.HI R71, R67, R3, RZ, 0x3 ;  /* 0x0000000343477211 */ /* 0x000fe200078f18ff */
[----:B------:R-:W-:Y:S01]  /*0540*/  BSSY B0, `(.L_x_61) ;  /* 0x0000178000007945 */ /* 0x000fe20003800000 */
[----:B------:R-:W-:-:S02]  /*0550*/  SHF.R.S32.HI R72, RZ, 0x2, R70 ;  /* 0x00000002ff487819 */ /* 0x000fc40000011446 */
[----:B------:R-:W-:Y:S02]  /*0560*/  SHF.R.S32.HI R68, RZ, 0x1f, R70 ;  /* 0x0000001fff447819 */ /* 0x000fe40000011446 */
[----:B------:R-:W-:Y:S02]  /*0570*/  @P0 SHF.R.S32.HI R77, RZ, 0x1f, R69 ;  /* 0x0000001fff4d0819 */ /* 0x000fe40000011445 */
[----:B------:R-:W-:Y:S02]  /*0580*/  SHF.R.S32.HI R73, RZ, 0x3, R71 ;  /* 0x00000003ff497819 */ /* 0x000fe40000011447 */
[----:B0-----:R-:W-:Y:S02]  /*0590*/  LEA.HI R74, R67, R3, RZ, 0x7 ;  /* 0x00000003434a7211 */ /* 0x001fe400078f38ff */
[----:B------:R-:W-:Y:S02]  /*05a0*/  LEA.HI R69, R68, R72, RZ, 0x3 ;  /* 0x0000004844457211 */ /* 0x000fe400078f18ff */
[----:B------:R-:W-:-:S02]  /*05b0*/  IADD3 R68, P0, R73, R76, RZ ;  /* 0x0000004c49447210 */ /* 0x000fc40007f1e0ff */
[----:B------:R-:W-:Y:S02]  /*05c0*/  LOP3.LUT R74, R74, 0xffffff80, RZ, 0xc0, !PT ;  /* 0xffffff804a4a7812 */ /* 0x000fe400078ec0ff */
[----:B------:R-:W-:Y:S01]  /*05d0*/  LOP3.LUT R76, R69, 0xfffffff8, RZ, 0xc0, !PT ;  /* 0xfffffff8454c7812 */ /* 0x000fe200078ec0ff */
[----:B-1----:R-:W-:Y:S01]  /*05e0*/  ULEA UR4, UR5, UR4, 0x18 ;  /* 0x0000000405047291 */ /* 0x002fe2000f8ec03f */
[----:B------:R-:W-:Y:S02]  /*05f0*/  LOP3.LUT R70, R70, 0xfffffffc, RZ, 0xc0, !PT ;  /* 0xfffffffc46467812 */ /* 0x000fe400078ec0ff */
[----:B------:R-:W-:Y:S01]  /*0600*/  IADD3 R74, R74, R72, -R76 ;  /* 0x000000484a4a7210 */ /* 0x000fe20007ffe84c */
[----:B------:R-:W-:Y:S01]  /*0610*/  UIADD3 UR5, UR4, 0xf000, URZ ;  /* 0x0000f00004057890 */ /* 0x000fe2000fffe03f */
[----:B------:R-:W-:Y:S01]  /*0620*/  LEA.HI R72, R67, R3, RZ, 0x5 ;  /* 0x0000000343487211 */ /* 0x000fe200078f28ff */
[C---:B------:R-:W-:Y:S01]  /*0630*/  IMAD.IADD R70, R3.reuse, 0x1, -R70 ;  /* 0x0000000103467824 */ /* 0x040fe200078e0a46 */
[----:B------:R-:W-:-:S02]  /*0640*/  LEA R75, R3, UR4, 0x4 ;  /* 0x00000004034b7c11 */ /* 0x000fc4000f8e20ff */
[----:B------:R-:W-:Y:S02]  /*0650*/  LEA.HI R67, R67, R3, RZ, 0x6 ;  /* 0x0000000343437211 */ /* 0x000fe400078f30ff */
[----:B------:R-:W-:Y:S02]  /*0660*/  VIMNMX R64, R64, 0x50, PT ;  /* 0x0000005040407848 */ /* 0x000fe40003fe0100 */
[----:B------:R-:W-:Y:S01]  /*0670*/  LEA.HI.X.SX32 R69, R73, R77, 0x1, P0 ;  /* 0x0000004d49457211 */ /* 0x000fe200000f0eff */
[----:B------:R-:W-:Y:S01]  /*0680*/  IMAD.SHL.U32 R67, R67, 0x2, RZ ;  /* 0x0000000243437824 */ /* 0x000fe200078e00ff */
[----:B------:R-:W-:Y:S02]  /*0690*/  ISETP.GE.AND P4, PT, R73, R64, PT ;  /* 0x000000404900720c */ /* 0x000fe40003f86270 */
[----:B------:R-:W-:Y:S01]  /*06a0*/  ISETP.GT.AND P3, PT, R3, 0x27f, PT ;  /* 0x0000027f0300780c */ /* 0x000fe20003f64270 */
[----:B------:R-:W-:Y:S01]  /*06b0*/  IMAD.WIDE R68, R65, 0x50, R68 ;  /* 0x0000005041447825 */ /* 0x000fe200078e0244 */
[----:B------:R-:W-:Y:S01]  /*06c0*/  LOP3.LUT R67, R67, 0xffffff80, RZ, 0xc0, !PT ;  /* 0xffffff8043437812 */ /* 0x000fe200078ec0ff */
[----:B--2---:R0:W-:Y:S04]  /*06d0*/  STS.128 [R75], R4 ;  /* 0x000000044b007388 */ /* 0x0041e80000000c00 */
[----:B---3--:R1:W-:Y:S04]  /*06e0*/  STS.128 [R75+0x1000], R8 ;  /* 0x001000084b007388 */ /* 0x0083e80000000c00 */
[----:B----4-:R2:W-:Y:S04]  /*06f0*/  STS.128 [R75+0x2000], R12 ;  /* 0x0020000c4b007388 */ /* 0x0105e80000000c00 */
[----:B-----5:R-:W-:Y:S04]  /*0700*/  STS.128 [R75+0x3000], R16 ;  /* 0x003000104b007388 */ /* 0x020fe80000000c00 */
[----:B------:R-:W-:Y:S01]  /*0710*/  STS.128 [R75+0x4000], R20 ;  /* 0x004000144b007388 */ /* 0x000fe20000000c00 */
[----:B0-----:R-:W-:-:S03]  /*0720*/  SHF.R.S32.HI R4, RZ, 0x1f, R72 ;  /* 0x0000001fff047819 */ /* 0x001fc60000011448 */
[----:B------:R-:W-:Y:S01]  /*0730*/  STS.128 [R75+0x5000], R24 ;  /* 0x005000184b007388 */ /* 0x000fe20000000c00 */
[----:B-1----:R-:W-:Y:S02]  /*0740*/  SHF.R.S32.HI R9, RZ, 0x5, R72 ;  /* 0x00000005ff097819 */ /* 0x002fe40000011448 */
[----:B------:R-:W-:Y:S01]  /*0750*/  SHF.R.S32.HI R8, RZ, 0x1f, R71 ;  /* 0x0000001fff087819 */ /* 0x000fe20000011447 */
[----:B------:R-:W-:Y:S01]  /*0760*/  STS.128 [R75+0x6000], R28 ;  /* 0x0060001c4b007388 */ /* 0x000fe20000000c00 */
[----:B------:R-:W-:Y:S02]  /*0770*/  LEA.HI R4, R4, R9, RZ, 0x2 ;  /* 0x0000000904047211 */ /* 0x000fe400078f10ff */
[----:B------:R-:W-:Y:S01]  /*0780*/  LEA.HI R8, R8, R73, RZ, 0x2 ;  /* 0x0000004908087211 */ /* 0x000fe200078f10ff */
[----:B------:R-:W-:Y:S01]  /*0790*/  STS.128 [R75+0x7000], R32 ;  /* 0x007000204b007388 */ /* 0x000fe20000000c00 */
[----:B------:R-:W-:Y:S02]  /*07a0*/  LOP3.LUT R6, R4, 0xfffffffc, RZ, 0xc0, !PT ;  /* 0xfffffffc04067812 */ /* 0x000fe400078ec0ff */
[----:B------:R-:W-:Y:S01]  /*07b0*/  LOP3.LUT R8, R8, 0xffffffc, RZ, 0xc0, !PT ;  /* 0x0ffffffc08087812 */ /* 0x000fe200078ec0ff */
[----:B------:R-:W-:Y:S01]  /*07c0*/  STS.128 [R75+0x8000], R36 ;  /* 0x008000244b007388 */ /* 0x000fe20000000c00 */
[----:B------:R-:W-:Y:S01]  /*07d0*/  LEA.HI R4, R70, R70, RZ, 0x1 ;  /* 0x0000004646047211 */ /* 0x000fe200078f08ff */
[----:B------:R-:W-:-:S02]  /*07e0*/  IMAD.IADD R11, R9, 0x1, -R6 ;  /* 0x00000001090b7824 */ /* 0x000fc400078e0a06 */
[----:B------:R-:W-:Y:S01]  /*07f0*/  STS.128 [R75+0x9000], R40 ;  /* 0x009000284b007388 */ /* 0x000fe20000000c00 */
[----:B------:R-:W-:Y:S01]  /*0800*/  IMAD.IADD R8, R73, 0x1, -R8 ;  /* 0x0000000149087824 */ /* 0x000fe200078e0a08 */
[----:B------:R-:W-:Y:S01]  /*0810*/  LOP3.LUT R7, R4, 0x3fffffe, RZ, 0xc0, !PT ;  /* 0x03fffffe04077812 */ /* 0x000fe200078ec0ff */
[----:B------:R-:W-:Y:S01]  /*0820*/  IMAD R74, R11, 0x500, R74 ;  /* 0x000005000b4a7824 */ /* 0x000fe200078e024a */
[----:B------:R-:W-:Y:S01]  /*0830*/  STS.128 [R75+0xa000], R44 ;  /* 0x00a0002c4b007388 */ /* 0x000fe20000000c00 */
[C---:B------:R-:W-:Y:S02]  /*0840*/  VIADD R11, R73.reuse, 0x20 ;  /* 0x00000020490b7836 */ /* 0x040fe40000000000 */
[----:B------:R-:W-:Y:S01]  /*0850*/  VIADD R73, R73, 0x40 ;  /* 0x0000004049497836 */ /* 0x000fe20000000000 */
[----:B------:R-:W-:Y:S01]  /*0860*/  STS.128 [R75+0xb000], R48 ;  /* 0x00b000304b007388 */ /* 0x000fe20000000c00 */
[----:B------:R-:W-:Y:S01]  /*0870*/  IMAD R10, R8, 0x10, R67 ;  /* 0x00000010080a7824 */ /* 0x000fe200078e0243 */
[-C--:B------:R-:W-:Y:S01]  /*0880*/  ISETP.GE.AND P0, PT, R11, R64.reuse, PT ;  /* 0x000000400b00720c */ /* 0x080fe20003f06270 */
[----:B------:R-:W-:Y:S01]  /*0890*/  IMAD.IADD R7, R70, 0x1, -R7 ;  /* 0x0000000146077824 */ /* 0x000fe200078e0a07 */
[----:B------:R-:W-:Y:S01]  /*08a0*/  STS.128 [R75+0xc000], R52 ;  /* 0x00c000344b007388 */ /* 0x000fe20000000c00 */
[----:B------:R-:W-:Y:S01]  /*08b0*/  ISETP.GE.AND P1, PT, R73, R64, PT ;  /* 0x000000404900720c */ /* 0x000fe20003f26270 */
[----:B------:R-:W-:-:S02]  /*08c0*/  IMAD.SHL.U32 R4, R4, 0x20, RZ ;  /* 0x0000002004047824 */ /* 0x000fc400078e00ff */
[----:B------:R-:W-:Y:S01]  /*08d0*/  STS.128 [R75+0xd000], R56 ;  /* 0x00d000384b007388 */ /* 0x000fe20000000c00 */
[----:B------:R-:W-:Y:S02]  /*08e0*/  IMAD R74, R7, 0x20, R74 ;  /* 0x00000020074a7824 */ /* 0x000fe400078e024a */
[C---:B------:R-:W-:Y:S01]  /*08f0*/  LOP3.LUT R7, R4.reuse, 0x40, RZ, 0xc0, !PT ;  /* 0x0000004004077812 */ /* 0x040fe200078ec0ff */
[----:B------:R-:W-:Y:S01]  /*0900*/  STS.128 [R75+0xe000], R60 ;  /* 0x00e0003c4b007388 */ /* 0x000fe20000000c00 */
[----:B------:R-:W-:Y:S01]  /*0910*/  BAR.SYNC.DEFER_BLOCKING 0x0 ;  /* 0x0000000000007b1d */ /* 0x000fe20000010000 */
[----:B------:R-:W-:Y:S01]  /*0920*/  LOP3.LUT P2, RZ, R4, 0x40, RZ, 0xc0, !PT ;  /* 0x0000004004ff7812 */ /* 0x000fe2000784c0ff */
[----:B------:R-:W-:Y:S01]  /*0930*/  IMAD.SHL.U32 R9, R9, 0x40, RZ ;  /* 0x0000004009097824 */ /* 0x000fe200078e00ff */
[----:B------:R-:W-:Y:S02]  /*0940*/  LOP3.LUT R4, R71, 0xfffffff8, RZ, 0xc0, !PT ;  /* 0xfffffff847047812 */ /* 0x000fe400078ec0ff */
[----:B------:R-:W-:-:S02]  /*0950*/  LEA.HI R7, R7, R7, RZ, 0x1d ;  /* 0x0000000707077211 */ /* 0x000fc400078fe8ff */
[----:B------:R-:W-:Y:S01]  /*0960*/  LOP3.LUT R9, R9, 0x40, RZ, 0xc0, !PT ;  /* 0x0000004009097812 */ /* 0x000fe200078ec0ff */
[----:B------:R-:W-:Y:S02]  /*0970*/  IMAD.IADD R4, R3, 0x1, -R4 ;  /* 0x0000000103047824 */ /* 0x000fe400078e0a04 */
[----:B------:R-:W-:-:S03]  /*0980*/  IMAD.IADD R74, R7, 0x1, R74 ;  /* 0x00000001074a7824 */ /* 0x000fc600078e024a */
[C---:B------:R-:W-:Y:S01]  /*0990*/  LEA.HI R7, R4.reuse, R4, RZ, 0x1 ;  /* 0x0000000404077211 */ /* 0x040fe200078f08ff */
[----:B------:R-:W-:Y:S01]  /*09a0*/  IMAD.SHL.U32 R4, R4, 0x8, RZ ;  /* 0x0000000804047824 */ /* 0x000fe200078e00ff */
[----:B--2---:R-:W-:Y:S02]  /*09b0*/  LEA R12, R74, UR5, 0x1 ;  /* 0x000000054a0c7c11 */ /* 0x004fe4000f8e08ff */
[----:B------:R-:W-:Y:S02]  /*09c0*/  SHF.R.S32.HI R7, RZ, 0x1, R7 ;  /* 0x00000001ff077819 */ /* 0x000fe40000011407 */
[----:B------:R-:W-:Y:S02]  /*09d0*/  LOP3.LUT R8, R9, 0x8, R4, 0xf8, !PT ;  /* 0x0000000809087812 */ /* 0x000fe400078ef804 */
[----:B------:R-:W-:Y:S01]  /*09e0*/  SHF.R.U32.HI R9, RZ, 0x3, R9 ;  /* 0x00000003ff097819 */ /* 0x000fe20000011609 */
[----:B------:R-:W-:Y:S01]  /*09f0*/  IMAD R10, R7, 0x500, R10 ;  /* 0x00000500070a7824 */ /* 0x000fe200078e020a */
[----:B------:R-:W0:Y:S02]  /*0a00*/  LDS R60, [R66+UR4+0x2000] ;  /* 0x00200004423c7984 */ /* 0x000e240008000800 */
[----:B------:R-:W-:Y:S01]  /*0a10*/  LOP3.LUT R11, R8, R9, RZ, 0x3c, !PT ;  /* 0x00000009080b7212 */ /* 0x000fe200078e3cff */
[C---:B------:R-:W-:Y:S01]  /*0a20*/  VIADD R7, R12.reuse, 0x10 ;  /* 0x000000100c077836 */ /* 0x040fe20000000000 */
[----:B------:R-:W1:Y:S01]  /*0a30*/  LDS R59, [R66+UR4+0x2400] ;  /* 0x00240004423b7984 */ /* 0x000e620008000800 */
[----:B------:R-:W-:Y:S01]  /*0a40*/  @P2 VIADD R7, R12, 0xfffffff0 ;  /* 0xfffffff00c072836 */ /* 0x000fe20000000000 */
[----:B------:R-:W-:-:S02]  /*0a50*/  ISETP.GT.AND P2, PT, R3, 0x17f, PT ;  /* 0x0000017f0300780c */ /* 0x000fc40003f44270 */
[----:B------:R-:W2:Y:S04]  /*0a60*/  LDS R5, [R66+UR4] ;  /* 0x0000000442057984 */ /* 0x000ea80008000800 */
[----:B------:R-:W3:Y:S04]  /*0a70*/  LDS R6, [R66+UR4+0x400] ;  /* 0x0004000442067984 */ /* 0x000ee80008000800 */
[----:B------:R-:W4:Y:S04]  /*0a80*/  LDS R58, [R66+UR4+0x2800] ;  /* 0x00280004423a7984 */ /* 0x000f280008000800 */
[----:B------:R-:W5:Y:S04]  /*0a90*/  LDS R56, [R66+UR4+0x2c00] ;  /* 0x002c000442387984 */ /* 0x000f680008000800 */
[----:B------:R-:W5:Y:S04]  /*0aa0*/  LDS R57, [R66+UR4+0x800] ;  /* 0x0008000442397984 */ /* 0x000f680008000800 */
[----:B------:R-:W5:Y:S04]  /*0ab0*/  LDS R64, [R66+UR4+0xc00] ;  /* 0x000c000442407984 */ /* 0x000f680008000800 */
[----:B------:R-:W5:Y:S04]  /*0ac0*/  LDS R65, [R66+UR4+0x1000] ;  /* 0x0010000442417984 */ /* 0x000f680008000800 */
[----:B------:R-:W5:Y:S04]  /*0ad0*/  LDS R67, [R66+UR4+0x1400] ;  /* 0x0014000442437984 */ /* 0x000f680008000800 */
[----:B------:R-:W5:Y:S01]  /*0ae0*/  LDS R62, [R66+UR4+0x1800] ;  /* 0x00180004423e7984 */ /* 0x000f620008000800 */
[----:B0-----:R-:W-:-:S03]  /*0af0*/  FMUL.FTZ R60, R60, UR10 ;  /* 0x0000000a3c3c7c20 */ /* 0x001fc60008410000 */
[----:B------:R-:W0:Y:S01]  /*0b00*/  LDS R61, [R66+UR4+0x1c00] ;  /* 0x001c0004423d7984 */ /* 0x000e220008000800 */
[----:B-1----:R-:W-:-:S03]  /*0b10*/  FMUL.FTZ R59, R59, UR10 ;  /* 0x0000000a3b3b7c20 */ /* 0x002fc60008410000 */
[----:B------:R-:W1:Y:S01]  /*0b20*/  LDS R52, [R66+UR4+0x3000] ;  /* 0x0030000442347984 */ /* 0x000e620008000800 */
[----:B--2---:R-:W-:Y:S01]  /*0b30*/  FMUL.FTZ R8, R5, UR10 ;  /* 0x0000000a05087c20 */ /* 0x004fe20008410000 */
[----:B------:R-:W-:Y:S02]  /*0b40*/  F2FP.F16.F32.PACK_AB R60, R59, R60 ;  /* 0x0000003c3b3c723e */ /* 0x000fe400000000ff */
[----:B------:R-:W2:Y:S01]  /*0b50*/  LDS R54, [R66+UR4+0x3400] ;  /* 0x0034000442367984 */ /* 0x000ea20008000800 */
[----:B---3--:R-:W-:Y:S01]  /*0b60*/  FMUL.FTZ R9, R6, UR10 ;  /* 0x0000000a06097c20 */ /* 0x008fe20008410000 */
[----:B------:R-:W-:Y:S01]  /*0b70*/  IMAD.IADD R6, R10, 0x1, R11 ;  /* 0x000000010a067824 */ /* 0x000fe200078e020b */
[----:B------:R-:W-:Y:S01]  /*0b80*/  LEA R10, R74, UR4, 0x1 ;  /* 0x000000044a0a7c11 */ /* 0x000fe2000f8e08ff */
[----:B------:R-:W3:Y:S01]  /*0b90*/  LDS R55, [R66+UR4+0x3800] ;  /* 0x0038000442377984 */ /* 0x000ee20008000800 */
[----:B----4-:R-:W-:Y:S01]  /*0ba0*/  FMUL.FTZ R58, R58, UR10 ;  /* 0x0000000a3a3a7c20 */ /* 0x010fe20008410000 */
[----:B------:R-:W-:-:S02]  /*0bb0*/  F2FP.F16.F32.PACK_AB R70, R9, R8 ;  /* 0x000000080946723e */ /* 0x000fc400000000ff */
[----:B------:R-:W4:Y:S01]  /*0bc0*/  LDS R48, [R66+UR4+0x3c00] ;  /* 0x003c000442307984 */ /* 0x000f220008000800 */
[----:B-----5:R-:W-:Y:S01]  /*0bd0*/  FMUL.FTZ R59, R56, UR10 ;  /* 0x0000000a383b7c20 */ /* 0x020fe20008410000 */
[C---:B------:R-:W-:Y:S02]  /*0be0*/  PRMT R71, R70.reuse, 0x7610, R71 ;  /* 0x0000761046477816 */ /* 0x040fe40000000047 */
[----:B------:R-:W5:Y:S01]  /*0bf0*/  LDS R47, [R66+UR4+0x4000] ;  /* 0x00400004422f7984 */ /* 0x000f620008000800 */
[----:B------:R-:W-:Y:S01]  /*0c00*/  FMUL.FTZ R63, R57, UR10 ;  /* 0x0000000a393f7c20 */ /* 0x000fe20008410000 */
[----:B------:R-:W-:Y:S02]  /*0c10*/  PRMT R72, R70, 0x7632, R72 ;  /* 0x0000763246487816 */ /* 0x000fe40000000048 */
[----:B------:R-:W5:Y:S01]  /*0c20*/  LDS R51, [R66+UR4+0x4400] ;  /* 0x0044000442337984 */ /* 0x000f620008000800 */
[----:B------:R-:W-:Y:S01]  /*0c30*/  FMUL.FTZ R64, R64, UR10 ;  /* 0x0000000a40407c20 */ /* 0x000fe20008410000 */
[----:B------:R-:W-:-:S02]  /*0c40*/  F2FP.F16.F32.PACK_AB R58, R59, R58 ;  /* 0x0000003a3b3a723e */ /* 0x000fc400000000ff */
[----:B------:R-:W5:Y:S01]  /*0c50*/  LDS R53, [R66+UR4+0x4800] ;  /* 0x0048000442357984 */ /* 0x000f620008000800 */
[----:B------:R-:W-:Y:S01]  /*0c60*/  FMUL.FTZ R65, R65, UR10 ;  /* 0x0000000a41417c20 */ /* 0x000fe20008410000 */
[----:B------:R-:W-:Y:S02]  /*0c70*/  F2FP.F16.F32.PACK_AB R63, R64, R63 ;  /* 0x0000003f403f723e */ /* 0x000fe400000000ff */
[----:B------:R-:W5:Y:S01]  /*0c80*/  LDS R45, [R66+UR4+0x4c00] ;  /* 0x004c0004422d7984 */ /* 0x000f620008000800 */
[----:B------:R-:W-:Y:S01]  /*0c90*/  FMUL.FTZ R70, R67, UR10 ;  /* 0x0000000a43467c20 */ /* 0x000fe20008410000 */
[----:B------:R-:W-:Y:S02]  /*0ca0*/  PRMT R64, R63, 0x7632, R64 ;  /* 0x000076323f407816 */ /* 0x000fe40000000040 */
[----:B------:R-:W5:Y:S01]  /*0cb0*/  LDS R42, [R66+UR4+0x5800] ;  /* 0x00580004422a7984 */ /* 0x000f620008000800 */
[----:B------:R-:W-:Y:S01]  /*0cc0*/  FMUL.FTZ R62, R62, UR10 ;  /* 0x0000000a3e3e7c20 */ /* 0x000fe20008410000 */
[----:B------:R-:W-:-:S02]  /*0cd0*/  F2FP.F16.F32.PACK_AB R65, R70, R65 ;  /* 0x000000414641723e */ /* 0x000fc400000000ff */
[----:B------:R-:W5:Y:S01]  /*0ce0*/  LDS R44, [R66+UR4+0x5c00] ;  /* 0x005c0004422c7984 */ /* 0x000f620008000800 */
[----:B0-----:R-:W-:Y:S01]  /*0cf0*/  FMUL.FTZ R61, R61, UR10 ;  /* 0x0000000a3d3d7c20 */ /* 0x001fe20008410000 */
[----:B------:R-:W-:Y:S02]  /*0d00*/  PRMT R56, R58, 0x7632, R56 ;  /* 0x000076323a387816 */ /* 0x000fe40000000038 */
[----:B------:R-:W-:Y:S01]  /*0d10*/  LDS R38, [R66+UR4+0x6400] ;  /* 0x0064000442267984 */ /* 0x000fe20008000800 */
[----:B-1----:R-:W-:Y:S01]  /*0d20*/  FMUL.FTZ R52, R52, UR10 ;  /* 0x0000000a34347c20 */ /* 0x002fe20008410000 */
[----:B------:R-:W-:Y:S02]  /*0d30*/  F2FP.F16.F32.PACK_AB R61, R61, R62 ;  /* 0x0000003e3d3d723e */ /* 0x000fe400000000ff */
[----:B------:R-:W0:Y:S01]  /*0d40*/  LDS R37, [R66+UR4+0x6800] ;  /* 0x0068000442257984 */ /* 0x000e220008000800 */
[----:B--2---:R-:W-:Y:S01]  /*0d50*/  FMUL.FTZ R59, R54, UR10 ;  /* 0x0000000a363b7c20 */ /* 0x004fe20008410000 */
[----:B------:R-:W-:-:S02]  /*0d60*/  PRMT R62, R65, 0x7632, R62 ;  /* 0x00007632413e7816 */ /* 0x000fc4000000003e */
[----:B------:R-:W-:Y:S01]  /*0d70*/  LDS R41, [R66+UR4+0x6c00] ;  /* 0x006c000442297984 */ /* 0x000fe20008000800 */
[----:B---3--:R-:W-:Y:S01]  /*0d80*/  FMUL.FTZ R55, R55, UR10 ;  /* 0x0000000a37377c20 */ /* 0x008fe20008410000 */
[----:B------:R-:W-:Y:S02]  /*0d90*/  F2FP.F16.F32.PACK_AB R52, R59, R52 ;  /* 0x000000343b34723e */ /* 0x000fe400000000ff */
[----:B------:R-:W1:Y:S01]  /*0da0*/  LDS R50, [R66+UR4+0x5000] ;  /* 0x0050000442327984 */ /* 0x000e620008000800 */
[----:B----4-:R-:W-:Y:S01]  /*0db0*/  FMUL.FTZ R48, R48, UR10 ;  /* 0x0000000a30307c20 */ /* 0x010fe20008410000 */
[----:B------:R-:W-:Y:S02]  /*0dc0*/  PRMT R59, R52, 0x7632, R59 ;  /* 0x00007632343b7816 */ /* 0x000fe4000000003b */
[----:B------:R-:W2:Y:S01]  /*0dd0*/  LDS R49, [R66+UR4+0x5400] ;  /* 0x0054000442317984 */ /* 0x000ea20008000800 */
[----:B-----5:R-:W-:Y:S01]  /*0de0*/  FMUL.FTZ R47, R47, UR10 ;  /* 0x0000000a2f2f7c20 */ /* 0x020fe20008410000 */
[----:B------:R-:W-:-:S02]  /*0df0*/  F2FP.F16.F32.PACK_AB R55, R48, R55 ;  /* 0x000000373037723e */ /* 0x000fc400000000ff */
[----:B------:R-:W3:Y:S01]  /*0e00*/  LDS R46, [R66+UR4+0x6000] ;  /* 0x00600004422e7984 */ /* 0x000ee20008000800 */
[----:B------:R-:W-:Y:S01]  /*0e10*/  FMUL.FTZ R48, R51, UR10 ;  /* 0x0000000a33307c20 */ /* 0x000fe20008410000 */
[----:B------:R-:W-:Y:S02]  /*0e20*/  PRMT R51, R52, 0x7610, R51 ;  /* 0x0000761034337816 */ /* 0x000fe40000000033 */
[----:B------:R-:W4:Y:S01]  /*0e30*/  LDS R43, [R66+UR4+0x7000] ;  /* 0x00700004422b7984 */ /* 0x000f220008000800 */
[----:B------:R-:W-:Y:S01]  /*0e40*/  PRMT R54, R60, 0x7632, R54 ;  /* 0x000076323c367816 */ /* 0x000fe20000000036 */
[----:B------:R-:W-:Y:S01]  /*0e50*/  FMUL.FTZ R53, R53, UR10 ;  /* 0x0000000a35357c20 */ /* 0x000fe20008410000 */
[----:B------:R-:W-:Y:S01]  /*0e60*/  F2FP.F16.F32.PACK_AB R47, R48, R47 ;  /* 0x0000002f302f723e */ /* 0x000fe200000000ff */
[----:B------:R-:W-:Y:S01]  /*0e70*/  LDS R35, [R66+UR4+0x7400] ;  /* 0x0074000442237984 */ /* 0x000fe20008000800 */
[----:B------:R-:W-:Y:S01]  /*0e80*/  FMUL.FTZ R52, R45, UR10 ;  /* 0x0000000a2d347c20 */ /* 0x000fe20008410000 */
[----:B------:R-:W-:-:S02]  /*0e90*/  PRMT R48, R55, 0x7632, R48 ;  /* 0x0000763237307816 */ /* 0x000fc40000000030 */
[----:B------:R-:W5:Y:S01]  /*0ea0*/  LDS R32, [R66+UR4+0x8000] ;  /* 0x0080000442207984 */ /* 0x000f620008000800 */
[----:B------:R-:W-:Y:S01]  /*0eb0*/  FMUL.FTZ R42, R42, UR10 ;  /* 0x0000000a2a2a7c20 */ /* 0x000fe20008410000 */
[----:B------:R-:W-:Y:S02]  /*0ec0*/  F2FP.F16.F32.PACK_AB R52, R52, R53 ;  /* 0x000000353434723e */ /* 0x000fe400000000ff */
[----:B------:R-:W-:Y:S01]  /*0ed0*/  LDS R34, [R66+UR4+0x8400] ;  /* 0x0084000442227984 */ /* 0x000fe20008000800 */
[----:B------:R-:W-:Y:S01]  /*0ee0*/  FMUL.FTZ R45, R44, UR10 ;  /* 0x0000000a2c2d7c20 */ /* 0x000fe20008410000 */
[----:B------:R-:W-:Y:S02]  /*0ef0*/  PRMT R53, R47, 0x7610, R53 ;  /* 0x000076102f357816 */ /* 0x000fe40000000035 */
[----:B------:R-:W-:Y:S01]  /*0f00*/  LDS R28, [R66+UR4+0x8c00] ;  /* 0x008c0004421c7984 */ /* 0x000fe20008000800 */
[----:B------:R-:W-:Y:S02]  /*0f10*/  PRMT R44, R52, 0x7632, R44 ;  /* 0x00007632342c7816 */ /* 0x000fe4000000002c */
[----:B------:R-:W-:Y:S01]  /*0f20*/  F2FP.F16.F32.PACK_AB R42, R45, R42 ;  /* 0x0000002a2d2a723e */ /* 0x000fe200000000ff */
[----:B------:R-:W5:Y:S01]  /*0f30*/  LDS R27, [R66+UR4+0x9000] ;  /* 0x00900004421b7984 */ /* 0x000f620008000800 */
[----:B0-----:R-:W-:Y:S01]  /*0f40*/  FMUL.FTZ R37, R37, UR10 ;  /* 0x0000000a25257c20 */ /* 0x001fe20008410000 */
[----:B------:R-:W-:-:S02]  /*0f50*/  LEA R6, R6, UR5, 0x1 ;  /* 0x0000000506067c11 */ /* 0x000fc4000f8e08ff */
[----:B------:R-:W-:Y:S01]  /*0f60*/  LDS R31, [R66+UR4+0x9400] ;  /* 0x00940004421f7984 */ /* 0x000fe20008000800 */
[----:B------:R-:W-:-:S03]  /*0f70*/  PRMT R45, R42, 0x7632, R45 ;  /* 0x000076322a2d7816 */ /* 0x000fc6000000002d */
[----:B------:R-:W0:Y:S01]  /*0f80*/  LDS R40, [R66+UR4+0x7800] ;  /* 0x0078000442287984 */ /* 0x000e220008000800 */
[----:B-1----:R-:W-:-:S03]  /*0f90*/  FMUL.FTZ R50, R50, UR10 ;  /* 0x0000000a32327c20 */ /* 0x002fc60008410000 */
[----:B------:R-:W1:Y:S01]  /*0fa0*/  LDS R39, [R66+UR4+0x7c00] ;  /* 0x007c000442277984 */ /* 0x000e620008000800 */
[----:B--2---:R-:W-:-:S03]  /*0fb0*/  FMUL.FTZ R49, R49, UR10 ;  /* 0x0000000a31317c20 */ /* 0x004fc60008410000 */
[----:B------:R-:W2:Y:S01]  /*0fc0*/  LDS R33, [R66+UR4+0x9800] ;  /* 0x0098000442217984 */ /* 0x000ea20008000800 */
[----:B---3--:R-:W-:Y:S01]  /*0fd0*/  FMUL.FTZ R46, R46, UR10 ;  /* 0x0000000a2e2e7c20 */ /* 0x008fe20008410000 */
[----:B------:R-:W-:Y:S02]  /*0fe0*/  F2FP.F16.F32.PACK_AB R49, R49, R50 ;  /* 0x000000323131723e */ /* 0x000fe400000000ff */
[----:B------:R-:W-:Y:S01]  /*0ff0*/  LDS R25, [R66+UR4+0x9c00] ;  /* 0x009c000442197984 */ /* 0x000fe20008000800 */
[----:B----4-:R-:W-:Y:S01]  /*1000*/  FMUL.FTZ R43, R43, UR10 ;  /* 0x0000000a2b2b7c20 */ /* 0x010fe20008410000 */
[----:B------:R-:W-:Y:S02]  /*1010*/  PRMT R50, R49, 0x7632, R50 ;  /* 0x0000763231327816 */ /* 0x000fe40000000032 */
[----:B------:R-:W3:Y:S04]  /*1020*/  LDS R36, [R66+UR4+0x8800] ;  /* 0x0088000442247984 */ /* 0x000ee80008000800 */
[----:B------:R-:W4:Y:S01]  /*1030*/  LDS R30, [R66+UR4+0xa000] ;  /* 0x00a00004421e7984 */ /* 0x000f220008000800 */
[----:B-----5:R-:W-:-:S03]  /*1040*/  FMUL.FTZ R32, R32, UR10 ;  /* 0x0000000a20207c20 */ /* 0x020fc60008410000 */
[----:B------:R-:W5:Y:S04]  /*1050*/  LDS R29, [R66+UR4+0xa400] ;  /* 0x00a40004421d7984 */ /* 0x000f680008000800 */
[----:B------:R-:W5:Y:S04]  /*1060*/  LDS R22, [R66+UR4+0xa800] ;  /* 0x00a8000442167984 */ /* 0x000f680008000800 */
[----:B------:R-:W-:Y:S01]  /*1070*/  LDS R24, [R66+UR4+0xac00] ;  /* 0x00ac000442187984 */ /* 0x000fe20008000800 */
[----:B------:R-:W-:-:S03]  /*1080*/  FMUL.FTZ R27, R27, UR10 ;  /* 0x0000000a1b1b7c20 */ /* 0x000fc60008410000 */
[----:B------:R-:W5:Y:S04]  /*1090*/  LDS R26, [R66+UR4+0xb000] ;  /* 0x00b00004421a7984 */ /* 0x000f680008000800 */
[----:B------:R-:W-:Y:S01]  /*10a0*/  LDS R18, [R66+UR4+0xb400] ;  /* 0x00b4000442127984 */ /* 0x000fe20008000800 */
[----:B0-----:R-:W-:-:S03]  /*10b0*/  FMUL.FTZ R40, R40, UR10 ;  /* 0x0000000a28287c20 */ /* 0x001fc60008410000 */
[----:B------:R-:W-:Y:S01]  /*10c0*/  LDS R21, [R66+UR4+0xbc00] ;  /* 0x00bc000442157984 */ /* 0x000fe20008000800 */
[----:B-1----:R-:W-:-:S03]  /*10d0*/  FMUL.FTZ R39, R39, UR10 ;  /* 0x0000000a27277c20 */ /* 0x002fc60008410000 */
[----:B------:R-:W-:Y:S01]  /*10e0*/  LDS R15, [R66+UR4+0xc400] ;  /* 0x00c40004420f7984 */ /* 0x000fe20008000800 */
[----:B--2---:R-:W-:Y:S01]  /*10f0*/  FMUL.FTZ R33, R33, UR10 ;  /* 0x0000000a21217c20 */ /* 0x004fe20008410000 */
[----:B------:R-:W-:Y:S02]  /*1100*/  F2FP.F16.F32.PACK_AB R39, R39, R40 ;  /* 0x000000282727723e */ /* 0x000fe400000000ff */
[----:B------:R-:W0:Y:S02]  /*1110*/  LDS R17, [R66+UR4+0xb800] ;  /* 0x00b8000442117984 */ /* 0x000e240008000800 */
[----:B------:R-:W-:Y:S02]  /*1120*/  PRMT R40, R39, 0x7632, R40 ;  /* 0x0000763227287816 */ /* 0x000fe40000000028 */
[----:B------:R-:W1:Y:S01]  /*1130*/  LDS R23, [R66+UR4+0xc000] ;  /* 0x00c0000442177984 */ /* 0x000e620008000800 */
[----:B---3--:R-:W-:-:S03]  /*1140*/  FMUL.FTZ R36, R36, UR10 ;  /* 0x0000000a24247c20 */ /* 0x008fc60008410000 */
[----:B------:R-:W2:Y:S01]  /*1150*/  LDS R20, [R66+UR4+0xc800] ;  /* 0x00c8000442147984 */ /* 0x000ea20008000800 */
[----:B----4-:R-:W-:-:S03]  /*1160*/  FMUL.FTZ R30, R30, UR10 ;  /* 0x0000000a1e1e7c20 */ /* 0x010fc60008410000 */
[----:B------:R-:W3:Y:S01]  /*1170*/  LDS R19, [R66+UR4+0xcc00] ;  /* 0x00cc000442137984 */ /* 0x000ee20008000800 */
[----:B-----5:R-:W-:-:S03]  /*1180*/  FMUL.FTZ R29, R29, UR10 ;  /* 0x0000000a1d1d7c20 */ /* 0x020fc60008410000 */
[----:B------:R-:W4:Y:S01]  /*1190*/  LDS R13, [R66+UR4+0xd000] ;  /* 0x00d00004420d7984 */ /* 0x000f220008000800 */
[----:B------:R-:W-:Y:S01]  /*11a0*/  FMUL.FTZ R22, R22, UR10 ;  /* 0x0000000a16167c20 */ /* 0x000fe20008410000 */
[----:B------:R-:W-:Y:S02]  /*11b0*/  F2FP.F16.F32.PACK_AB R29, R29, R30 ;  /* 0x0000001e1d1d723e */ /* 0x000fe400000000ff */
[----:B------:R-:W5:Y:S02]  /*11c0*/  LDS R14, [R66+UR4+0xd400] ;  /* 0x00d40004420e7984 */ /* 0x000f640008000800 */
[----:B------:R-:W-:Y:S02]  /*11d0*/  PRMT R30, R29, 0x7632, R30 ;  /* 0x000076321d1e7816 */ /* 0x000fe4000000001e */
[----:B------:R-:W5:Y:S01]  /*11e0*/  LDS R16, [R66+UR4+0xd800] ;  /* 0x00d8000442107984 */ /* 0x000f620008000800 */
[----:B------:R-:W-:-:S03]  /*11f0*/  FMUL.FTZ R26, R26, UR10 ;  /* 0x0000000a1a1a7c20 */ /* 0x000fc60008410000 */
[----:B------:R-:W-:Y:S04]  /*1200*/  LDS R8, [R66+UR4+0xdc00] ;  /* 0x00dc000442087984 */ /* 0x000fe80008000800 */
[----:B------:R-:W5:Y:S04]  /*1210*/  LDS R11, [R66+UR4+0xe000] ;  /* 0x00e00004420b7984 */ /* 0x000f680008000800 */
[----:B------:R-:W5:Y:S04]  /*1220*/  LDS R12, [R66+UR4+0xe400] ;  /* 0x00e40004420c7984 */ /* 0x000f680008000800 */
[----:B------:R-:W5:Y:S01]  /*1230*/  LDS R9, [R66+UR4+0xe800] ;  /* 0x00e8000442097984 */ /* 0x000f620008000800 */
[----:B0-----:R-:W-:-:S03]  /*1240*/  FMUL.FTZ R17, R17, UR10 ;  /* 0x0000000a11117c20 */ /* 0x001fc60008410000 */
[----:B------:R0:W5:Y:S01]  /*1250*/  LDS R57, [R66+UR4+0xec00] ;  /* 0x00ec000442397984 */ /* 0x0001620008000800 */
[----:B-1----:R-:W-:-:S03]  /*1260*/  FMUL.FTZ R23, R23, UR10 ;  /* 0x0000000a17177c20 */ /* 0x002fc60008410000 */
[----:B------:R-:W-:Y:S01]  /*1270*/  STS.U16 [R10+0xf000], R71 ;  /* 0x00f000470a007388 */ /* 0x000fe20000000400 */
[----:B--2---:R-:W-:Y:S01]  /*1280*/  FMUL.FTZ R20, R20, UR10 ;  /* 0x0000000a14147c20 */ /* 0x004fe20008410000 */
[----:B0-----:R-:W-:Y:S02]  /*1290*/  PRMT R66, R61, 0x7632, R66 ;  /* 0x000076323d427816 */ /* 0x001fe40000000042 */
[----:B------:R-:W-:Y:S01]  /*12a0*/  STS.U16 [R10+0xf020], R72 ;  /* 0x00f020480a007388 */ /* 0x000fe20000000400 */
[----:B---3--:R-:W-:Y:S01]  /*12b0*/  FMUL.FTZ R19, R19, UR10 ;  /* 0x0000000a13137c20 */ /* 0x008fe20008410000 */
[----:B----4-:R-:W-:Y:S02]  /*12c0*/  FMUL.FTZ R13, R13, UR10 ;  /* 0x0000000a0d0d7c20 */ /* 0x010fe40008410000 */
[----:B------:R-:W-:Y:S02]  /*12d0*/  STS.U16 [R7], R63 ;  /* 0x0000003f07007388 */ /* 0x000fe40000000400 */
[----:B------:R-:W-:Y:S01]  /*12e0*/  F2FP.F16.F32.PACK_AB R19, R19, R20 ;  /* 0x000000141313723e */ /* 0x000fe200000000ff */
[----:B-----5:R-:W-:Y:S01]  /*12f0*/  FMUL.FTZ R14, R14, UR10 ;  /* 0x0000000a0e0e7c20 */ /* 0x020fe20008410000 */
[----:B------:R-:W-:Y:S01]  /*1300*/  STS.U16 [R7+0x20], R64 ;  /* 0x0000204007007388 */ /* 0x000fe20000000400 */
[----:B------:R-:W-:-:S03]  /*1310*/  FMUL.FTZ R16, R16, UR10 ;  /* 0x0000000a10107c20 */ /* 0x000fc60008410000 */
[----:B------:R-:W-:Y:S01]  /*1320*/  STS.U16 [R10+0x11800], R65 ;  /* 0x011800410a007388 */ /* 0x000fe20000000400 */
[----:B------:R-:W-:-:S03]  /*1330*/  F2FP.F16.F32.PACK_AB R13, R14, R13 ;  /* 0x0000000d0e0d723e */ /* 0x000fc600000000ff */
[----:B------:R-:W-:Y:S01]  /*1340*/  STS.U16 [R10+0x11820], R62 ;  /* 0x0118203e0a007388 */ /* 0x000fe20000000400 */
[----:B------:R-:W-:Y:S01]  /*1350*/  PRMT R14, R13, 0x7632, R14 ;  /* 0x000076320d0e7816 */ /* 0x000fe2000000000e */
[----:B------:R-:W-:Y:S02]  /*1360*/  FMUL.FTZ R11, R11, UR10 ;  /* 0x0000000a0b0b7c20 */ /* 0x000fe40008410000 */
[----:B------:R-:W-:Y:S01]  /*1370*/  STS.U16 [R7+0x2800], R61 ;  /* 0x0028003d07007388 */ /* 0x000fe20000000400 */
[----:B------:R-:W-:-:S03]  /*1380*/  FMUL.FTZ R12, R12, UR10 ;  /* 0x0000000a0c0c7c20 */ /* 0x000fc60008410000 */
[----:B------:R-:W-:Y:S01]  /*1390*/  STS.U16 [R7+0x2820], R66 ;  /* 0x0028204207007388 */ /* 0x000fe20000000400 */
[----:B------:R-:W-:-:S03]  /*13a0*/  FMUL.FTZ R9, R9, UR10 ;  /* 0x0000000a09097c20 */ /* 0x000fc60008410000 */
[----:B------:R0:W-:Y:S01]  /*13b0*/  STS.U16 [R10+0x14020], R54 ;  /* 0x014020360a007388 */ /* 0x0001e20000000400 */
[----:B------:R-:W-:-:S03]  /*13c0*/  F2FP.F16.F32.PACK_AB R11, R12, R11 ;  /* 0x0000000b0c0b723e */ /* 0x000fc600000000ff */
[----:B------:R-:W-:Y:S01]  /*13d0*/  STS.U16 [R10+0x14000], R60 ;  /* 0x0140003c0a007388 */ /* 0x000fe20000000400 */
[----:B------:R-:W-:-:S03]  /*13e0*/  PRMT R12, R11, 0x7632, R12 ;  /* 0x000076320b0c7816 */ /* 0x000fc6000000000c */
[----:B------:R-:W-:Y:S01]  /*13f0*/  STS.U16 [R7+0x5000], R58 ;  /* 0x0050003a07007388 */ /* 0x000fe20000000400 */
[----:B0-----:R-:W-:Y:S01]  /*1400*/  PRMT R54, R47, 0x7632, R54 ;  /* 0x000076322f367816 */ /* 0x001fe20000000036 */
[----:B------:R-:W-:Y:S01]  /*1410*/  FMUL.FTZ R47, R38, UR10 ;  /* 0x0000000a262f7c20 */ /* 0x000fe20008410000 */
[----:B------:R-:W-:Y:S01]  /*1420*/  FMUL.FTZ R38, R41, UR10 ;  /* 0x0000000a29267c20 */ /* 0x000fe20008410000 */
[----:B------:R-:W-:Y:S01]  /*1430*/  PRMT R41, R42, 0x7610, R41 ;  /* 0x000076102a297816 */ /* 0x000fe20000000029 */
[----:B------:R-:W-:Y:S01]  /*1440*/  FMUL.FTZ R42, R35, UR10 ;  /* 0x0000000a232a7c20 */ /* 0x000fe20008410000 */
[----:B------:R-:W-:Y:S01]  /*1450*/  STS.U16 [R7+0x5020], R56 ;  /* 0x0050203807007388 */ /* 0x000fe20000000400 */
[----:B------:R-:W-:Y:S01]  /*1460*/  FMUL.FTZ R35, R34, UR10 ;  /* 0x0000000a22237c20 */ /* 0x000fe20008410000 */
[----:B------:R-:W-:Y:S02]  /*1470*/  F2FP.F16.F32.PACK_AB R37, R38, R37 ;  /* 0x000000252625723e */ /* 0x000fe400000000ff */
[----:B------:R-:W-:Y:S01]  /*1480*/  STS.U16 [R10+0xf200], R51 ;  /* 0x00f200330a007388 */ /* 0x000fe20000000400 */
[----:B------:R-:W-:-:S02]  /*1490*/  F2FP.F16.F32.PACK_AB R46, R47, R46 ;  /* 0x0000002e2f2e723e */ /* 0x000fc400000000ff */
[----:B------:R-:W-:Y:S01]  /*14a0*/  F2FP.F16.F32.PACK_AB R42, R42, R43 ;  /* 0x0000002b2a2a723e */ /* 0x000fe200000000ff */
[----:B------:R-:W-:Y:S01]  /*14b0*/  STS.U16 [R10+0xf220], R59 ;  /* 0x00f2203b0a007388 */ /* 0x000fe20000000400 */
[----:B------:R-:W-:Y:S02]  /*14c0*/  PRMT R43, R37, 0x7610, R43 ;  /* 0x00007610252b7816 */ /* 0x000fe4000000002b */
[----:B------:R-:W-:Y:S01]  /*14d0*/  F2FP.F16.F32.PACK_AB R32, R35, R32 ;  /* 0x000000202320723e */ /* 0x000fe200000000ff */
[----:B------:R-:W-:Y:S01]  /*14e0*/  STS.U16 [R7+0x200], R55 ;  /* 0x0002003707007388 */ /* 0x000fe20000000400 */
[----:B------:R-:W-:Y:S02]  /*14f0*/  PRMT R38, R46, 0x7632, R38 ;  /* 0x000076322e267816 */ /* 0x000fe40000000026 */
[----:B------:R-:W-:Y:S01]  /*1500*/  PRMT R35, R32, 0x7632, R35 ;  /* 0x0000763220237816 */ /* 0x000fe20000000023 */
[----:B------:R-:W-:Y:S01]  /*1510*/  STS.U16 [R7+0x220], R48 ;  /* 0x0002203007007388 */ /* 0x000fe20000000400 */
[----:B------:R-:W-:-:S03]  /*1520*/  PRMT R34, R42, 0x7632, R34 ;  /* 0x000076322a227816 */ /* 0x000fc60000000022 */
[----:B------:R-:W-:Y:S04]  /*1530*/  STS.U16 [R10+0x11a00], R53 ;  /* 0x011a00350a007388 */ /* 0x000fe80000000400 */
[----:B------:R-:W-:Y:S04]  /*1540*/  STS.U16 [R10+0x11a20], R54 ;  /* 0x011a20360a007388 */ /* 0x000fe80000000400 */
[----:B------:R0:W-:Y:S04]  /*1550*/  STS.U16 [R7+0x2a20], R44 ;  /* 0x002a202c07007388 */ /* 0x0001e80000000400 */
[----:B------:R-:W-:Y:S04]  /*1560*/  STS.U16 [R7+0x2a00], R52 ;  /* 0x002a003407007388 */ /* 0x000fe80000000400 */
        /* <DEDUP_REMOVED lines=8> */
[----:B------:R-:W-:-:S02]  /*15f0*/  F2FP.F16.F32.PACK_AB R27, R28, R27 ;  /* 0x0000001b1c1b723e */ /* 0x000fc400000000ff */
[----:B------:R-:W-:Y:S01]  /*1600*/  STS.U16 [R7+0x5200], R41 ;  /* 0x0052002907007388 */ /* 0x000fe20000000400 */
[----:B------:R-:W-:Y:S02]  /*1610*/  F2FP.F16.F32.PACK_AB R32, R32, R33 ;  /* 0x000000212020723e */ /* 0x000fe400000000ff */
[----:B------:R-:W-:Y:S01]  /*1620*/  PRMT R33, R27, 0x7610, R33 ;  /* 0x000076101b217816 */ /* 0x000fe20000000021 */
[----:B------:R-:W-:Y:S01]  /*1630*/  STS.U16 [R7+0x5220], R45 ;  /* 0x0052202d07007388 */ /* 0x000fe20000000400 */
[----:B------:R-:W-:Y:S02]  /*1640*/  F2FP.F16.F32.PACK_AB R36, R37, R36 ;  /* 0x000000242524723e */ /* 0x000fe400000000ff */
        /* <DEDUP_REMOVED lines=14> */
[----:B------:R-:W-:Y:S01]  /*1730*/  STS.U16 [R7+0x2c20], R40 ;  /* 0x002c202807007388 */ /* 0x000fe20000000400 */
[----:B------:R-:W-:Y:S01]  /*1740*/  PRMT R21, R22, 0x7610, R21 ;  /* 0x0000761016157816 */ /* 0x000fe20000000015 */
[----:B------:R-:W-:Y:S01]  /*1750*/  FMUL.FTZ R22, R15, UR10 ;  /* 0x0000000a0f167c20 */ /* 0x000fe20008410000 */
[----:B------:R-:W-:Y:S01]  /*1760*/  F2FP.F16.F32.PACK_AB R26, R27, R26 ;  /* 0x0000001a1b1a723e */ /* 0x000fe200000000ff */
[----:B------:R-:W-:Y:S01]  /*1770*/  STS.U16 [R10+0x14400], R31 ;  /* 0x0144001f0a007388 */ /* 0x000fe20000000400 */
[----:B------:R-:W-:-:S02]  /*1780*/  F2FP.F16.F32.PACK_AB R17, R18, R17 ;  /* 0x000000111211723e */ /* 0x000fc400000000ff */
[----:B------:R-:W-:Y:S01]  /*1790*/  PRMT R15, R26, 0x7632, R15 ;  /* 0x000076321a0f7816 */ /* 0x000fe2000000000f */
[----:B------:R-:W-:Y:S01]  /*17a0*/  STS.U16 [R10+0x14420], R35 ;  /* 0x014420230a007388 */ /* 0x000fe20000000400 */
[----:B------:R-:W-:Y:S02]  /*17b0*/  F2FP.F16.F32.PACK_AB R22, R22, R23 ;  /* 0x000000171616723e */ /* 0x000fe400000000ff */
[----:B------:R-:W-:Y:S01]  /*17c0*/  PRMT R18, R17, 0x7632, R18 ;  /* 0x0000763211127816 */ /* 0x000fe20000000012 */
[----:B------:R-:W-:Y:S01]  /*17d0*/  STS.U16 [R7+0x5400], R36 ;  /* 0x0054002407007388 */ /* 0x000fe20000000400 */
[----:B------:R-:W-:-:S03]  /*17e0*/  PRMT R20, R22, 0x7632, R20 ;  /* 0x0000763216147816 */ /* 0x000fc60000000014 */
[----:B------:R-:W-:Y:S04]  /*17f0*/  STS.U16 [R7+0x5420], R28 ;  /* 0x0054201c07007388 */ /* 0x000fe80000000400 */
[----:B------:R-:W-:Y:S04]  /*1800*/  STS.U16 [R10+0xf600], R33 ;  /* 0x00f600210a007388 */ /* 0x000fe80000000400 */
[----:B------:R-:W-:Y:S04]  /*1810*/  STS.U16 [R10+0xf620], R34 ;  /* 0x00f620220a007388 */ /* 0x000fe80000000400 */
[----:B------:R-:W-:Y:S04]  /*1820*/  STS.U16 [R7+0x600], R32 ;  /* 0x0006002007007388 */ /* 0x000fe80000000400 */
[----:B------:R-:W-:Y:S04]  /*1830*/  STS.U16 [R7+0x620], R24 ;  /* 0x0006201807007388 */ /* 0x000fe80000000400 */
[----:B------:R0:W-:Y:S04]  /*1840*/  STS.U16 [R10+0x11e00], R29 ;  /* 0x011e001d0a007388 */ /* 0x0001e80000000400 */
[----:B------:R1:W-:Y:S04]  /*1850*/  STS.U16 [R10+0x11e20], R30 ;  /* 0x011e201e0a007388 */ /* 0x0003e80000000400 */
[----:B------:R2:W-:Y:S01]  /*1860*/  STS.U16 [R7+0x2e00], R21 ;  /* 0x002e001507007388 */ /* 0x0005e20000000400 */
[----:B0-----:R-:W-:-:S03]  /*1870*/  CS2R R28, SRZ ;  /* 0x00000000001c7805 */ /* 0x001fc6000001ff00 */
[----:B------:R0:W-:Y:S01]  /*1880*/  STS.U16 [R7+0x2e20], R25 ;  /* 0x002e201907007388 */ /* 0x0001e20000000400 */
[----:B-1----:R-:W-:-:S03]  /*1890*/  CS2R R30, SRZ ;  /* 0x00000000001e7805 */ /* 0x002fc6000001ff00 */
[----:B------:R1:W-:Y:S01]  /*18a0*/  STS.U16 [R10+0x14620], R15 ;  /* 0x0146200f0a007388 */ /* 0x0003e20000000400 */
[----:B--2---:R-:W-:-:S03]  /*18b0*/  PRMT R21, R19, 0x7632, R21 ;  /* 0x0000763213157816 */ /* 0x004fc60000000015 */
[----:B------:R2:W-:Y:S01]  /*18c0*/  STS.U16 [R10+0x14600], R26 ;  /* 0x0146001a0a007388 */ /* 0x0005e20000000400 */
[----:B0-----:R-:W-:-:S03]  /*18d0*/  CS2R R24, SRZ ;  /* 0x0000000000187805 */ /* 0x001fc6000001ff00 */
[----:B------:R-:W-:Y:S01]  /*18e0*/  STS.U16 [R7+0x5600], R17 ;  /* 0x0056001107007388 */ /* 0x000fe20000000400 */
[----:B-1----:R-:W-:Y:S01]  /*18f0*/  FMUL.FTZ R15, R8, UR10 ;  /* 0x0000000a080f7c20 */ /* 0x002fe20008410000 */
[----:B------:R-:W-:Y:S02]  /*1900*/  FMUL.FTZ R8, R57, UR10 ;  /* 0x0000000a39087c20 */ /* 0x000fe40008410000 */
[----:B------:R-:W-:Y:S01]  /*1910*/  STS.U16 [R7+0x5620], R18 ;  /* 0x0056201207007388 */ /* 0x000fe20000000400 */
[----:B--2---:R-:W-:Y:S02]  /*1920*/  CS2R R26, SRZ ;  /* 0x00000000001a7805 */ /* 0x004fe4000001ff00 */
[----:B------:R-:W-:Y:S01]  /*1930*/  F2FP.F16.F32.PACK_AB R15, R15, R16 ;  /* 0x000000100f0f723e */ /* 0x000fe200000000ff */
[----:B------:R0:W-:Y:S01]  /*1940*/  STS.U16 [R10+0xf800], R22 ;  /* 0x00f800160a007388 */ /* 0x0001e20000000400 */
[----:B------:R-:W-:Y:S02]  /*1950*/  F2FP.F16.F32.PACK_AB R8, R8, R9 ;  /* 0x000000090808723e */ /* 0x000fe400000000ff */
[----:B------:R-:W-:Y:S01]  /*1960*/  PRMT R9, R15, 0x7632, R9 ;  /* 0x000076320f097816 */ /* 0x000fe20000000009 */
[----:B------:R-:W-:Y:S01]  /*1970*/  STS.U16 [R10+0xf820], R20 ;  /* 0x00f820140a007388 */ /* 0x000fe20000000400 */
[----:B------:R-:W-:-:S03]  /*1980*/  PRMT R16, R8, 0x7632, R16 ;  /* 0x0000763208107816 */ /* 0x000fc60000000010 */
[----:B------:R1:W-:Y:S01]  /*1990*/  STS.U16 [R7+0x800], R19 ;  /* 0x0008001307007388 */ /* 0x0003e20000000400 */
[----:B0-----:R-:W-:-:S03]  /*19a0*/  CS2R R22, SRZ ;  /* 0x0000000000167805 */ /* 0x001fc6000001ff00 */
[----:B------:R0:W-:Y:S04]  /*19b0*/  STS.U16 [R7+0x820], R21 ;  /* 0x0008201507007388 */ /* 0x0001e80000000400 */
[----:B------:R-:W-:Y:S01]  /*19c0*/  STS.U16 [R10+0x12000], R13 ;  /* 0x0120000d0a007388 */ /* 0x000fe20000000400 */
[----:B-1----:R-:W-:-:S03]  /*19d0*/  CS2R R18, SRZ ;  /* 0x0000000000127805 */ /* 0x002fc6000001ff00 */
[----:B------:R-:W-:Y:S01]  /*19e0*/  STS.U16 [R10+0x12020], R14 ;  /* 0x0120200e0a007388 */ /* 0x000fe20000000400 */
[----:B0-----:R-:W-:-:S03]  /*19f0*/  CS2R R20, SRZ ;  /* 0x0000000000147805 */ /* 0x001fc6000001ff00 */
[----:B------:R0:W-:Y:S04]  /*1a00*/  STS.U16 [R7+0x3000], R15 ;  /* 0x0030000f07007388 */ /* 0x0001e80000000400 */
[----:B------:R-:W-:Y:S04]  /*1a10*/  STS.U16 [R7+0x3020], R9 ;  /* 0x0030200907007388 */ /* 0x000fe80000000400 */
[----:B------:R-:W-:Y:S01]  /*1a20*/  STS.U16 [R10+0x14800], R11 ;  /* 0x0148000b0a007388 */ /* 0x000fe20000000400 */
[----:B0-----:R-:W-:-:S03]  /*1a30*/  CS2R R14, SRZ ;  /* 0x00000000000e7805 */ /* 0x001fc6000001ff00 */
[----:B------:R0:W-:Y:S04]  /*1a40*/  STS.U16 [R10+0x14820], R12 ;  /* 0x0148200c0a007388 */ /* 0x0001e80000000400 */
[----:B------:R1:W-:Y:S04]  /*1a50*/  STS.U16 [R7+0x5800], R8 ;  /* 0x0058000807007388 */ /* 0x0003e80000000400 */
[----:B------:R2:W-:Y:S01]  /*1a60*/  STS.U16 [R7+0x5820], R16 ;  /* 0x0058201007007388 */ /* 0x0005e20000000400 */
[----:B0-----:R-:W-:Y:S02]  /*1a70*/  CS2R R12, SRZ ;  /* 0x00000000000c7805 */ /* 0x001fe4000001ff00 */
[----:B------:R-:W-:Y:S01]  /*1a80*/  CS2R R10, SRZ ;  /* 0x00000000000a7805 */ /* 0x000fe2000001ff00 */
[----:B------:R-:W-:Y:S01]  /*1a90*/  BAR.SYNC.DEFER_BLOCKING 0x0 ;  /* 0x0000000000007b1d */ /* 0x000fe20000010000 */
[----:B-1----:R-:W-:-:S02]  /*1aa0*/  CS2R R8, SRZ ;  /* 0x0000000000087805 */ /* 0x002fc4000001ff00 */
[----:B--2---:R-:W-:-:S03]  /*1ab0*/  CS2R R16, SRZ ;  /* 0x0000000000107805 */ /* 0x004fc6000001ff00 */
[----:B------:R0:W1:Y:S04]  /*1ac0*/  @!P3 LDS.128 R28, [R6] ;  /* 0x00000000061cb984 */ /* 0x0000680000000c00 */
[----:B------:R0:W2:Y:S04]  /*1ad0*/  @!P3 LDS.128 R24, [R6+0x2800] ;  /* 0x002800000618b984 */ /* 0x0000a80000000c00 */
[----:B------:R0:W3:Y:S01]  /*1ae0*/  @!P3 LDS.128 R20, [R6+0x5000] ;  /* 0x005000000614b984 */ /* 0x0000e20000000c00 */
[----:B------:R-:W-:Y:S05]  /*1af0*/  @P4 BRA `(.L_x_62) ;  /* 0x0000000000704947 */ /* 0x000fea0003800000 */
[----:B------:R-:W4:Y:S01]  /*1b00*/  LDC.64 R36, c[0x0][0x258] ;  /* 0x00009600ff247b82 */ /* 0x000f220000000a00 */
[----:B------:R-:W-:Y:S01]  /*1b10*/  SHF.R.S32.HI R5, RZ, 0x1f, R4 ;  /* 0x0000001fff057819 */ /* 0x000fe20000011404 */
[----:B------:R-:W-:Y:S01]  /*1b20*/  ULDC.64 UR4, c[0x0][0x260] ;  /* 0x0000980000047ab9 */ /* 0x000fe20000000a00 */
[----:B------:R-:W-:Y:S01]  /*1b30*/  ULDC.64 UR10, c[0x0][0x250] ;  /* 0x00009400000a7ab9 */ /* 0x000fe20000000a00 */
[----:B------:R-:W-:-:S04]  /*1b40*/  IMAD R35, R2, UR4, RZ ;  /* 0x0000000402237c24 */ /* 0x000fc8000f8e02ff */
[----:B------:R-:W-:Y:S02]  /*1b50*/  IMAD R35, R0, UR5, R35 ;  /* 0x0000000500237c24 */ /* 0x000fe4000f8e0223 */
[C---:B----4-:R-:W-:Y:S02]  /*1b60*/  IMAD R34, R36.reuse, UR9, RZ ;  /* 0x0000000924227c24 */ /* 0x050fe4000f8e02ff */
[----:B------:R-:W-:-:S04]  /*1b70*/  IMAD.WIDE.U32 R32, R36, UR8, R4 ;  /* 0x0000000824207c25 */ /* 0x000fc8000f8e0004 */
[----:B------:R-:W-:Y:S02]  /*1b80*/  IMAD R7, R37, UR8, R34 ;  /* 0x0000000825077c24 */ /* 0x000fe4000f8e0222 */
[----:B------:R-:W-:Y:S02]  /*1b90*/  VIADD R34, R4, 0x40 ;  /* 0x0000004004227836 */ /* 0x000fe40000000000 */
[----:B------:R-:W-:Y:S02]  /*1ba0*/  IMAD.IADD R33, R33, 0x1, R7 ;  /* 0x0000000121217824 */ /* 0x000fe400078e0207 */
[----:B------:R-:W-:Y:S02]  /*1bb0*/  IMAD R7, R69, UR10, RZ ;  /* 0x0000000a45077c24 */ /* 0x000fe4000f8e02ff */
[----:B------:R-:W-:Y:S01]  /*1bc0*/  IMAD.WIDE.U32 R32, R0, UR4, R32 ;  /* 0x0000000400207c25 */ /* 0x000fe2000f8e0020 */
[----:B------:R-:W-:Y:S02]  /*1bd0*/  ULDC UR4, c[0x0][0x244] ;  /* 0x0000910000047ab9 */ /* 0x000fe40000000800 */
[----:B------:R-:W-:Y:S01]  /*1be0*/  ISETP.GE.AND P4, PT, R34, UR4, PT ;  /* 0x0000000422007c0c */ /* 0x000fe2000bf86270 */
[----:B------:R-:W-:Y:S01]  /*1bf0*/  IMAD.IADD R33, R33, 0x1, R35 ;  /* 0x0000000121217824 */ /* 0x000fe200078e0223 */
[C---:B------:R-:W-:Y:S01]  /*1c00*/  ISETP.GE.AND P3, PT, R4.reuse, UR4, PT ;  /* 0x0000000404007c0c */ /* 0x040fe2000bf66270 */
[----:B------:R-:W-:-:S02]  /*1c10*/  VIADD R35, R4, 0x80 ;  /* 0x0000008004237836 */ /* 0x000fc40000000000 */
[C---:B------:R-:W-:Y:S02]  /*1c20*/  IMAD R7, R68.reuse, UR11, R7 ;  /* 0x0000000b44077c24 */ /* 0x040fe4000f8e0207 */
[----:B------:R-:W-:Y:S01]  /*1c30*/  IMAD.WIDE.U32 R32, R68, UR10, R32 ;  /* 0x0000000a44207c25 */ /* 0x000fe2000f8e0020 */
[----:B------:R-:W-:Y:S01]  /*1c40*/  ISETP.GE.AND P5, PT, R35, UR4, PT ;  /* 0x0000000423007c0c */ /* 0x000fe2000bfa6270 */
[----:B------:R-:W-:Y:S02]  /*1c50*/  ULDC.64 UR4, c[0x0][0x238] ;  /* 0x00008e0000047ab9 */ /* 0x000fe40000000a00 */
[----:B------:R-:W-:Y:S01]  /*1c60*/  IMAD.IADD R7, R33, 0x1, R7 ;  /* 0x0000000121077824 */ /* 0x000fe200078e0207 */
[----:B------:R-:W-:-:S04]  /*1c70*/  LEA R34, P6, R32, UR4, 0x1 ;  /* 0x0000000420227c11 */ /* 0x000fc8000f8c08ff */
[----:B------:R-:W-:-:S05]  /*1c80*/  LEA.HI.X R35, R32, UR5, R7, 0x1, P6 ;  /* 0x0000000520237c11 */ /* 0x000fca000b0f0c07 */
[----:B-1----:R4:W-:Y:S04]  /*1c90*/  @!P3 STG.E.128 desc[UR6][R34.64], R28 ;  /* 0x0000001c2200b986 */ /* 0x0029e8000c101d06 */
[----:B--2---:R4:W-:Y:S04]  /*1ca0*/  @!P4 STG.E.128 desc[UR6][R34.64+0x80], R24 ;  /* 0x000080182200c986 */ /* 0x0049e8000c101d06 */
[----:B---3--:R4:W-:Y:S02]  /*1cb0*/  @!P5 STG.E.128 desc[UR6][R34.64+0x100], R20 ;  /* 0x000100142200d986 */ /* 0x0089e4000c101d06 */
.L_x_62:
[----:B------:R-:W-:Y:S05]  /*1cc0*/  BSYNC B0 ;  /* 0x0000000000007941 */ /* 0x000fea0003800000 */
.L_x_61:
[----:B------:R0:W0:Y:S01]  /*1cd0*/  @!P2 LDS.128 R12, [R6+0x400] ;  /* 0x00040000060ca984 */ /* 0x0000220000000c00 */
[----:B------:R-:W-:Y:S03]  /*1ce0*/  BSSY B0, `(.L_x_63) ;  /* 0x0000023000007945 */ /* 0x000fe60003800000 */
[----:B------:R0:W0:Y:S04]  /*1cf0*/  @!P2 LDS.128 R8, [R6+0x2c00] ;  /* 0x002c00000608a984 */ /* 0x0000280000000c00 */
[----:B------:R0:W0:Y:S01]  /*1d00*/  @!P2 LDS.128 R16, [R6+0x5400] ;  /* 0x005400000610a984 */ /* 0x0000220000000c00 */
[----:B------:R-:W-:Y:S05]  /*1d10*/  @P0 BRA `(.L_x_64) ;  /* 0x00000000007c0947 */ /* 0x000fea0003800000 */
[----:B---34-:R-:W3:Y:S01]  /*1d20*/  LDC.64 R22, c[0x0][0x258] ;  /* 0x00009600ff167b82 */ /* 0x018ee20000000a00 */
[--C-:B------:R-:W-:Y:S01]  /*1d30*/  SHF.R.S32.HI R21, RZ, 0x1f, R4.reuse ;  /* 0x0000001fff157819 */ /* 0x100fe20000011404 */
[----:B------:R-:W-:Y:S01]  /*1d40*/  IMAD.MOV.U32 R20, RZ, RZ, R4 ;  /* 0x000000ffff147224 */ /* 0x000fe200078e0004 */
[----:B------:R-:W-:Y:S01]  /*1d50*/  ULDC.64 UR4, c[0x0][0x260] ;  /* 0x0000980000047ab9 */ /* 0x000fe20000000a00 */
[----:B------:R-:W-:Y:S01]  /*1d60*/  IADD3 R7, P0, R68, 0x20, RZ ;  /* 0x0000002044077810 */ /* 0x000fe20007f1e0ff */
[----:B--2---:R-:W-:Y:S01]  /*1d70*/  IMAD R25, R2, UR4, RZ ;  /* 0x0000000402197c24 */ /* 0x004fe2000f8e02ff */
[----:B------:R-:W-:-:S03]  /*1d80*/  ULDC.64 UR10, c[0x0][0x250] ;  /* 0x00009400000a7ab9 */ /* 0x000fc60000000a00 */
[----:B------:R-:W-:Y:S02]  /*1d90*/  IMAD R25, R0, UR5, R25 ;  /* 0x0000000500197c24 */ /* 0x000fe4000f8e0219 */
[C---:B---3--:R-:W-:Y:S02]  /*1da0*/  IMAD R24, R22.reuse, UR9, RZ ;  /* 0x0000000916187c24 */ /* 0x048fe4000f8e02ff */
[----:B------:R-:W-:-:S04]  /*1db0*/  IMAD.WIDE.U32 R20, R22, UR8, R20 ;  /* 0x0000000816147c25 */ /* 0x000fc8000f8e0014 */
[----:B------:R-:W-:Y:S02]  /*1dc0*/  IMAD R23, R23, UR8, R24 ;  /* 0x0000000817177c24 */ /* 0x000fe4000f8e0218 */
[----:B------:R-:W-:Y:S02]  /*1dd0*/  IMAD.X R22, RZ, RZ, R69, P0 ;  /* 0x000000ffff167224 */ /* 0x000fe400000e0645 */
[----:B------:R-:W-:Y:S02]  /*1de0*/  IMAD.IADD R21, R21, 0x1, R23 ;  /* 0x0000000115157824 */ /* 0x000fe400078e0217 */
[----:B------:R-:W-:Y:S02]  /*1df0*/  IMAD R22, R22, UR10, RZ ;  /* 0x0000000a16167c24 */ /* 0x000fe4000f8e02ff */
[----:B------:R-:W-:Y:S01]  /*1e00*/  IMAD.WIDE.U32 R20, R0, UR4, R20 ;  /* 0x0000000400147c25 */ /* 0x000fe2000f8e0014 */
[----:B------:R-:W-:Y:S02]  /*1e10*/  ULDC UR4, c[0x0][0x244] ;  /* 0x0000910000047ab9 */ /* 0x000fe40000000800 */
[----:B------:R-:W-:Y:S01]  /*1e20*/  ISETP.GE.AND P2, PT, R4, UR4, PT ;  /* 0x0000000404007c0c */ /* 0x000fe2000bf46270 */
[----:B------:R-:W-:-:S02]  /*1e30*/  IMAD.IADD R21, R21, 0x1, R25 ;  /* 0x0000000115157824 */ /* 0x000fc400078e0219 */
[C---:B------:R-:W-:Y:S02]  /*1e40*/  VIADD R24, R4.reuse, 0x40 ;  /* 0x0000004004187836 */ /* 0x040fe40000000000 */
[----:B------:R-:W-:Y:S02]  /*1e50*/  VIADD R25, R4, 0x80 ;  /* 0x0000008004197836 */ /* 0x000fe40000000000 */
[C---:B------:R-:W-:Y:S01]  /*1e60*/  IMAD R23, R7.reuse, UR11, R22 ;  /* 0x0000000b07177c24 */ /* 0x040fe2000f8e0216 */
[----:B------:R-:W-:Y:S01]  /*1e70*/  ISETP.GE.AND P3, PT, R24, UR4, PT ;  /* 0x0000000418007c0c */ /* 0x000fe2000bf66270 */
[----:B------:R-:W-:Y:S01]  /*1e80*/  IMAD.WIDE.U32 R20, R7, UR10, R20 ;  /* 0x0000000a07147c25 */ /* 0x000fe2000f8e0014 */
[----:B------:R-:W-:Y:S01]  /*1e90*/  ISETP.GE.AND P4, PT, R25, UR4, PT ;  /* 0x0000000419007c0c */ /* 0x000fe2000bf86270 */
[----:B------:R-:W-:Y:S02]  /*1ea0*/  ULDC.64 UR4, c[0x0][0x238] ;  /* 0x00008e0000047ab9 */ /* 0x000fe40000000a00 */
[----:B------:R-:W-:Y:S01]  /*1eb0*/  IMAD.IADD R7, R21, 0x1, R23 ;  /* 0x0000000115077824 */ /* 0x000fe200078e0217 */
[----:B------:R-:W-:-:S04]  /*1ec0*/  LEA R22, P0, R20, UR4, 0x1 ;  /* 0x0000000414167c11 */ /* 0x000fc8000f8008ff */
[----:B------:R-:W-:-:S05]  /*1ed0*/  LEA.HI.X R23, R20, UR5, R7, 0x1, P0 ;  /* 0x0000000514177c11 */ /* 0x000fca00080f0c07 */
[----:B0-----:R0:W-:Y:S04]  /*1ee0*/  @!P2 STG.E.128 desc[UR6][R22.64], R12 ;  /* 0x0000000c1600a986 */ /* 0x0011e8000c101d06 */
[----:B------:R0:W-:Y:S04]  /*1ef0*/  @!P3 STG.E.128 desc[UR6][R22.64+0x80], R8 ;  /* 0x000080081600b986 */ /* 0x0001e8000c101d06 */
[----:B------:R0:W-:Y:S02]  /*1f00*/  @!P4 STG.E.128 desc[UR6][R22.64+0x100], R16 ;  /* 0x000100101600c986 */ /* 0x0001e4000c101d06 */
.L_x_64:
[----:B------:R-:W-:Y:S05]  /*1f10*/  BSYNC B0 ;  /* 0x0000000000007941 */ /* 0x000fea0003800000 */
.L_x_63:
[----:B------:R-:W-:Y:S05]  /*1f20*/  @P1 EXIT ;  /* 0x000000000000194d */ /* 0x000fea0003800000 */
[----:B0-----:R-:W3:Y:S01]  /*1f30*/  LDC.64 R12, c[0x0][0x258] ;  /* 0x00009600ff0c7b82 */ /* 0x001ee20000000a00 */
[----:B------:R-:W-:Y:S02]  /*1f40*/  ISETP.GT.AND P0, PT, R3, 0x7f, PT ;  /* 0x0000007f0300780c */ /* 0x000fe40003f04270 */
[----:B------:R-:W-:Y:S02]  /*1f50*/  CS2R R10, SRZ ;  /* 0x00000000000a7805 */ /* 0x000fe4000001ff00 */
[----:B------:R-:W-:Y:S02]  /*1f60*/  SHF.R.S32.HI R5, RZ, 0x1f, R4 ;  /* 0x0000001fff057819 */ /* 0x000fe40000011404 */
[----:B------:R-:W-:Y:S02]  /*1f70*/  CS2R R8, SRZ ;  /* 0x0000000000087805 */ /* 0x000fe4000001ff00 */
[----:B------:R-:W-:Y:S02]  /*1f80*/  CS2R R18, SRZ ;  /* 0x0000000000127805 */ /* 0x000fe4000001ff00 */
[----:B------:R-:W-:Y:S01]  /*1f90*/  CS2R R16, SRZ ;  /* 0x0000000000107805 */ /* 0x000fe2000001ff00 */
[----:B------:R-:W-:Y:S01]  /*1fa0*/  ULDC.64 UR4, c[0x0][0x260] ;  /* 0x0000980000047ab9 */ /* 0x000fe20000000a00 */
[----:B------:R-:W-:-:S02]  /*1fb0*/  IADD3 R3, P1, R68, 0x40, RZ ;  /* 0x0000004044037810 */ /* 0x000fc40007f3e0ff */
[----:B------:R-:W-:Y:S01]  /*1fc0*/  CS2R R14, SRZ ;  /* 0x00000000000e7805 */ /* 0x000fe2000001ff00 */
[----:B------:R-:W-:Y:S02]  /*1fd0*/  ULDC.64 UR10, c[0x0][0x238] ;  /* 0x00008e00000a7ab9 */ /* 0x000fe40000000a00 */
[----:B------:R-:W-:Y:S01]  /*1fe0*/  IMAD.X R68, RZ, RZ, R69, P1 ;  /* 0x000000ffff447224 */ /* 0x000fe200008e0645 */
[----:B------:R-:W0:Y:S04]  /*1ff0*/  @!P0 LDS.128 R8, [R6+0x800] ;  /* 0x0008000006088984 */ /* 0x000e280000000c00 */
[----:B------:R-:W5:Y:S01]  /*2000*/  @!P0 LDS.128 R16, [R6+0x3000] ;  /* 0x0030000006108984 */ /* 0x000f620000000c00 */
[----:B---34-:R-:W-:-:S04]  /*2010*/  IMAD.WIDE.U32 R20, R12, UR8, R4 ;  /* 0x000000080c147c25 */ /* 0x018fc8000f8e0004 */
[----:B------:R-:W-:Y:S02]  /*2020*/  IMAD R12, R12, UR9, RZ ;  /* 0x000000090c0c7c24 */ /* 0x000fe4000f8e02ff */
[----:B------:R-:W-:Y:S02]  /*2030*/  IMAD R5, R2, UR4, RZ ;  /* 0x0000000402057c24 */ /* 0x000fe4000f8e02ff */
[----:B------:R-:W-:Y:S02]  /*2040*/  IMAD R13, R13, UR8, R12 ;  /* 0x000000080d0d7c24 */ /* 0x000fe4000f8e020c */
[C---:B------:R-:W-:Y:S02]  /*2050*/  IMAD R5, R0.reuse, UR5, R5 ;  /* 0x0000000500057c24 */ /* 0x040fe4000f8e0205 */
[----:B------:R-:W-:Y:S01]  /*2060*/  IMAD.IADD R21, R21, 0x1, R13 ;  /* 0x0000000115157824 */ /* 0x000fe200078e020d */
[----:B------:R-:W-:Y:S01]  /*2070*/  CS2R R12, SRZ ;  /* 0x00000000000c7805 */ /* 0x000fe2000001ff00 */
[----:B------:R-:W-:Y:S01]  /*2080*/  IMAD.WIDE.U32 R20, R0, UR4, R20 ;  /* 0x0000000400147c25 */ /* 0x000fe2000f8e0014 */
[----:B------:R-:W-:-:S04]  /*2090*/  ULDC.64 UR4, c[0x0][0x250] ;  /* 0x0000940000047ab9 */ /* 0x000fc80000000a00 */
[----:B------:R3:W4:Y:S01]  /*20a0*/  @!P0 LDS.128 R12, [R6+0x5800] ;  /* 0x00580000060c8984 */ /* 0x0007220000000c00 */
[----:B------:R-:W-:Y:S02]  /*20b0*/  IMAD R68, R68, UR4, RZ ;  /* 0x0000000444447c24 */ /* 0x000fe4000f8e02ff */
[----:B------:R-:W-:Y:S02]  /*20c0*/  IMAD.IADD R21, R21, 0x1, R5 ;  /* 0x0000000115157824 */ /* 0x000fe400078e0205 */
[C---:B------:R-:W-:Y:S02]  /*20d0*/  IMAD R5, R3.reuse, UR5, R68 ;  /* 0x0000000503057c24 */ /* 0x040fe4000f8e0244 */
[----:B------:R-:W-:Y:S01]  /*20e0*/  IMAD.WIDE.U32 R2, R3, UR4, R20 ;  /* 0x0000000403027c25 */ /* 0x000fe2000f8e0014 */
[----:B------:R-:W-:Y:S02]  /*20f0*/  ULDC UR4, c[0x0][0x244] ;  /* 0x0000910000047ab9 */ /* 0x000fe40000000800 */
[C---:B------:R-:W-:Y:S01]  /*2100*/  ISETP.GE.AND P1, PT, R4.reuse, UR4, PT ;  /* 0x0000000404007c0c */ /* 0x040fe2000bf26270 */
[----:B------:R-:W-:Y:S01]  /*2110*/  VIADD R0, R4, 0x40 ;  /* 0x0000004004007836 */ /* 0x000fe20000000000 */
[----:B---3--:R-:W-:Y:S01]  /*2120*/  LEA R6, P0, R2, UR10, 0x1 ;  /* 0x0000000a02067c11 */ /* 0x008fe2000f8008ff */
[----:B------:R-:W-:-:S02]  /*2130*/  IMAD.IADD R3, R3, 0x1, R5 ;  /* 0x0000000103037824 */ /* 0x000fc400078e0205 */
[----:B------:R-:W-:Y:S01]  /*2140*/  VIADD R4, R4, 0x80 ;  /* 0x0000008004047836 */ /* 0x000fe20000000000 */
[----:B------:R-:W-:Y:S02]  /*2150*/  ISETP.GE.AND P2, PT, R0, UR4, PT ;  /* 0x0000000400007c0c */ /* 0x000fe4000bf46270 */
[----:B------:R-:W-:Y:S02]  /*2160*/  LEA.HI.X R7, R2, UR11, R3, 0x1, P0 ;  /* 0x0000000b02077c11 */ /* 0x000fe400080f0c03 */
[----:B------:R-:W-:-:S03]  /*2170*/  ISETP.GE.AND P0, PT, R4, UR4, PT ;  /* 0x0000000404007c0c */ /* 0x000fc6000bf06270 */
[----:B0-----:R0:W-:Y:S06]  /*2180*/  @!P1 STG.E.128 desc[UR6][R6.64], R8 ;  /* 0x0000000806009986 */ /* 0x0011ec000c101d06 */
[----:B-----5:R0:W-:Y:S04]  /*2190*/  @!P2 STG.E.128 desc[UR6][R6.64+0x80], R16 ;  /* 0x000080100600a986 */ /* 0x0201e8000c101d06 */
[----:B------:R-:W-:Y:S05]  /*21a0*/  @P0 EXIT ;  /* 0x000000000000094d */ /* 0x000fea0003800000 */
[----:B----4-:R-:W-:Y:S01]  /*21b0*/  STG.E.128 desc[UR6][R6.64+0x100], R12 ;  /* 0x0001000c06007986 */ /* 0x010fe2000c101d06 */
[----:B------:R-:W-:Y:S05]  /*21c0*/  EXIT ;  /* 0x000000000000794d */ /* 0x000fea0003800000 */
.L_x_65:
        /* <DEDUP_REMOVED lines=11> */
.L_x_139:


//--------------------- .text._ZN7cutlass13device_kernelIN5flash32FlashAttnBwdPostprocessConvertdQIN4cute5tupleIJNS3_1CILi64EEENS5_ILi192EEEEEENS_6half_tEfNS_4arch4Sm80ELi256ENS3_8TiledMMAINS3_8MMA_AtomIJNS3_28SM80_16x8x16_F32F16F16F32_TNEEEENS3_6LayoutINS4_IJNS5_ILi2EEENS5_ILi4EEENS5_ILi1EEEEEENS4_IJSJ_SH_NS5_ILi0EEEEEEEENS4_IJNS5_ILi32EEES6_NS5_ILi16EEEEEEEELb0EEEEEvNT_6ParamsE --------------------------
	.section	.text._ZN7cutlass13device_kernelIN5flash32FlashAttnBwdPostprocessConvertdQIN4cute5tupleIJNS3_1CILi64EEENS5_ILi192EEEEEENS_6half_tEfNS_4arch4Sm80ELi256ENS3_8TiledMMAINS3_8MMA_AtomIJNS3_28SM80_16x8x16_F32F16F16F32_TNEEEENS3_6LayoutINS4_IJNS5_ILi2EEENS5_ILi4EEENS5_ILi1EEEEEENS4_IJSJ_SH_NS5_ILi0EEEEEEEENS4_IJNS5_ILi32EEES6_NS5_ILi16EEEEEEEELb0EEEEEvNT_6ParamsE,"ax",@progbits
	.align	128
.text._ZN7cutlass13device_kernelIN5flash32FlashAttnBwdPostprocessConvertdQIN4cute5tupleIJNS3_1CILi64EEENS5_ILi192EEEEEENS_6half_tEfNS_4arch4Sm80ELi256ENS3_8TiledMMAINS3_8MMA_AtomIJNS3_28SM80_16x8x16_F32F16F16F32_TNEEEENS3_6LayoutINS4_IJNS5_ILi2EEENS5_ILi4EEENS5_ILi1EEEEEENS4_IJSJ_SH_NS5_ILi0EEEEEEEENS4_IJNS5_ILi32EEES6_NS5_ILi16EEEEEEEELb0EEEEEvNT_6ParamsE:
        .type           _ZN7cutlass13device_kernelIN5flash32FlashAttnBwdPostprocessConvertdQIN4cute5tupleIJNS3_1CILi64EEENS5_ILi192EEEEEENS_6half_tEfNS_4arch4Sm80ELi256ENS3_8TiledMMAINS3_8MMA_AtomIJNS3_28SM80_16x8x16_F32F16F16F32_TNEEEENS3_6LayoutINS4_IJNS5_ILi2EEENS5_ILi4EEENS5_ILi1EEEEEENS4_IJSJ_SH_NS5_ILi0EEEEEEEENS4_IJNS5_ILi32EEES6_NS5_ILi16EEEEEEEELb0EEEEEvNT_6ParamsE,@function
        .size           _ZN7cutlass13device_kernelIN5flash32FlashAttnBwdPostprocessConvertdQIN4cute5tupleIJNS3_1CILi64EEENS5_ILi192EEEEEENS_6half_tEfNS_4arch4Sm80ELi256ENS3_8TiledMMAINS3_8MMA_AtomIJNS3_28SM80_16x8x16_F32F16F16F32_TNEEEENS3_6LayoutINS4_IJNS5_ILi2EEENS5_ILi4EEENS5_ILi1EEEEEENS4_IJSJ_SH_NS5_ILi0EEEEEEEENS4_IJNS5_ILi32EEES6_NS5_ILi16EEEEEEEELb0EEEEEvNT_6ParamsE,(.L_x_140 - _ZN7cutlass13device_kernelIN5flash32FlashAttnBwdPostprocessConvertdQIN4cute5tupleIJNS3_1CILi64EEENS5_ILi192EEEEEENS_6half_tEfNS_4arch4Sm80ELi256ENS3_8TiledMMAINS3_8MMA_AtomIJNS3_28SM80_16x8x16_F32F16F16F32_TNEEEENS3_6LayoutINS4_IJNS5_ILi2EEENS5_ILi4EEENS5_ILi1EEEEEENS4_IJSJ_SH_NS5_ILi0EEEEEEEENS4_IJNS5_ILi32EEES6_NS5_ILi16EEEEEEEELb0EEEEEvNT_6ParamsE)
        .other          _ZN7cutlass13device_kernelIN5flash32FlashAttnBwdPostprocessConvertdQIN4cute5tupleIJNS3_1CILi64EEENS5_ILi192EEEEEENS_6half_tEfNS_4arch4Sm80ELi256ENS3_8TiledMMAINS3_8MMA_AtomIJNS3_28SM80_16x8x16_F32F16F16F32_TNEEEENS3_6LayoutINS4_IJNS5_ILi2EEENS5_ILi4EEENS5_ILi1EEEEEENS4_IJSJ_SH_NS5_ILi0EEEEEEEENS4_IJNS5_ILi32EEES6_NS5_ILi16EEEEEEEELb0EEEEEvNT_6ParamsE,@"STO_CUDA_ENTRY STV_DEFAULT"
_ZN7cutlass13device_kernelIN5flash32FlashAttnBwdPostprocessConvertdQIN4cute5tupleIJNS3_1CILi64EEENS5_ILi192EEEEEENS_6half_tEfNS_4arch4Sm80ELi256ENS3_8TiledMMAINS3_8MMA_AtomIJNS3_28SM80_16x8x16_F32F16F16F32_TNEEEENS3_6LayoutINS4_IJNS5_ILi2EEENS5_ILi4EEENS5_ILi1EEEEEENS4_IJSJ_SH_NS5_ILi0EEEEEEEENS4_IJNS5_ILi32EEES6_NS5_ILi16EEEEEEEELb0EEEEEvNT_6ParamsE:
        /* <DEDUP_REMOVED lines=10> */
[----:B------:R-:W-:Y:S01]  /*00a0*/  ULDC UR8, c[0x0][0x240] ;  /* 0x0000900000087ab9 */ /* 0x000fe20000000800 */
[----:B-1----:R-:W-:-:S11]  /*00b0*/  IMAD.WIDE R2, R7, 0x4, R2 ;  /* 0x0000000407027825 */ /* 0x002fd600078e0202 */
[----:B------:R-:W0:Y:S01]  /*00c0*/  @P1 LDC.64 R4, c[0x0][0x278] ;  /* 0x00009e00ff041b82 */ /* 0x000e220000000a00 */
[----:B------:R-:W-:Y:S01]  /*00d0*/  IMAD.U32 R54, RZ, RZ, UR8 ;  /* 0x00000008ff367e24 */ /* 0x000fe2000f8e00ff */
[----:B------:R1:W5:Y:S01]  /*00e0*/  @P0 LDG.E R57, desc[UR6][R2.64] ;  /* 0x0000000602390981 */ /* 0x000362000c1e1900 */
[----:B------:R-:W2:Y:S01]  /*00f0*/  S2R R55, SR_CTAID.X ;  /* 0x0000000000377919 */ /* 0x000ea20000002500 */
[----:B0-----:R-:W-:-:S05]  /*0100*/  @P1 IMAD.WIDE R4, R7, 0x4, R4 ;  /* 0x0000000407041825 */ /* 0x001fca00078e0204 */
[----:B------:R1:W5:Y:S01]  /*0110*/  @P1 LDG.E R54, desc[UR6][R4.64] ;  /* 0x0000000604361981 */ /* 0x000362000c1e1900 */
[----:B--2---:R-:W-:Y:S01]  /*0120*/  IMAD.SHL.U32 R59, R55, 0x40, RZ ;  /* 0x00000040373b7824 */ /* 0x004fe200078e00ff */
[----:B------:R-:W-:Y:S06]  /*0130*/  @P1 BRA `(.L_x_66) ;  /* 0x0000000000101947 */ /* 0x000fec0003800000 */
[----:B------:R-:W-:Y:S05]  /*0140*/  @!P0 BRA `(.L_x_66) ;  /* 0x00000000000c8947 */ /* 0x000fea0003800000 */
[----:B-1----:R-:W2:Y:S04]  /*0150*/  LDG.E R5, desc[UR6][R2.64] ;  /* 0x0000000602057981 */ /* 0x002ea8000c1e1900 */
[----:B-----5:R-:W2:Y:S02]  /*0160*/  LDG.E R54, desc[UR6][R2.64+0x4] ;  /* 0x0000040602367981 */ /* 0x020ea4000c1e1900 */
[----:B--2---:R-:W-:-:S07]  /*0170*/  IMAD.IADD R54, R54, 0x1, -R5 ;  /* 0x0000000136367824 */ /* 0x004fce00078e0a05 */
.L_x_66:
[----:B------:R-:W-:Y:S02]  /*0180*/  ISETP.NE.U32.AND P1, PT, RZ, UR4, PT ;  /* 0x00000004ff007c0c */ /* 0x000fe4000bf25070 */
[----:B-----5:R-:W-:Y:S02]  /*0190*/  ISETP.LE.AND P2, PT, R54, R59, PT ;  /* 0x0000003b3600720c */ /* 0x020fe40003f43270 */
[----:B------:R-:W-:-:S13]  /*01a0*/  ISETP.NE.AND.EX P1, PT, RZ, UR5, PT, P1 ;  /* 0x00000005ff007c0c */ /* 0x000fda000bf25310 */
[----:B------:R-:W-:Y:S05]  /*01b0*/  @P1 EXIT P2 ;  /* 0x000000000000194d */ /* 0x000fea0001000000 */
[----:B------:R-:W0:Y:S01]  /*01c0*/  S2R R58, SR_TID.X ;  /* 0x00000000003a7919 */ /* 0x000e220000002100 */
[C---:B------:R-:W-:Y:S01]  /*01d0*/  @P0 IMAD R0, R7.reuse, 0x40, R57 ;  /* 0x0000004007000824 */ /* 0x040fe200078e0239 */
[----:B------:R-:W2:Y:S01]  /*01e0*/  S2UR UR8, SR_CTAID.Y ;  /* 0x00000000000879c3 */ /* 0x000ea20000002600 */
[----:B------:R-:W-:Y:S01]  /*01f0*/  ULDC.64 UR4, c[0x0][0x230] ;  /* 0x00008c0000047ab9 */ /* 0x000fe20000000a00 */
[----:B------:R-:W-:Y:S02]  /*0200*/  SEL R52, R7, RZ, !P1 ;  /* 0x000000ff07347207 */ /* 0x000fe40004800000 */
[----:B-1----:R-:W-:-:S04]  /*0210*/  @P0 SHF.R.S32.HI R3, RZ, 0x1f, R0 ;  /* 0x0000001fff030819 */ /* 0x002fc80000011400 */
[----:B------:R-:W1:Y:S01]  /*0220*/  LDC.64 R8, c[0x0][0x228] ;  /* 0x00008a00ff087b82 */ /* 0x000e620000000a00 */
[----:B------:R-:W-:Y:S01]  /*0230*/  @P0 LEA.HI R3, R3, R0, RZ, 0x6 ;  /* 0x0000000003030211 */ /* 0x000fe200078f30ff */
[----:B------:R-:W-:-:S03]  /*0240*/  IMAD R0, R55, 0x3000, RZ ;  /* 0x0000300037007824 */ /* 0x000fc600078e02ff */
[----:B------:R-:W-:-:S05]  /*0250*/  @P0 SHF.R.S32.HI R3, RZ, 0x6, R3 ;  /* 0x00000006ff030819 */ /* 0x000fca0000011403 */
[----:B------:R-:W-:Y:S01]  /*0260*/  @P0 IMAD R5, R3, 0x3000, RZ ;  /* 0x0000300003050824 */ /* 0x000fe200078e02ff */
[----:B------:R-:W-:-:S04]  /*0270*/  CS2R R2, SRZ ;  /* 0x0000000000027805 */ /* 0x000fc8000001ff00 */
[----:B------:R-:W-:Y:S01]  /*0280*/  @P0 MOV R2, R5 ;  /* 0x0000000500020202 */ /* 0x000fe20000000f00 */
[----:B--2---:R-:W-:Y:S01]  /*0290*/  USHF.R.S32.HI UR9, URZ, 0x1f, UR8 ;  /* 0x0000001f3f097899 */ /* 0x004fe20008011408 */
[----:B------:R-:W-:Y:S02]  /*02a0*/  @P0 SHF.R.S32.HI R3, RZ, 0x1f, R5 ;  /* 0x0000001fff030819 */ /* 0x000fe40000011405 */
[----:B------:R-:W-:Y:S01]  /*02b0*/  SHF.R.S32.HI R5, RZ, 0x1f, R0 ;  /* 0x0000001fff057819 */ /* 0x000fe20000011400 */
[----:B0-----:R-:W-:Y:S02]  /*02c0*/  IMAD.SHL.U32 R53, R58, 0x4, RZ ;  /* 0x000000043a357824 */ /* 0x001fe400078e00ff */
[----:B-1----:R-:W-:-:S03]  /*02d0*/  IMAD R6, R8, UR9, RZ ;  /* 0x0000000908067c24 */ /* 0x002fc6000f8e02ff */
[----:B------:R-:W-:Y:S02]  /*02e0*/  IADD3 R2, P2, P3, R2, R53, R0 ;  /* 0x0000003502027210 */ /* 0x000fe40007b5e000 */
[----:B------:R-:W-:Y:S02]  /*02f0*/  SHF.R.S32.HI R4, RZ, 0x1f, R53 ;  /* 0x0000001fff047819 */ /* 0x000fe40000011435 */
[----:B------:R-:W-:Y:S02]  /*0300*/  SHF.R.S32.HI R0, RZ, 0x1f, R7 ;  /* 0x0000001fff007819 */ /* 0x000fe40000011407 */
[----:B------:R-:W-:Y:S01]  /*0310*/  IADD3.X R3, R3, R4, R5, P2, P3 ;  /* 0x0000000403037210 */ /* 0x000fe200017e6405 */
[----:B------:R-:W-:Y:S01]  /*0320*/  IMAD R5, R9, UR8, R6 ;  /* 0x0000000809057c24 */ /* 0x000fe2000f8e0206 */
[----:B------:R-:W-:Y:S01]  /*0330*/  SEL R0, R0, RZ, !P1 ;  /* 0x000000ff00007207 */ /* 0x000fe20004800000 */
[----:B------:R-:W-:-:S04]  /*0340*/  IMAD.WIDE.U32 R2, R8, UR8, R2 ;  /* 0x0000000808027c25 */ /* 0x000fc8000f8e0002 */
[----:B------:R-:W-:Y:S02]  /*0350*/  IMAD R7, R0, UR4, RZ ;  /* 0x0000000400077c24 */ /* 0x000fe4000f8e02ff */
        /* <DEDUP_REMOVED lines=20> */
[----:B------:R-:W-:-:S02]  /*04a0*/  SHF.R.S32.HI R63, RZ, 0x1f, R58 ;  /* 0x0000001fff3f7819 */ /* 0x000fc4000001143a */
[----:B------:R-:W-:Y:S01]  /*04b0*/  CS2R R2, SRZ ;  /* 0x0000000000027805 */ /* 0x000fe2000001ff00 */
[----:B------:R-:W-:Y:S01]  /*04c0*/  UMOV UR4, 0x400 ;  /* 0x0000040000047882 */ /* 0x000fe20000000000 */
[--C-:B------:R-:W-:Y:S01]  /*04d0*/  @P0 SHF.R.S32.HI R3, RZ, 0x1f, R57.reuse ;  /* 0x0000001fff030819 */ /* 0x100fe20000011439 */
[----:B------:R-:W-:Y:S01]  /*04e0*/  @P0 IMAD.MOV.U32 R2, RZ, RZ, R57 ;  /* 0x000000ffff020224 */ /* 0x000fe200078e0039 */
[CC--:B------:R-:W-:Y:S01]  /*04f0*/  LEA.HI R61, R63.reuse, R58.reuse, RZ, 0x3 ;  /* 0x0000003a3f3d7211 */ /* 0x0c0fe200078f18ff */
[----:B------:R-:W-:Y:S01]  /*0500*/  BSSY B0, `(.L_x_67) ;  /* 0x0000100000007945 */ /* 0x000fe20003800000 */
[----:B------:R-:W-:Y:S02]  /*0510*/  LEA.HI R56, R63, R58, RZ, 0x7 ;  /* 0x0000003a3f387211 */ /* 0x000fe400078f38ff */
[----:B------:R-:W-:Y:S02]  /*0520*/  SHF.R.S32.HI R57, RZ, 0x3, R61 ;  /* 0x00000003ff397819 */ /* 0x000fe4000001143d */
[----:B0-----:R-:W-:Y:S01]  /*0530*/  VIADDMNMX R64, R54, -R59, 0x40, PT ;  /* 0x0000004036407446 */ /* 0x001fe2000380093b */
[----:B------:R-:W-:Y:S01]  /*0540*/  IMAD.SHL.U32 R56, R56, 0x8, RZ ;  /* 0x0000000838387824 */ /* 0x000fe200078e00ff */
[----:B------:R-:W-:-:S02]  /*0550*/  IADD3 R60, R57, 0x20, RZ ;  /* 0x00000020393c7810 */ /* 0x000fc40007ffe0ff */
[-C--:B------:R-:W-:Y:S02]  /*0560*/  ISETP.GE.AND P1, PT, R57, R64.reuse, PT ;  /* 0x000000403900720c */ /* 0x080fe40003f26270 */
[----:B------:R-:W-:Y:S02]  /*0570*/  LOP3.LUT R59, R56, 0x7ffffc00, RZ, 0xc0, !PT ;  /* 0x7ffffc00383b7812 */ /* 0x000fe400078ec0ff */
[----:B------:R-:W-:Y:S02]  /*0580*/  ISETP.GE.AND P0, PT, R60, R64, PT ;  /* 0x000000403c00720c */ /* 0x000fe40003f06270 */
[CC--:B------:R-:W-:Y:S01]  /*0590*/  LEA.HI R62, R63.reuse, R58.reuse, RZ, 0x2 ;  /* 0x0000003a3f3e7211 */ /* 0x0c0fe200078f10ff */
[----:B-1----:R-:W-:Y:S01]  /*05a0*/  ULEA UR4, UR5, UR4, 0x18 ;  /* 0x0000000405047291 */ /* 0x002fe2000f8ec03f */
[CC--:B------:R-:W-:Y:S02]  /*05b0*/  LEA.HI R64, R63.reuse, R58.reuse, RZ, 0x5 ;  /* 0x0000003a3f407211 */ /* 0x0c0fe400078f28ff */
[----:B------:R-:W-:Y:S01]  /*05c0*/  LEA.HI R56, R63, R58, RZ, 0x6 ;  /* 0x0000003a3f387211 */ /* 0x000fe200078f30ff */
[----:B------:R-:W-:Y:S01]  /*05d0*/  ULDC UR5, c[0x0][0x268] ;  /* 0x00009a0000057ab9 */ /* 0x000fe20000000800 */
[----:B------:R-:W-:-:S02]  /*05e0*/  LOP3.LUT R67, R62, 0x7ffffffc, RZ, 0xc0, !PT ;  /* 0x7ffffffc3e437812 */ /* 0x000fc400078ec0ff */
[C---:B------:R-:W-:Y:S02]  /*05f0*/  LEA R63, R58.reuse, UR4, 0x4 ;  /* 0x000000043a3f7c11 */ /* 0x040fe4000f8e20ff */
[--C-:B------:R-:W-:Y:S01]  /*0600*/  SHF.R.S32.HI R60, RZ, 0x2, R62.reuse ;  /* 0x00000002ff3c7819 */ /* 0x100fe2000001143e */
[----:B------:R-:W-:Y:S01]  /*0610*/  IMAD.IADD R54, R58, 0x1, -R67 ;  /* 0x000000013a367824 */ /* 0x000fe200078e0a43 */
[----:B------:R-:W-:Y:S02]  /*0620*/  SHF.R.S32.HI R65, RZ, 0x1f, R62 ;  /* 0x0000001fff417819 */ /* 0x000fe4000001143e */
[----:B------:R-:W-:Y:S01]  /*0630*/  SHF.R.S32.HI R62, RZ, 0x1f, R61 ;  /* 0x0000001fff3e7819 */ /* 0x000fe2000001143d */
[----:B------:R-:W-:Y:S01]  /*0640*/  IMAD R54, R54, 0x2, R59 ;  /* 0x0000000236367824 */ /* 0x000fe200078e023b */
[----:B------:R-:W-:Y:S02]  /*0650*/  LOP3.LUT R59, R61, 0xfffffff8, RZ, 0xc0, !PT ;  /* 0xfffffff83d3b7812 */ /* 0x000fe400078ec0ff */
[----:B------:R-:W-:-:S02]  /*0660*/  SHF.R.S32.HI R61, RZ, 0x5, R64 ;  /* 0x00000005ff3d7819 */ /* 0x000fc40000011440 */
[----:B------:R-:W-:Y:S01]  /*0670*/  LEA.HI R65, R65, R60, RZ, 0x3 ;  /* 0x0000003c41417211 */ /* 0x000fe200078f18ff */
[----:B------:R-:W-:Y:S01]  /*0680*/  IMAD.IADD R59, R58, 0x1, -R59 ;  /* 0x000000013a3b7824 */ /* 0x000fe200078e0a3b */
[----:B------:R-:W-:Y:S02]  /*0690*/  LEA.HI R64, R64, R61, RZ, 0x1 ;  /* 0x0000003d40407211 */ /* 0x000fe400078f08ff */
[----:B------:R-:W-:Y:S02]  /*06a0*/  LOP3.LUT R65, R65, 0xfffffff8, RZ, 0xc0, !PT ;  /* 0xfffffff841417812 */ /* 0x000fe400078ec0ff */
[----:B------:R-:W-:Y:S02]  /*06b0*/  LOP3.LUT R64, R64, 0xfffffffe, RZ, 0xc0, !PT ;  /* 0xfffffffe40407812 */ /* 0x000fe400078ec0ff */
[----:B------:R-:W-:Y:S01]  /*06c0*/  LEA.HI R62, R62, R57, RZ, 0x2 ;  /* 0x000000393e3e7211 */ /* 0x000fe200078f10ff */
[----:B------:R-:W-:Y:S01]  /*06d0*/  IMAD.IADD R58, R60, 0x1, -R65 ;  /* 0x000000013c3a7824 */ /* 0x000fe200078e0a41 */
[----:B------:R-:W-:-:S02]  /*06e0*/  IADD3 R61, R61, -R64, RZ ;  /* 0x800000403d3d7210 */ /* 0x000fc40007ffe0ff */
[----:B------:R-:W-:Y:S02]  /*06f0*/  IADD3 R2, P2, R57, R2, RZ ;  /* 0x0000000239027210 */ /* 0x000fe40007f5e0ff */
[----:B------:R-:W-:Y:S01]  /*0700*/  LOP3.LUT R62, R62, 0xffffffc, RZ, 0xc0, !PT ;  /* 0x0ffffffc3e3e7812 */ /* 0x000fe200078ec0ff */
[----:B------:R-:W-:Y:S01]  /*0710*/  IMAD R54, R61, 0x100, R54 ;  /* 0x000001003d367824 */ /* 0x000fe200078e0236 */
[----:B------:R-:W-:Y:S01]  /*0720*/  LEA.HI.X.SX32 R3, R57, R3, 0x1, P2 ;  /* 0x0000000339037211 */ /* 0x000fe200010f0eff */
[----:B------:R-:W-:Y:S01]  /*0730*/  IMAD.SHL.U32 R61, R61, 0x40, RZ ;  /* 0x000000403d3d7824 */ /* 0x000fe200078e00ff */
[----:B------:R-:W-:Y:S01]  /*0740*/  SHF.R.S32.HI R56, RZ, 0x6, R56 ;  /* 0x00000006ff387819 */ /* 0x000fe20000011438 */
[----:B------:R-:W-:Y:S02]  /*0750*/  IMAD.IADD R57, R57, 0x1, -R62 ;  /* 0x0000000139397824 */ /* 0x000fe400078e0a3e */
[----:B------:R-:W-:Y:S01]  /*0760*/  IMAD.WIDE R2, R55, 0x40, R2 ;  /* 0x0000004037027825 */ /* 0x000fe200078e0202 */
[----:B------:R-:W-:-:S03]  /*0770*/  LOP3.LUT R61, R61, 0x40, RZ, 0xc0, !PT ;  /* 0x000000403d3d7812 */ /* 0x000fc600078ec0ff */
[C---:B------:R-:W-:Y:S01]  /*0780*/  IMAD R57, R56.reuse, 0x8, R57 ;  /* 0x0000000838397824 */ /* 0x040fe200078e0239 */
[----:B------:R-:W-:Y:S01]  /*0790*/  SHF.L.U32 R56, R56, 0x3, RZ ;  /* 0x0000000338387819 */ /* 0x000fe200000006ff */
[----:B--2---:R0:W-:Y:S04]  /*07a0*/  STS.128 [R63], R4 ;  /* 0x000000043f007388 */ /* 0x0041e80000000c00 */
[----:B---3--:R1:W-:Y:S04]  /*07b0*/  STS.128 [R63+0x1000], R8 ;  /* 0x001000083f007388 */ /* 0x0083e80000000c00 */
[----:B----4-:R-:W-:Y:S04]  /*07c0*/  STS.128 [R63+0x2000], R12 ;  /* 0x0020000c3f007388 */ /* 0x010fe80000000c00 */
[----:B-----5:R2:W-:Y:S04]  /*07d0*/  STS.128 [R63+0x3000], R16 ;  /* 0x003000103f007388 */ /* 0x0205e80000000c00 */
[----:B------:R-:W-:Y:S01]  /*07e0*/  STS.128 [R63+0x4000], R20 ;  /* 0x004000143f007388 */ /* 0x000fe20000000c00 */
[C---:B0-----:R-:W-:Y:S01]  /*07f0*/  LEA.HI R6, R59.reuse, R59, RZ, 0x1 ;  /* 0x0000003b3b067211 */ /* 0x041fe200078f08ff */
[----:B------:R-:W-:-:S02]  /*0800*/  IMAD.SHL.U32 R4, R59, 0x8, RZ ;  /* 0x000000083b047824 */ /* 0x000fc400078e00ff */
[----:B------:R-:W-:Y:S01]  /*0810*/  STS.128 [R63+0x5000], R24 ;  /* 0x005000183f007388 */ /* 0x000fe20000000c00 */
[----:B-1----:R-:W-:Y:S02]  /*0820*/  SHF.R.S32.HI R9, RZ, 0x1f, R58 ;  /* 0x0000001fff097819 */ /* 0x002fe4000001143a */
[----:B------:R-:W-:Y:S01]  /*0830*/  SHF.L.U32 R6, R6, 0x9, RZ ;  /* 0x0000000906067819 */ /* 0x000fe200000006ff */
[----:B------:R-:W-:Y:S01]  /*0840*/  STS.128 [R63+0x6000], R28 ;  /* 0x0060001c3f007388 */ /* 0x000fe20000000c00 */
[----:B------:R-:W-:Y:S02]  /*0850*/  LEA.HI R9, R9, R58, RZ, 0x2 ;  /* 0x0000003a09097211 */ /* 0x000fe400078f10ff */
[----:B------:R-:W-:Y:S01]  /*0860*/  LOP3.LUT R8, R6, 0x7ffffc00, RZ, 0xc0, !PT ;  /* 0x7ffffc0006087812 */ /* 0x000fe200078ec0ff */
[----:B------:R-:W-:Y:S01]  /*0870*/  STS.128 [R63+0x7000], R32 ;  /* 0x007000203f007388 */ /* 0x000fe20000000c00 */
[C---:B--2---:R-:W-:Y:S01]  /*0880*/  LOP3.LUT R17, R9.reuse, 0x7fffffc, RZ, 0xc0, !PT ;  /* 0x07fffffc09117812 */ /* 0x044fe200078ec0ff */
[----:B------:R-:W-:Y:S01]  /*0890*/  IMAD.SHL.U32 R9, R9, 0x10, RZ ;  /* 0x0000001009097824 */ /* 0x000fe200078e00ff */
[----:B------:R-:W-:Y:S01]  /*08a0*/  LOP3.LUT R6, R61, 0x8, R4, 0xf8, !PT ;  /* 0x000000083d067812 */ /* 0x000fe200078ef804 */
[----:B------:R-:W-:Y:S01]  /*08b0*/  STS.128 [R63+0x8000], R36 ;  /* 0x008000243f007388 */ /* 0x000fe20000000c00 */
[----:B------:R-:W-:Y:S01]  /*08c0*/  SHF.R.U32.HI R61, RZ, 0x3, R61 ;  /* 0x00000003ff3d7819 */ /* 0x000fe2000001163d */
[----:B------:R-:W-:Y:S01]  /*08d0*/  IMAD.U32 R8, R57, 0x10, R8 ;  /* 0x0000001039087824 */ /* 0x000fe200078e0008 */
[----:B------:R-:W-:Y:S01]  /*08e0*/  LOP3.LUT R9, R9, 0x40, RZ, 0xc0, !PT ;  /* 0x0000004009097812 */ /* 0x000fe200078ec0ff */
[----:B------:R-:W-:Y:S01]  /*08f0*/  STS.128 [R63+0x9000], R40 ;  /* 0x009000283f007388 */ /* 0x000fe20000000c00 */
[----:B------:R-:W-:Y:S01]  /*0900*/  LOP3.LUT R61, R6, R61, RZ, 0x3c, !PT ;  /* 0x0000003d063d7212 */ /* 0x000fe200078e3cff */
[----:B------:R-:W-:Y:S01]  /*0910*/  IMAD.IADD R17, R58, 0x1, -R17 ;  /* 0x000000013a117824 */ /* 0x000fe200078e0a11 */
[----:B------:R-:W-:Y:S01]  /*0920*/  LOP3.LUT R56, R9, 0x8, R56, 0xf8, !PT ;  /* 0x0000000809387812 */ /* 0x000fe200078ef838 */
[----:B------:R-:W-:Y:S01]  /*0930*/  STS.128 [R63+0xa000], R44 ;  /* 0x00a0002c3f007388 */ /* 0x000fe20000000c00 */
[----:B------:R-:W-:Y:S01]  /*0940*/  SHF.R.U32.HI R9, RZ, 0x3, R9 ;  /* 0x00000003ff097819 */ /* 0x000fe20000011609 */
[----:B------:R-:W-:-:S02]  /*0950*/  IMAD.IADD R6, R8, 0x1, R61 ;  /* 0x0000000108067824 */ /* 0x000fc400078e023d */
[----:B------:R-:W-:Y:S01]  /*0960*/  STS.128 [R63+0xb000], R48 ;  /* 0x00b000303f007388 */ /* 0x000fe20000000c00 */
[----:B------:R-:W-:Y:S01]  /*0970*/  LOP3.LUT R56, R56, R9, RZ, 0x3c, !PT ;  /* 0x0000000938387212 */ /* 0x000fe200078e3cff */
[----:B------:R-:W-:Y:S01]  /*0980*/  IMAD R17, R17, 0x10, R54 ;  /* 0x0000001011117824 */ /* 0x000fe200078e0236 */
[----:B------:R-:W-:Y:S06]  /*0990*/  BAR.SYNC.DEFER_BLOCKING 0x0 ;  /* 0x0000000000007b1d */ /* 0x000fec0000010000 */
[----:B------:R-:W0:Y:S04]  /*09a0*/  LDS R5, [R53+UR4] ;  /* 0x0000000435057984 */ /* 0x000e280008000800 */
[----:B------:R-:W1:Y:S04]  /*09b0*/  LDS R7, [R53+UR4+0x400] ;  /* 0x0004000435077984 */ /* 0x000e680008000800 */
[----:B------:R-:W2:Y:S04]  /*09c0*/  LDS R10, [R53+UR4+0x800] ;  /* 0x00080004350a7984 */ /* 0x000ea80008000800 */
        /* <DEDUP_REMOVED lines=10> */
[----:B-1----:R-:W-:Y:S01]  /*0a70*/  FMUL.FTZ R9, R7, UR5 ;  /* 0x0000000507097c20 */ /* 0x002fe20008410000 */
[----:B------:R-:W-:Y:S02]  /*0a80*/  IMAD.IADD R7, R56, 0x1, R17 ;  /* 0x0000000138077824 */ /* 0x000fe400078e0211 */
[----:B------:R-:W1:Y:S01]  /*0a90*/  LDS R20, [R53+UR4+0x2000] ;  /* 0x0020000435147984 */ /* 0x000e620008000800 */
[----:B--2---:R-:W-:Y:S01]  /*0aa0*/  FMUL.FTZ R10, R10, UR5 ;  /* 0x000000050a0a7c20 */ /* 0x004fe20008410000 */
[----:B------:R-:W-:Y:S02]  /*0ab0*/  F2FP.F16.F32.PACK_AB R8, R9, R8 ;  /* 0x000000080908723e */ /* 0x000fe400000000ff */
[----:B------:R-:W2:Y:S01]  /*0ac0*/  LDS R21, [R53+UR4+0x2400] ;  /* 0x0024000435157984 */ /* 0x000ea20008000800 */
[----:B---3--:R-:W-:-:S03]  /*0ad0*/  FMUL.FTZ R11, R11, UR5 ;  /* 0x000000050b0b7c20 */ /* 0x008fc60008410000 */
[----:B------:R-:W3:Y:S01]  /*0ae0*/  LDS R24, [R53+UR4+0x3000] ;  /* 0x0030000435187984 */ /* 0x000ee20008000800 */
[----:B----4-:R-:W-:Y:S01]  /*0af0*/  FMUL.FTZ R12, R12, UR5 ;  /* 0x000000050c0c7c20 */ /* 0x010fe20008410000 */
[----:B------:R-:W-:Y:S02]  /*0b00*/  F2FP.F16.F32.PACK_AB R9, R11, R10 ;  /* 0x0000000a0b09723e */ /* 0x000fe400000000ff */
[----:B------:R-:W4:Y:S01]  /*0b10*/  LDS R32, [R53+UR4+0x3c00] ;  /* 0x003c000435207984 */ /* 0x000f220008000800 */
[----:B-----5:R-:W-:-:S03]  /*0b20*/  FMUL.FTZ R13, R13, UR5 ;  /* 0x000000050d0d7c20 */ /* 0x020fc60008410000 */
[----:B------:R-:W5:Y:S01]  /*0b30*/  LDS R41, [R53+UR4+0x4000] ;  /* 0x0040000435297984 */ /* 0x000f620008000800 */
[----:B------:R-:W-:Y:S01]  /*0b40*/  FMUL.FTZ R14, R14, UR5 ;  /* 0x000000050e0e7c20 */ /* 0x000fe20008410000 */
[----:B------:R-:W-:Y:S02]  /*0b50*/  F2FP.F16.F32.PACK_AB R10, R13, R12 ;  /* 0x0000000c0d0a723e */ /* 0x000fe400000000ff */
[----:B------:R-:W5:Y:S01]  /*0b60*/  LDS R42, [R53+UR4+0x4400] ;  /* 0x00440004352a7984 */ /* 0x000f620008000800 */
[----:B------:R-:W-:-:S03]  /*0b70*/  FMUL.FTZ R15, R15, UR5 ;  /* 0x000000050f0f7c20 */ /* 0x000fc60008410000 */
        /* <DEDUP_REMOVED lines=9> */
[----:B0-----:R-:W-:-:S03]  /*0c10*/  FMUL.FTZ R38, R31, UR5 ;  /* 0x000000051f267c20 */ /* 0x001fc60008410000 */
[----:B------:R-:W0:Y:S01]  /*0c20*/  LDS R15, [R53+UR4+0x5c00] ;  /* 0x005c0004350f7984 */ /* 0x000e220008000800 */
[----:B-1----:R-:W-:-:S03]  /*0c30*/  FMUL.FTZ R20, R20, UR5 ;  /* 0x0000000514147c20 */ /* 0x002fc60008410000 */
[----:B------:R-:W1:Y:S01]  /*0c40*/  LDS R16, [R53+UR4+0x6000] ;  /* 0x0060000435107984 */ /* 0x000e620008000800 */
[----:B--2---:R-:W-:-:S03]  /*0c50*/  FMUL.FTZ R25, R21, UR5 ;  /* 0x0000000515197c20 */ /* 0x004fc60008410000 */
[----:B------:R-:W2:Y:S01]  /*0c60*/  LDS R17, [R53+UR4+0x6400] ;  /* 0x0064000435117984 */ /* 0x000ea20008000800 */
[----:B---3--:R-:W-:Y:S01]  /*0c70*/  FMUL.FTZ R24, R24, UR5 ;  /* 0x0000000518187c20 */ /* 0x008fe20008410000 */
[----:B------:R-:W-:Y:S02]  /*0c80*/  F2FP.F16.F32.PACK_AB R20, R25, R20 ;  /* 0x000000141914723e */ /* 0x000fe400000000ff */
[----:B------:R-:W3:Y:S01]  /*0c90*/  LDS R47, [R53+UR4+0x4c00] ;  /* 0x004c0004352f7984 */ /* 0x000ee20008000800 */
[----:B----4-:R-:W-:Y:S01]  /*0ca0*/  FMUL.FTZ R35, R32, UR5 ;  /* 0x0000000520237c20 */ /* 0x010fe20008410000 */
[----:B------:R-:W-:Y:S02]  /*0cb0*/  F2FP.F16.F32.PACK_AB R27, R29, R24 ;  /* 0x000000181d1b723e */ /* 0x000fe400000000ff */
[----:B------:R-:W4:Y:S01]  /*0cc0*/  LDS R18, [R53+UR4+0x6800] ;  /* 0x0068000435127984 */ /* 0x000f220008000800 */
[----:B-----5:R-:W-:Y:S01]  /*0cd0*/  FMUL.FTZ R44, R41, UR5 ;  /* 0x00000005292c7c20 */ /* 0x020fe20008410000 */
[----:B------:R-:W-:-:S02]  /*0ce0*/  F2FP.F16.F32.PACK_AB R38, R35, R38 ;  /* 0x000000262326723e */ /* 0x000fc400000000ff */
        /* <DEDUP_REMOVED lines=15> */
[----:B-1----:R-:W-:Y:S01]  /*0de0*/  FMUL.FTZ R16, R16, UR5 ;  /* 0x0000000510107c20 */ /* 0x002fe20008410000 */
[----:B------:R-:W-:Y:S02]  /*0df0*/  F2FP.F16.F32.PACK_AB R13, R15, R14 ;  /* 0x0000000e0f0d723e */ /* 0x000fe400000000ff */
        /* <DEDUP_REMOVED lines=24> */
[----:B0-----:R-:W-:Y:S01]  /*0f80*/  FMUL.FTZ R46, R23, UR5 ;  /* 0x00000005172e7c20 */ /* 0x001fe20008410000 */
[----:B------:R-:W-:Y:S02]  /*0f90*/  LEA R23, R7, UR4, 0x1 ;  /* 0x0000000407177c11 */ /* 0x000fe4000f8e08ff */
[----:B------:R-:W0:Y:S01]  /*0fa0*/  LDS R37, [R53+UR4+0xb000] ;  /* 0x00b0000435257984 */ /* 0x000e220008000800 */
[----:B-1----:R-:W-:Y:S01]  /*0fb0*/  FMUL.FTZ R24, R24, UR5 ;  /* 0x0000000518187c20 */ /* 0x002fe20008410000 */
[----:B------:R-:W-:-:S02]  /*0fc0*/  F2FP.F16.F32.PACK_AB R21, R46, R21 ;  /* 0x000000152e15723e */ /* 0x000fc400000000ff */
[----:B------:R-:W1:Y:S01]  /*0fd0*/  LDS R42, [R53+UR4+0xb400] ;  /* 0x00b40004352a7984 */ /* 0x000e620008000800 */
[----:B--2---:R-:W-:Y:S01]  /*0fe0*/  FMUL.FTZ R29, R29, UR5 ;  /* 0x000000051d1d7c20 */ /* 0x004fe20008410000 */
[----:B------:R-:W-:Y:S02]  /*0ff0*/  IADD3 R7, R4, 0x80, RZ ;  /* 0x0000008004077810 */ /* 0x000fe40007ffe0ff */
[----:B------:R-:W2:Y:S01]  /*1000*/  LDS R41, [R53+UR4+0xb800] ;  /* 0x00b8000435297984 */ /* 0x000ea20008000800 */
[----:B---3--:R-:W-:Y:S01]  /*1010*/  FMUL.FTZ R25, R25, UR5 ;  /* 0x0000000519197c20 */ /* 0x008fe20008410000 */
[----:B------:R-:W-:Y:S02]  /*1020*/  F2FP.F16.F32.PACK_AB R24, R29, R24 ;  /* 0x000000181d18723e */ /* 0x000fe400000000ff */
[----:B------:R-:W3:Y:S01]  /*1030*/  LDS R43, [R53+UR4+0xbc00] ;  /* 0x00bc0004352b7984 */ /* 0x000ee20008000800 */
[----:B----4-:R-:W-:Y:S01]  /*1040*/  FMUL.FTZ R28, R28, UR5 ;  /* 0x000000051c1c7c20 */ /* 0x010fe20008410000 */
[----:B-----5:R-:W-:-:S02]  /*1050*/  FMUL.FTZ R32, R32, UR5 ;  /* 0x0000000520207c20 */ /* 0x020fc40008410000 */
[----:B------:R-:W-:Y:S02]  /*1060*/  STS [R23+0xf400], R21 ;  /* 0x00f4001517007388 */ /* 0x000fe40000000800 */
[----:B------:R-:W-:Y:S01]  /*1070*/  F2FP.F16.F32.PACK_AB R25, R28, R25 ;  /* 0x000000191c19723e */ /* 0x000fe200000000ff */
[----:B------:R-:W-:Y:S01]  /*1080*/  FMUL.FTZ R19, R34, UR5 ;  /* 0x0000000522137c20 */ /* 0x000fe20008410000 */
[----:B------:R-:W-:Y:S01]  /*1090*/  STS [R23+0xc000], R8 ;  /* 0x00c0000817007388 */ /* 0x000fe20000000800 */
[----:B------:R-:W-:-:S03]  /*10a0*/  FMUL.FTZ R36, R36, UR5 ;  /* 0x0000000524247c20 */ /* 0x000fc60008410000 */
[----:B------:R-:W-:Y:S01]  /*10b0*/  F2FP.F16.F32.PACK_AB R19, R19, R32 ;  /* 0x000000201313723e */ /* 0x000fe200000000ff */
[----:B------:R-:W-:Y:S01]  /*10c0*/  STS [R23+0xc100], R9 ;  /* 0x00c1000917007388 */ /* 0x000fe20000000800 */
[----:B------:R-:W-:-:S03]  /*10d0*/  FMUL.FTZ R17, R40, UR5 ;  /* 0x0000000528117c20 */ /* 0x000fc60008410000 */
[----:B------:R4:W-:Y:S01]  /*10e0*/  STS [R23+0xd000], R20 ;  /* 0x00d0001417007388 */ /* 0x0009e20000000800 */
[----:B------:R-:W-:Y:S01]  /*10f0*/  FMUL.FTZ R35, R35, UR5 ;  /* 0x0000000523237c20 */ /* 0x000fe20008410000 */
[----:B------:R-:W-:Y:S02]  /*1100*/  F2FP.F16.F32.PACK_AB R17, R17, R36 ;  /* 0x000000241111723e */ /* 0x000fe400000000ff */
[----:B------:R1:W-:Y:S01]  /*1110*/  STS [R23+0xd100], R22 ;  /* 0x00d1001617007388 */ /* 0x0003e20000000800 */
[----:B------:R-:W-:-:S03]  /*1120*/  FMUL.FTZ R16, R39, UR5 ;  /* 0x0000000527107c20 */ /* 0x000fc60008410000 */
[----:B------:R3:W-:Y:S01]  /*1130*/  STS [R23+0xc400], R10 ;  /* 0x00c4000a17007388 */ /* 0x0007e20000000800 */
[----:B0-----:R-:W-:Y:S01]  /*1140*/  FMUL.FTZ R37, R37, UR5 ;  /* 0x0000000525257c20 */ /* 0x001fe20008410000 */
[----:B------:R-:W-:Y:S02]  /*1150*/  F2FP.F16.F32.PACK_AB R16, R16, R35 ;  /* 0x000000231010723e */ /* 0x000fe400000000ff */
[----:B------:R0:W-:Y:S01]  /*1160*/  STS [R23+0xc500], R11 ;  /* 0x00c5000b17007388 */ /* 0x0001e20000000800 */
[----:B----4-:R-:W-:Y:S02]  /*1170*/  VIADD R20, R4, 0x40 ;  /* 0x0000004004147836 */ /* 0x010fe40000000000 */
[----:B-1----:R-:W-:Y:S01]  /*1180*/  FMUL.FTZ R42, R42, UR5 ;  /* 0x000000052a2a7c20 */ /* 0x002fe20008410000 */
[----:B------:R0:W-:Y:S01]  /*1190*/  STS [R23+0xd400], R27 ;  /* 0x00d4001b17007388 */ /* 0x0001e20000000800 */
[----:B--2---:R-:W-:-:S03]  /*11a0*/  FMUL.FTZ R41, R41, UR5 ;  /* 0x0000000529297c20 */ /* 0x004fc60008410000 */
[----:B------:R-:W-:Y:S01]  /*11b0*/  F2FP.F16.F32.PACK_AB R37, R42, R37 ;  /* 0x000000252a25723e */ /* 0x000fe200000000ff */
[----:B------:R0:W-:Y:S01]  /*11c0*/  STS [R23+0xd500], R38 ;  /* 0x00d5002617007388 */ /* 0x0001e20000000800 */
[----:B---3--:R-:W-:Y:S01]  /*11d0*/  FMUL.FTZ R18, R43, UR5 ;  /* 0x000000052b127c20 */ /* 0x008fe20008410000 */
[----:B------:R-:W-:Y:S02]  /*11e0*/  UIADD3 UR5, UR4, 0xc000, URZ ;  /* 0x0000c00004057890 */ /* 0x000fe4000fffe03f */
[----:B------:R0:W-:Y:S02]  /*11f0*/  STS [R23+0xe000], R44 ;  /* 0x00e0002c17007388 */ /* 0x0001e40000000800 */
[----:B------:R-:W-:Y:S02]  /*1200*/  F2FP.F16.F32.PACK_AB R18, R18, R41 ;  /* 0x000000291212723e */ /* 0x000fe400000000ff */
[----:B------:R0:W-:Y:S01]  /*1210*/  STS [R23+0xe100], R45 ;  /* 0x00e1002d17007388 */ /* 0x0001e20000000800 */
[----:B------:R-:W-:-:S02]  /*1220*/  LEA R21, R6, UR5, 0x1 ;  /* 0x0000000506157c11 */ /* 0x000fc4000f8e08ff */
[----:B------:R-:W-:Y:S01]  /*1230*/  LEA R6, R6, UR4, 0x1 ;  /* 0x0000000406067c11 */ /* 0x000fe2000f8e08ff */
[----:B------:R0:W-:Y:S04]  /*1240*/  STS [R23+0xf000], R14 ;  /* 0x00f0000e17007388 */ /* 0x0001e80000000800 */
        /* <DEDUP_REMOVED lines=11> */
[----:B------:R0:W-:Y:S01]  /*1300*/  STS [R23+0x11500], R18 ;  /* 0x0115001217007388 */ /* 0x0001e20000000800 */
[----:B------:R-:W-:Y:S06]  /*1310*/  BAR.SYNC.DEFER_BLOCKING 0x0 ;  /* 0x0000000000007b1d */ /* 0x000fec0000010000 */
[----:B------:R-:W-:Y:S05]  /*1320*/  @P1 BRA `(.L_x_68) ;  /* 0x0000000000741947 */ /* 0x000fea0003800000 */
[----:B0-----:R-:W0:Y:S01]  /*1330*/  LDC.64 R24, c[0x0][0x258] ;  /* 0x00009600ff187b82 */ /* 0x001e220000000a00 */
[----:B------:R-:W-:Y:S01]  /*1340*/  ULDC UR4, c[0x0][0x244] ;  /* 0x0000910000047ab9 */ /* 0x000fe20000000800 */
[----:B------:R-:W-:Y:S01]  /*1350*/  LDS.128 R16, [R21+0x4000] ;  /* 0x0040000015107984 */ /* 0x000fe20000000c00 */
[----:B------:R-:W-:Y:S01]  /*1360*/  ISETP.GE.AND P1, PT, R4, UR4, PT ;  /* 0x0000000404007c0c */ /* 0x000fe2000bf26270 */
[----:B------:R-:W-:Y:S01]  /*1370*/  ULDC.64 UR10, c[0x0][0x260] ;  /* 0x00009800000a7ab9 */ /* 0x000fe20000000a00 */
[----:B------:R-:W-:Y:S02]  /*1380*/  SHF.R.S32.HI R5, RZ, 0x1f, R4 ;  /* 0x0000001fff057819 */ /* 0x000fe40000011404 */
[----:B------:R-:W-:Y:S02]  /*1390*/  ISETP.GE.AND P2, PT, R20, UR4, PT ;  /* 0x0000000414007c0c */ /* 0x000fe4000bf46270 */
[----:B------:R-:W-:-:S07]  /*13a0*/  ISETP.GE.AND P3, PT, R7, UR4, PT ;  /* 0x0000000407007c0c */ /* 0x000fce000bf66270 */
[----:B------:R-:W1:Y:S01]  /*13b0*/  @!P1 LDS.128 R12, [R21] ;  /* 0x00000000150c9984 */ /* 0x000e620000000c00 */
[C---:B0-----:R-:W-:Y:S02]  /*13c0*/  IMAD R8, R24.reuse, UR9, RZ ;  /* 0x0000000918087c24 */ /* 0x041fe4000f8e02ff */
[----:B------:R-:W-:-:S04]  /*13d0*/  IMAD.WIDE.U32 R22, R24, UR8, R4 ;  /* 0x0000000818167c25 */ /* 0x000fc8000f8e0004 */
[----:B------:R-:W-:Y:S02]  /*13e0*/  IMAD R25, R25, UR8, R8 ;  /* 0x0000000819197c24 */ /* 0x000fe4000f8e0208 */
[----:B------:R0:W2:Y:S02]  /*13f0*/  LDS.128 R8, [R21+0x2000] ;  /* 0x0020000015087984 */ /* 0x0000a40000000c00 */
[----:B------:R-:W-:Y:S02]  /*1400*/  IMAD.IADD R23, R23, 0x1, R25 ;  /* 0x0000000117177824 */ /* 0x000fe400078e0219 */
[----:B------:R-:W-:Y:S02]  /*1410*/  IMAD R25, R0, UR10, RZ ;  /* 0x0000000a00197c24 */ /* 0x000fe4000f8e02ff */
[----:B------:R-:W-:-:S04]  /*1420*/  IMAD.WIDE.U32 R22, R52, UR10, R22 ;  /* 0x0000000a34167c25 */ /* 0x000fc8000f8e0016 */
[----:B------:R-:W-:Y:S01]  /*1430*/  IMAD R25, R52, UR11, R25 ;  /* 0x0000000b34197c24 */ /* 0x000fe2000f8e0219 */
[----:B------:R-:W-:-:S03]  /*1440*/  ULDC.64 UR10, c[0x0][0x250] ;  /* 0x00009400000a7ab9 */ /* 0x000fc60000000a00 */
[----:B------:R-:W-:Y:S02]  /*1450*/  IMAD.IADD R23, R23, 0x1, R25 ;  /* 0x0000000117177824 */ /* 0x000fe400078e0219 */
[----:B------:R-:W-:Y:S02]  /*1460*/  IMAD R25, R3, UR10, RZ ;  /* 0x0000000a03197c24 */ /* 0x000fe4000f8e02ff */
[----:B------:R-:W-:-:S04]  /*1470*/  IMAD.WIDE.U32 R22, R2, UR10, R22 ;  /* 0x0000000a02167c25 */ /* 0x000fc8000f8e0016 */
[----:B0-----:R-:W-:Y:S01]  /*1480*/  IMAD R21, R2, UR11, R25 ;  /* 0x0000000b02157c24 */ /* 0x001fe2000f8e0219 */
[----:B------:R-:W-:Y:S02]  /*1490*/  ULDC.64 UR10, c[0x0][0x238] ;  /* 0x00008e00000a7ab9 */ /* 0x000fe40000000a00 */
[----:B------:R-:W-:Y:S01]  /*14a0*/  LEA R24, P4, R22, UR10, 0x1 ;  /* 0x0000000a16187c11 */ /* 0x000fe2000f8808ff */
[----:B------:R-:W-:-:S05]  /*14b0*/  IMAD.IADD R21, R23, 0x1, R21 ;  /* 0x0000000117157824 */ /* 0x000fca00078e0215 */
[----:B------:R-:W-:-:S05]  /*14c0*/  LEA.HI.X R25, R22, UR11, R21, 0x1, P4 ;  /* 0x0000000b16197c11 */ /* 0x000fca000a0f0c15 */
[----:B-1----:R1:W-:Y:S04]  /*14d0*/  @!P1 STG.E.128 desc[UR6][R24.64], R12 ;  /* 0x0000000c18009986 */ /* 0x0023e8000c101d06 */
[----:B--2---:R1:W-:Y:S04]  /*14e0*/  @!P2 STG.E.128 desc[UR6][R24.64+0x80], R8 ;  /* 0x000080081800a986 */ /* 0x0043e8000c101d06 */
[----:B------:R1:W-:Y:S02]  /*14f0*/  @!P3 STG.E.128 desc[UR6][R24.64+0x100], R16 ;  /* 0x000100101800b986 */ /* 0x0003e4000c101d06 */
.L_x_68:
[----:B------:R-:W-:Y:S05]  /*1500*/  BSYNC B0 ;  /* 0x0000000000007941 */ /* 0x000fea0003800000 */
.L_x_67:
[----:B------:R-:W-:Y:S05]  /*1510*/  @P0 EXIT ;  /* 0x000000000000094d */ /* 0x000fea0003800000 */
[----:B-1----:R-:W1:Y:S01]  /*1520*/  LDC.64 R8, c[0x0][0x258] ;  /* 0x00009600ff087b82 */ /* 0x002e620000000a00 */
[----:B------:R-:W-:Y:S01]  /*1530*/  SHF.R.S32.HI R5, RZ, 0x1f, R4 ;  /* 0x0000001fff057819 */ /* 0x000fe20000011404 */
[----:B------:R-:W-:Y:S01]  /*1540*/  ULDC.64 UR4, c[0x0][0x260] ;  /* 0x0000980000047ab9 */ /* 0x000fe20000000a00 */
[----:B0-----:R-:W0:Y:S01]  /*1550*/  LDS.128 R12, [R6+0xc400] ;  /* 0x00c40000060c7984 */ /* 0x001e220000000c00 */
[----:B------:R-:W-:Y:S01]  /*1560*/  IMAD R19, R0, UR4, RZ ;  /* 0x0000000400137c24 */ /* 0x000fe2000f8e02ff */
[----:B------:R-:W-:-:S03]  /*1570*/  ULDC.64 UR10, c[0x0][0x238] ;  /* 0x00008e00000a7ab9 */ /* 0x000fc60000000a00 */
[----:B------:R-:W-:Y:S02]  /*1580*/  IMAD R21, R52, UR5, R19 ;  /* 0x0000000534157c24 */ /* 0x000fe4000f8e0213 */
[C---:B-1----:R-:W-:Y:S02]  /*1590*/  IMAD R10, R8.reuse, UR9, RZ ;  /* 0x00000009080a7c24 */ /* 0x042fe4000f8e02ff */
[----:B------:R-:W-:-:S04]  /*15a0*/  IMAD.WIDE.U32 R16, R8, UR8, R4 ;  /* 0x0000000808107c25 */ /* 0x000fc8000f8e0004 */
[----:B------:R-:W-:Y:S02]  /*15b0*/  IMAD R5, R9, UR8, R10 ;  /* 0x0000000809057c24 */ /* 0x000fe4000f8e020a */
[----:B------:R-:W1:Y:S02]  /*15c0*/  LDS.128 R8, [R6+0xe400] ;  /* 0x00e4000006087984 */ /* 0x000e640000000c00 */
[----:B------:R-:W-:Y:S01]  /*15d0*/  IMAD.IADD R17, R17, 0x1, R5 ;  /* 0x0000000111117824 */ /* 0x000fe200078e0205 */
[----:B------:R-:W-:Y:S01]  /*15e0*/  IADD3 R5, P0, R2, 0x20, RZ ;  /* 0x0000002002057810 */ /* 0x000fe20007f1e0ff */
[----:B------:R-:W-:-:S03]  /*15f0*/  IMAD.WIDE.U32 R52, R52, UR4, R16 ;  /* 0x0000000434347c25 */ /* 0x000fc6000f8e0010 */
[----:B------:R-:W-:Y:S01]  /*1600*/  IADD3.X R2, RZ, R3, RZ, P0, !PT ;  /* 0x00000003ff027210 */ /* 0x000fe200007fe4ff */
[----:B------:R2:W3:Y:S01]  /*1610*/  LDS.128 R16, [R6+0x10400] ;  /* 0x0104000006107984 */ /* 0x0004e20000000c00 */
[----:B------:R-:W-:Y:S01]  /*1620*/  ULDC.64 UR4, c[0x0][0x250] ;  /* 0x0000940000047ab9 */ /* 0x000fe20000000a00 */
[----:B------:R-:W-:Y:S02]  /*1630*/  IMAD.IADD R53, R53, 0x1, R21 ;  /* 0x0000000135357824 */ /* 0x000fe400078e0215 */
[----:B------:R-:W-:-:S04]  /*1640*/  IMAD R2, R2, UR4, RZ ;  /* 0x0000000402027c24 */ /* 0x000fc8000f8e02ff */
[C---:B------:R-:W-:Y:S02]  /*1650*/  IMAD R21, R5.reuse, UR5, R2 ;  /* 0x0000000505157c24 */ /* 0x040fe4000f8e0202 */
[----:B------:R-:W-:Y:S01]  /*1660*/  IMAD.WIDE.U32 R2, R5, UR4, R52 ;  /* 0x0000000405027c25 */ /* 0x000fe2000f8e0034 */
[----:B------:R-:W-:Y:S02]  /*1670*/  ULDC UR4, c[0x0][0x244] ;  /* 0x0000910000047ab9 */ /* 0x000fe40000000800 */
[----:B------:R-:W-:Y:S01]  /*1680*/  ISETP.GE.AND P1, PT, R4, UR4, PT ;  /* 0x0000000404007c0c */ /* 0x000fe2000bf26270 */
[----:B------:R-:W-:Y:S01]  /*1690*/  IMAD.IADD R3, R3, 0x1, R21 ;  /* 0x0000000103037824 */ /* 0x000fe200078e0215 */
[----:B------:R-:W-:Y:S02]  /*16a0*/  LEA R4, P0, R2, UR10, 0x1 ;  /* 0x0000000a02047c11 */ /* 0x000fe4000f8008ff */
[----:B------:R-:W-:Y:S02]  /*16b0*/  ISETP.GE.AND P2, PT, R20, UR4, PT ;  /* 0x0000000414007c0c */ /* 0x000fe4000bf46270 */
[----:B------:R-:W-:-:S02]  /*16c0*/  LEA.HI.X R5, R2, UR11, R3, 0x1, P0 ;  /* 0x0000000b02057c11 */ /* 0x000fc400080f0c03 */
[----:B------:R-:W-:-:S05]  /*16d0*/  ISETP.GE.AND P0, PT, R7, UR4, PT ;  /* 0x0000000407007c0c */ /* 0x000fca000bf06270 */
[----:B0-----:R2:W-:Y:S04]  /*16e0*/  @!P1 STG.E.128 desc[UR6][R4.64], R12 ;  /* 0x0000000c04009986 */ /* 0x0015e8000c101d06 */
[----:B-1----:R2:W-:Y:S04]  /*16f0*/  @!P2 STG.E.128 desc[UR6][R4.64+0x80], R8 ;  /* 0x000080080400a986 */ /* 0x0025e8000c101d06 */
[----:B------:R-:W-:Y:S05]  /*1700*/  @P0 EXIT ;  /* 0x000000000000094d */ /* 0x000fea0003800000 */
[----:B---3--:R-:W-:Y:S01]  /*1710*/  STG.E.128 desc[UR6][R4.64+0x100], R16 ;  /* 0x0001001004007986 */ /* 0x008fe2000c101d06 */
[----:B------:R-:W-:Y:S05]  /*1720*/  EXIT ;  /* 0x000000000000794d */ /* 0x000fea0003800000 */
.L_x_69:
        /* <DEDUP_REMOVED lines=13> */
.L_x_140:


//--------------------- .text._ZN7cutlass13device_kernelIN5flash19enable_sm80_to_sm89INS1_16FlashAttnBwdSm80INS1_25CollectiveMainloopBwdSm80ILi2ELi1EN4cute5tupleIJNS5_1CILi64EEENS7_ILi80EEENS7_ILi192EEEEEENS_6half_tEfNS_4arch4Sm80ELb1ELb0ELb1ELb1ELb1ELb0ELb1ELb0ELi2ELi4ELi2ELi2ELb0EEENS1_24CollectiveEpilogueBwdGQAISB_fSE_Li256ELb1ELb1EEENS1_25SingleTileBwdLPTSchedulerILb1ELi80ELb1EEEEEEEEEvNT_6ParamsE --------------------------
	.section	.text._ZN7cutlass13device_kernelIN5flash19enable_sm80_to_sm89INS1_16FlashAttnBwdSm80INS1_25CollectiveMainloopBwdSm80ILi2ELi1EN4cute5tupleIJNS5_1CILi64EEENS7_ILi80EEENS7_ILi192EEEEEENS_6half_tEfNS_4arch4Sm80ELb1ELb0ELb1ELb1ELb1ELb0ELb1ELb0ELi2ELi4ELi2ELi2ELb0EEENS1_24CollectiveEpilogueBwdGQAISB_fSE_Li256ELb1ELb1EEENS1_25SingleTileBwdLPTSchedulerILb1ELi80ELb1EEEEEEEEEvNT_6ParamsE,"ax",@progbits
	.align	128
.text._ZN7cutlass13device_kernelIN5flash19enable_sm80_to_sm89INS1_16FlashAttnBwdSm80INS1_25CollectiveMainloopBwdSm80ILi2ELi1EN4cute5tupleIJNS5_1CILi64EEENS7_ILi80EEENS7_ILi192EEEEEENS_6half_tEfNS_4arch4Sm80ELb1ELb0ELb1ELb1ELb1ELb0ELb1ELb0ELi2ELi4ELi2ELi2ELb0EEENS1_24CollectiveEpilogueBwdGQAISB_fSE_Li256ELb1ELb1EEENS1_25SingleTileBwdLPTSchedulerILb1ELi80ELb1EEEEEEEEEvNT_6ParamsE:
        .type           _ZN7cutlass13device_kernelIN5flash19enable_sm80_to_sm89INS1_16FlashAttnBwdSm80INS1_25CollectiveMainloopBwdSm80ILi2ELi1EN4cute5tupleIJNS5_1CILi64EEENS7_ILi80EEENS7_ILi192EEEEEENS_6half_tEfNS_4arch4Sm80ELb1ELb0ELb1ELb1ELb1ELb0ELb1ELb0ELi2ELi4ELi2ELi2ELb0EEENS1_24CollectiveEpilogueBwdGQAISB_fSE_Li256ELb1ELb1EEENS1_25SingleTileBwdLPTSchedulerILb1ELi80ELb1EEEEEEEEEvNT_6ParamsE,@function
        .size           _ZN7cutlass13device_kernelIN5flash19enable_sm80_to_sm89INS1_16FlashAttnBwdSm80INS1_25CollectiveMainloopBwdSm80ILi2ELi1EN4cute5tupleIJNS5_1CILi64EEENS7_ILi80EEENS7_ILi192EEEEEENS_6half_tEfNS_4arch4Sm80ELb1ELb0ELb1ELb1ELb1ELb0ELb1ELb0ELi2ELi4ELi2ELi2ELb0EEENS1_24CollectiveEpilogueBwdGQAISB_fSE_Li256ELb1ELb1EEENS1_25SingleTileBwdLPTSchedulerILb1ELi80ELb1EEEEEEEEEvNT_6ParamsE,(.L_x_141 - _ZN7cutlass13device_kernelIN5flash19enable_sm80_to_sm89INS1_16FlashAttnBwdSm80INS1_25CollectiveMainloopBwdSm80ILi2ELi1EN4cute5tupleIJNS5_1CILi64EEENS7_ILi80EEENS7_ILi192EEEEEENS_6half_tEfNS_4arch4Sm80ELb1ELb0ELb1ELb1ELb1ELb0ELb1ELb0ELi2ELi4ELi2ELi2ELb0EEENS1_24CollectiveEpilogueBwdGQAISB_fSE_Li256ELb1ELb1EEENS1_25SingleTileBwdLPTSchedulerILb1ELi80ELb1EEEEEEEEEvNT_6ParamsE)
        .other          _ZN7cutlass13device_kernelIN5flash19enable_sm80_to_sm89INS1_16FlashAttnBwdSm80INS1_25CollectiveMainloopBwdSm80ILi2ELi1EN4cute5tupleIJNS5_1CILi64EEENS7_ILi80EEENS7_ILi192EEEEEENS_6half_tEfNS_4arch4Sm80ELb1ELb0ELb1ELb1ELb1ELb0ELb1ELb0ELi2ELi4ELi2ELi2ELb0EEENS1_24CollectiveEpilogueBwdGQAISB_fSE_Li256ELb1ELb1EEENS1_25SingleTileBwdLPTSchedulerILb1ELi80ELb1EEEEEEEEEvNT_6ParamsE,@"STO_CUDA_ENTRY STV_DEFAULT"
_ZN7cutlass13device_kernelIN5flash19enable_sm80_to_sm89INS1_16FlashAttnBwdSm80INS1_25CollectiveMainloopBwdSm80ILi2ELi1EN4cute5tupleIJNS5_1CILi64EEENS7_ILi80EEENS7_ILi192EEEEEENS_6half_tEfNS_4arch4Sm80ELb1ELb0ELb1ELb1ELb1ELb0ELb1ELb0ELi2ELi4ELi2ELi2ELb0EEENS1_24CollectiveEpilogueBwdGQAISB_fSE_Li256ELb1ELb1EEENS1_25SingleTileBwdLPTSchedulerILb1ELi80ELb1EEEEEEEEEvNT_6ParamsE:
[----:B------:R-:W-:Y:S01]  /*0000*/  LDC R1, c[0x0][0x28] ;  /* 0x00000a00ff017b82 */ /* 0x000fe20000000800 */
[----:B------:R-:W-:Y:S05]  /*0010*/  EXIT ;  /* 0x000000000000794d */ /* 0x000fea0003800000 */
.L_x_70:
        /* <DEDUP_REMOVED lines=14> */
.L_x_141:


//--------------------- .text._ZN7cutlass13device_kernelIN5flash22FlashAttnBwdPreprocessIN4cute5tupleIJNS3_1CILi64EEENS5_ILi192EEEEEENS_6half_tEfNS_4arch4Sm80ELb1ELb1EEEEEvNT_6ParamsE --------------------------
	.section	.text._ZN7cutlass13device_kernelIN5flash22FlashAttnBwdPreprocessIN4cute5tupleIJNS3_1CILi64EEENS5_ILi192EEEEEENS_6half_tEfNS_4arch4Sm80ELb1ELb1EEEEEvNT_6ParamsE,"ax",@progbits
	.align	128
.text._ZN7cutlass13device_kernelIN5flash22FlashAttnBwdPreprocessIN4cute5tupleIJNS3_1CILi64EEENS5_ILi192EEEEEENS_6half_tEfNS_4arch4Sm80ELb1ELb1EEEEEvNT_6ParamsE:
        .type           _ZN7cutlass13device_kernelIN5flash22FlashAttnBwdPreprocessIN4cute5tupleIJNS3_1CILi64EEENS5_ILi192EEEEEENS_6half_tEfNS_4arch4Sm80ELb1ELb1EEEEEvNT_6ParamsE,@function
        .size           _ZN7cutlass13device_kernelIN5flash22FlashAttnBwdPreprocessIN4cute5tupleIJNS3_1CILi64EEENS5_ILi192EEEEEENS_6half_tEfNS_4arch4Sm80ELb1ELb1EEEEEvNT_6ParamsE,(.L_x_142 - _ZN7cutlass13device_kernelIN5flash22FlashAttnBwdPreprocessIN4cute5tupleIJNS3_1CILi64EEENS5_ILi192EEEEEENS_6half_tEfNS_4arch4Sm80ELb1ELb1EEEEEvNT_6ParamsE)
        .other          _ZN7cutlass13device_kernelIN5flash22FlashAttnBwdPreprocessIN4cute5tupleIJNS3_1CILi64EEENS5_ILi192EEEEEENS_6half_tEfNS_4arch4Sm80ELb1ELb1EEEEEvNT_6ParamsE,@"STO_CUDA_ENTRY STV_DEFAULT"
_ZN7cutlass13device_kernelIN5flash22FlashAttnBwdPreprocessIN4cute5tupleIJNS3_1CILi64EEENS5_ILi192EEEEEENS_6half_tEfNS_4arch4Sm80ELb1ELb1EEEEEvNT_6ParamsE:
[----:B------:R-:W-:Y:S08]  /*0000*/  LDC R1, c[0x0][0x28] ;  /* 0x00000a00ff017b82 */ /* 0x000ff00000000800 */
[----:B------:R-:W0:Y:S01]  /*0010*/  LDC.64 R4, c[0x0][0x2f8] ;  /* 0x0000be00ff047b82 */ /* 0x000e220000000a00 */
[----:B------:R-:W1:Y:S01]  /*0020*/  S2R R44, SR_CTAID.Z ;  /* 0x00000000002c7919 */ /* 0x000e620000002700 */
[----:B------:R-:W-:-:S06]  /*0030*/  ULDC.64 UR4, c[0x0][0x208] ;  /* 0x0000820000047ab9 */ /* 0x000fcc0000000a00 */
[----:B------:R-:W2:Y:S08]  /*0040*/  LDC.64 R6, c[0x0][0x2f0] ;  /* 0x0000bc00ff067b82 */ /* 0x000eb00000000a00 */
[----:B------:R-:W1:Y:S01]  /*0050*/  LDC.64 R2, c[0x0][0x2f0] ;  /* 0x0000bc00ff027b82 */ /* 0x000e620000000a00 */
[----:B0-----:R-:W-:-:S04]  /*0060*/  ISETP.NE.U32.AND P2, PT, R4, RZ, PT ;  /* 0x000000ff0400720c */ /* 0x001fc80003f45070 */
[----:B------:R-:W-:-:S03]  /*0070*/  ISETP.NE.AND.EX P2, PT, R5, RZ, PT, P2 ;  /* 0x000000ff0500720c */ /* 0x000fc60003f45320 */
[----:B------:R-:W0:Y:S01]  /*0080*/  LDC R45, c[0x0][0x218] ;  /* 0x00008600ff2d7b82 */ /* 0x000e220000000800 */
[----:B--2---:R-:W-:-:S04]  /*0090*/  ISETP.NE.U32.AND P0, PT, R6, RZ, PT ;  /* 0x000000ff0600720c */ /* 0x004fc80003f05070 */
[----:B------:R-:W-:Y:S01]  /*00a0*/  ISETP.NE.AND.EX P0, PT, R7, RZ, PT, P0 ;  /* 0x000000ff0700720c */ /* 0x000fe20003f05300 */
[----:B-1----:R-:W-:-:S04]  /*00b0*/  IMAD.WIDE R2, R44, 0x4, R2 ;  /* 0x000000042c027825 */ /* 0x002fc800078e0202 */
[----:B------:R-:W1:Y:S08]  /*00c0*/  @P2 LDC.64 R4, c[0x0][0x2f8] ;  /* 0x0000be00ff042b82 */ /* 0x000e700000000a00 */
[----:B------:R2:W5:Y:S01]  /*00d0*/  @P0 LDG.E R15, desc[UR4][R2.64] ;  /* 0x00000004020f0981 */ /* 0x000562000c1e1900 */
[----:B-1----:R-:W-:-:S05]  /*00e0*/  @P2 IMAD.WIDE R4, R44, 0x4, R4 ;  /* 0x000000042c042825 */ /* 0x002fca00078e0204 */
[----:B0-----:R2:W5:Y:S01]  /*00f0*/  @P2 LDG.E R45, desc[UR4][R4.64] ;  /* 0x00000004042d2981 */ /* 0x001562000c1e1900 */
[----:B------:R-:W-:Y:S01]  /*0100*/  ISETP.NE.U32.AND P1, PT, R6, RZ, PT ;  /* 0x000000ff0600720c */ /* 0x000fe20003f25070 */
[----:B------:R-:W0:Y:S01]  /*0110*/  S2UR UR6, SR_CTAID.Y ;  /* 0x00000000000679c3 */ /* 0x000e220000002600 */
[----:B------:R-:W1:Y:S02]  /*0120*/  S2R R11, SR_CTAID.X ;  /* 0x00000000000b7919 */ /* 0x000e640000002500 */
[----:B------:R-:W-:Y:S01]  /*0130*/  ISETP.NE.AND.EX P1, PT, R7, RZ, PT, P1 ;  /* 0x000000ff0700720c */ /* 0x000fe20003f25310 */
[----:B------:R-:W3:Y:S01]  /*0140*/  S2R R9, SR_TID.X ;  /* 0x0000000000097919 */ /* 0x000ee20000002100 */
[----:B-1----:R-:W-:Y:S01]  /*0150*/  SHF.L.U32 R10, R11, 0x6, RZ ;  /* 0x000000060b0a7819 */ /* 0x002fe200000006ff */
[----:B0-2---:R-:W-:Y:S10]  /*0160*/  @P2 BRA `(.L_x_71) ;  /* 0x0000000000102947 */ /* 0x005ff40003800000 */
[----:B------:R-:W-:Y:S05]  /*0170*/  @!P0 BRA `(.L_x_71) ;  /* 0x00000000000c8947 */ /* 0x000fea0003800000 */
[----:B------:R-:W2:Y:S04]  /*0180*/  LDG.E R0, desc[UR4][R2.64] ;  /* 0x0000000402007981 */ /* 0x000ea8000c1e1900 */
[----:B-----5:R-:W2:Y:S02]  /*0190*/  LDG.E R45, desc[UR4][R2.64+0x4] ;  /* 0x00000404022d7981 */ /* 0x020ea4000c1e1900 */
[----:B--2---:R-:W-:-:S07]  /*01a0*/  IADD3 R45, -R0, R45, RZ ;  /* 0x0000002d002d7210 */ /* 0x004fce0007ffe1ff */
.L_x_71:
[----:B-----5:R-:W-:-:S13]  /*01b0*/  ISETP.LE.AND P2, PT, R45, R10, PT ;  /* 0x0000000a2d00720c */ /* 0x020fda0003f43270 */
[----:B------:R-:W-:Y:S05]  /*01c0*/  @P1 EXIT P2 ;  /* 0x000000000000194d */ /* 0x000fea0001000000 */
[----:B------:R-:W0:Y:S01]  /*01d0*/  LDC.64 R18, c[0x0][0x230] ;  /* 0x00008c00ff127b82 */ /* 0x000e220000000a00 */
[----:B---3--:R-:W-:Y:S01]  /*01e0*/  SHF.R.S32.HI R0, RZ, 0x1f, R9 ;  /* 0x0000001fff007819 */ /* 0x008fe20000011409 */
[----:B------:R-:W-:Y:S01]  /*01f0*/  USHF.R.S32.HI UR7, URZ, 0x1f, UR6 ;  /* 0x0000001f3f077899 */ /* 0x000fe20008011406 */
[----:B------:R-:W-:Y:S02]  /*0200*/  IADD3 R7, -R10, R45, RZ ;  /* 0x0000002d0a077210 */ /* 0x000fe40007ffe1ff */
[----:B------:R-:W-:Y:S02]  /*0210*/  CS2R R12, SRZ ;  /* 0x00000000000c7805 */ /* 0x000fe4000001ff00 */
[----:B------:R-:W-:Y:S01]  /*0220*/  LEA.HI R6, R0, R9, RZ, 0x3 ;  /* 0x0000000900067211 */ /* 0x000fe200078f18ff */
[----:B------:R-:W-:Y:S01]  /*0230*/  BSSY B0, `(.L_x_72) ;  /* 0x000002a000007945 */ /* 0x000fe20003800000 */
[----:B------:R-:W-:Y:S01]  /*0240*/  ISETP.GE.AND P2, PT, R9, R7, PT ;  /* 0x000000070900720c */ /* 0x000fe20003f46270 */
[----:B------:R-:W-:Y:S01]  /*0250*/  HFMA2.MMA R5, -RZ, RZ, 0, 0 ;  /* 0x00000000ff057435 */ /* 0x000fe200000001ff */
[----:B------:R-:W-:-:S02]  /*0260*/  LOP3.LUT R8, R6, 0xfffffff8, RZ, 0xc0, !PT ;  /* 0xfffffff806087812 */ /* 0x000fc400078ec0ff */
[----:B------:R-:W-:Y:S02]  /*0270*/  ISETP.GT.OR P2, PT, R9, 0x3f, P2 ;  /* 0x0000003f0900780c */ /* 0x000fe40001744670 */
[----:B------:R-:W-:Y:S02]  /*0280*/  @P0 LEA R0, R44, R15, 0x6 ;  /* 0x0000000f2c000211 */ /* 0x000fe400078e30ff */
[----:B------:R-:W-:Y:S02]  /*0290*/  IADD3 R8, -R8, R9, RZ ;  /* 0x0000000908087210 */ /* 0x000fe40007ffe1ff */
[----:B------:R-:W-:Y:S02]  /*02a0*/  @P0 SHF.R.S32.HI R3, RZ, 0x1f, R0 ;  /* 0x0000001fff030819 */ /* 0x000fe40000011400 */
[----:B------:R-:W-:Y:S02]  /*02b0*/  SHF.L.U32 R64, R8, 0x3, RZ ;  /* 0x0000000308407819 */ /* 0x000fe400000006ff */
[----:B------:R-:W-:-:S02]  /*02c0*/  @P0 LEA.HI R20, R3, R0, RZ, 0x6 ;  /* 0x0000000003140211 */ /* 0x000fc400078f30ff */
[----:B------:R-:W-:Y:S01]  /*02d0*/  SHF.R.S32.HI R65, RZ, 0x1f, R64 ;  /* 0x0000001fff417819 */ /* 0x000fe20000011440 */
[C---:B0-----:R-:W-:Y:S01]  /*02e0*/  IMAD R2, R18.reuse, UR7, RZ ;  /* 0x0000000712027c24 */ /* 0x041fe2000f8e02ff */
[----:B------:R-:W-:Y:S02]  /*02f0*/  @P0 MOV R12, R15 ;  /* 0x0000000f000c0202 */ /* 0x000fe40000000f00 */
[----:B------:R-:W-:Y:S01]  /*0300*/  SHF.R.S32.HI R6, RZ, 0x3, R6 ;  /* 0x00000003ff067819 */ /* 0x000fe20000011406 */
[----:B------:R-:W-:Y:S01]  /*0310*/  IMAD R21, R19, UR6, R2 ;  /* 0x0000000613157c24 */ /* 0x000fe2000f8e0202 */
[----:B------:R-:W-:Y:S01]  /*0320*/  SHF.R.S32.HI R0, RZ, 0x1f, R44 ;  /* 0x0000001fff007819 */ /* 0x000fe2000001142c */
[----:B------:R-:W-:Y:S01]  /*0330*/  IMAD.WIDE.U32 R18, R18, UR6, R64 ;  /* 0x0000000612127c25 */ /* 0x000fe2000f8e0040 */
[----:B------:R-:W-:Y:S02]  /*0340*/  @P0 SHF.R.S32.HI R13, RZ, 0x1f, R15 ;  /* 0x0000001fff0d0819 */ /* 0x000fe4000001140f */
[----:B------:R-:W-:-:S02]  /*0350*/  IADD3 R62, P3, R6, R12, RZ ;  /* 0x0000000c063e7210 */ /* 0x000fc40007f7e0ff */
[----:B------:R-:W-:Y:S02]  /*0360*/  SEL R4, R44, RZ, !P1 ;  /* 0x000000ff2c047207 */ /* 0x000fe40004800000 */
[----:B------:R-:W-:Y:S02]  /*0370*/  MOV R3, 0x7f800000 ;  /* 0x7f80000000037802 */ /* 0x000fe40000000f00 */
[----:B------:R-:W-:Y:S02]  /*0380*/  SHF.R.S32.HI R2, RZ, 0x1f, R6 ;  /* 0x0000001fff027819 */ /* 0x000fe40000011406 */
[----:B------:R-:W-:Y:S01]  /*0390*/  SEL R0, R0, RZ, !P1 ;  /* 0x000000ff00007207 */ /* 0x000fe20004800000 */
[----:B------:R-:W-:Y:S06]  /*03a0*/  @P2 BRA `(.L_x_73) ;  /* 0x0000000000482947 */ /* 0x000fec0003800000 */
[----:B------:R-:W0:Y:S01]  /*03b0*/  LDC.64 R22, c[0x0][0x290] ;  /* 0x0000a400ff167b82 */ /* 0x000e220000000a00 */
[----:B------:R-:W-:Y:S01]  /*03c0*/  SHF.R.S32.HI R3, RZ, 0x1f, R10 ;  /* 0x0000001fff037819 */ /* 0x000fe2000001140a */
[----:B------:R-:W-:Y:S01]  /*03d0*/  ULDC.64 UR8, c[0x0][0x298] ;  /* 0x0000a60000087ab9 */ /* 0x000fe20000000a00 */
[--C-:B------:R-:W-:Y:S01]  /*03e0*/  SHF.R.S32.HI R15, RZ, 0x1f, R9.reuse ;  /* 0x0000001fff0f7819 */ /* 0x100fe20000011409 */
[----:B------:R-:W-:Y:S01]  /*03f0*/  IMAD R17, R0, UR8, RZ ;  /* 0x0000000800117c24 */ /* 0x000fe2000f8e02ff */
[----:B------:R-:W-:-:S04]  /*0400*/  IADD3 R14, P1, P2, R12, R10, R9 ;  /* 0x0000000a0c0e7210 */ /* 0x000fc80007a3e009 */
[----:B------:R-:W-:Y:S01]  /*0410*/  IADD3.X R15, R13, R3, R15, P1, P2 ;  /* 0x000000030d0f7210 */ /* 0x000fe20000fe440f */
[C---:B0-----:R-:W-:Y:S02]  /*0420*/  IMAD R16, R22.reuse, UR7, RZ ;  /* 0x0000000716107c24 */ /* 0x041fe4000f8e02ff */
[----:B------:R-:W-:-:S04]  /*0430*/  IMAD.WIDE.U32 R14, R22, UR6, R14 ;  /* 0x00000006160e7c25 */ /* 0x000fc8000f8e000e */
[----:B------:R-:W-:-:S05]  /*0440*/  IMAD R3, R23, UR6, R16 ;  /* 0x0000000617037c24 */ /* 0x000fca000f8e0210 */
[----:B------:R-:W-:Y:S01]  /*0450*/  IADD3 R15, R15, R3, RZ ;  /* 0x000000030f0f7210 */ /* 0x000fe20007ffe0ff */
[C---:B------:R-:W-:Y:S02]  /*0460*/  IMAD R3, R4.reuse, UR9, R17 ;  /* 0x0000000904037c24 */ /* 0x040fe4000f8e0211 */
[----:B------:R-:W-:Y:S01]  /*0470*/  IMAD.WIDE.U32 R14, R4, UR8, R14 ;  /* 0x00000008040e7c25 */ /* 0x000fe2000f8e000e */
[----:B------:R-:W-:-:S04]  /*0480*/  ULDC.64 UR8, c[0x0][0x288] ;  /* 0x0000a20000087ab9 */ /* 0x000fc80000000a00 */
[----:B------:R-:W-:Y:S02]  /*0490*/  IADD3 R3, R15, R3, RZ ;  /* 0x000000030f037210 */ /* 0x000fe40007ffe0ff */
[----:B------:R-:W-:-:S04]  /*04a0*/  LEA R16, P1, R14, UR8, 0x2 ;  /* 0x000000080e107c11 */ /* 0x000fc8000f8210ff */
[----:B------:R-:W-:-:S05]  /*04b0*/  LEA.HI.X R17, R14, UR9, R3, 0x2, P1 ;  /* 0x000000090e117c11 */ /* 0x000fca00088f1403 */
[----:B------:R0:W5:Y:S04]  /*04c0*/  LDG.E R3, desc[UR4][R16.64] ;  /* 0x0000000410037981 */ /* 0x000168000c1e1900 */
.L_x_73:
[----:B------:R-:W-:Y:S05]  /*04d0*/  BSYNC B0 ;  /* 0x0000000000007941 */ /* 0x000fea0003800000 */
.L_x_72:
[----:B------:R-:W-:Y:S01]  /*04e0*/  @P0 LOP3.LUT R5, R20, 0xffffffc0, RZ, 0xc0, !PT ;  /* 0xffffffc014050812 */ /* 0x000fe200078ec0ff */
[----:B------:R-:W-:Y:S01]  /*04f0*/  ULDC.64 UR8, c[0x0][0x238] ;  /* 0x00008e0000087ab9 */ /* 0x000fe20000000a00 */
[----:B------:R-:W-:Y:S01]  /*0500*/  ISETP.GE.AND P0, PT, R6, R7, PT ;  /* 0x000000070600720c */ /* 0x000fe20003f06270 */
[----:B------:R-:W-:Y:S01]  /*0510*/  IMAD R15, R0, UR8, RZ ;  /* 0x00000008000f7c24 */ /* 0x000fe2000f8e02ff */
[----:B------:R-:W-:Y:S01]  /*0520*/  IADD3 R19, R19, R21, RZ ;  /* 0x0000001513137210 */ /* 0x000fe20007ffe0ff */
[----:B------:R-:W-:Y:S01]  /*0530*/  BSSY B0, `(.L_x_74) ;  /* 0x0000035000007945 */ /* 0x000fe20003800000 */
[----:B------:R-:W-:Y:S01]  /*0540*/  IADD3.X R63, R2, R13, RZ, P3, !PT ;  /* 0x0000000d023f7210 */ /* 0x000fe20001ffe4ff */
[C---:B------:R-:W-:Y:S01]  /*0550*/  IMAD R35, R4.reuse, UR9, R15 ;  /* 0x0000000904237c24 */ /* 0x040fe2000f8e020f */
[----:B0-----:R-:W-:Y:S01]  /*0560*/  HFMA2.MMA R16, -RZ, RZ, 0, 0 ;  /* 0x00000000ff107435 */ /* 0x001fe200000001ff */
[----:B------:R-:W-:Y:S01]  /*0570*/  IMAD.WIDE.U32 R36, R4, UR8, R18 ;  /* 0x0000000804247c25 */ /* 0x000fe2000f8e0012 */
[----:B------:R-:W-:-:S02]  /*0580*/  CS2R R28, SRZ ;  /* 0x00000000001c7805 */ /* 0x000fc4000001ff00 */
[----:B------:R-:W-:Y:S02]  /*0590*/  CS2R R20, SRZ ;  /* 0x0000000000147805 */ /* 0x000fe4000001ff00 */
[----:B------:R-:W-:Y:S02]  /*05a0*/  CS2R R22, SRZ ;  /* 0x0000000000167805 */ /* 0x000fe4000001ff00 */
[----:B------:R-:W-:Y:S02]  /*05b0*/  CS2R R24, SRZ ;  /* 0x0000000000187805 */ /* 0x000fe4000001ff00 */
[----:B------:R-:W-:Y:S02]  /*05c0*/  CS2R R26, SRZ ;  /* 0x00000000001a7805 */ /* 0x000fe4000001ff00 */
[----:B------:R-:W-:Y:S02]  /*05d0*/  CS2R R12, SRZ ;  /* 0x00000000000c7805 */ /* 0x000fe4000001ff00 */
[----:B------:R-:W-:Y:S01]  /*05e0*/  CS2R R14, SRZ ;  /* 0x00000000000e7805 */ /* 0x000fe2000001ff00 */
[----:B------:R-:W-:Y:S01]  /*05f0*/  IMAD.WIDE R62, R11, 0x40, R62 ;  /* 0x000000400b3e7825 */ /* 0x000fe200078e023e */
        /* <DEDUP_REMOVED lines=9> */
[----:B------:R-:W-:-:S03]  /*0690*/  @!P1 MOV R34, R36 ;  /* 0x0000002400229202 */ /* 0x000fc60000000f00 */
[----:B------:R-:W-:Y:S02]  /*06a0*/  @!P2 MOV R30, R36 ;  /* 0x00000024001ea202 */ /* 0x000fe40000000f00 */
[----:B------:R-:W-:Y:S02]  /*06b0*/  @!P2 MOV R31, R35 ;  /* 0x00000023001fa202 */ /* 0x000fe40000000f00 */
[----:B------:R-:W1:Y:S08]  /*06c0*/  @!P2 LDC.64 R46, c[0x0][0x228] ;  /* 0x00008a00ff2eab82 */ /* 0x000e700000000a00 */
[----:B------:R-:W2:Y:S08]  /*06d0*/  @!P3 LDC.64 R48, c[0x0][0x228] ;  /* 0x00008a00ff30bb82 */ /* 0x000eb00000000a00 */
[----:B------:R-:W3:Y:S01]  /*06e0*/  @!P1 LDC.64 R40, c[0x0][0x210] ;  /* 0x00008400ff289b82 */ /* 0x000ee20000000a00 */
[----:B0-----:R-:W-:-:S02]  /*06f0*/  @!P1 IMAD R17, R63, R18, RZ ;  /* 0x000000123f119224 */ /* 0x001fc400078e02ff */
[----:B------:R-:W-:Y:S01]  /*0700*/  @!P1 IMAD.WIDE.U32 R38, R62, R18, R34 ;  /* 0x000000123e269225 */ /* 0x000fe200078e0022 */
[----:B------:R-:W-:-:S03]  /*0710*/  @!P3 MOV R18, R36 ;  /* 0x000000240012b202 */ /* 0x000fc60000000f00 */
[C---:B------:R-:W-:Y:S01]  /*0720*/  @!P1 IMAD R17, R62.reuse, R19, R17 ;  /* 0x000000133e119224 */ /* 0x040fe200078e0211 */
[----:B------:R-:W0:Y:S01]  /*0730*/  @!P2 LDC.64 R32, c[0x0][0x210] ;  /* 0x00008400ff20ab82 */ /* 0x000e220000000a00 */
[-C--:B-1----:R-:W-:Y:S01]  /*0740*/  @!P2 IMAD.WIDE.U32 R30, R62, R46.reuse, R30 ;  /* 0x0000002e3e1ea225 */ /* 0x082fe200078e001e */
[----:B------:R-:W-:Y:S02]  /*0750*/  @!P3 MOV R19, R35 ;  /* 0x000000230013b202 */ /* 0x000fe40000000f00 */
[----:B------:R-:W-:Y:S01]  /*0760*/  @!P1 IADD3 R17, R39, R17, RZ ;  /* 0x0000001127119210 */ /* 0x000fe20007ffe0ff */
[----:B------:R-:W-:-:S03]  /*0770*/  @!P2 IMAD R46, R63, R46, RZ ;  /* 0x0000002e3f2ea224 */ /* 0x000fc600078e02ff */
[----:B------:R-:W1:Y:S01]  /*0780*/  @!P3 LDC.64 R42, c[0x0][0x210] ;  /* 0x00008400ff2abb82 */ /* 0x000e620000000a00 */
[-C--:B--2---:R-:W-:Y:S02]  /*0790*/  @!P3 IMAD R50, R63, R48.reuse, RZ ;  /* 0x000000303f32b224 */ /* 0x084fe400078e02ff */
[----:B------:R-:W-:-:S04]  /*07a0*/  @!P3 IMAD.WIDE.U32 R18, R62, R48, R18 ;  /* 0x000000303e12b225 */ /* 0x000fc800078e0012 */
[----:B------:R-:W-:Y:S01]  /*07b0*/  @!P2 IMAD R47, R62, R47, R46 ;  /* 0x0000002f3e2fa224 */ /* 0x000fe200078e022e */
[----:B---3--:R-:W-:Y:S01]  /*07c0*/  @!P1 LEA R40, P4, R38, R40, 0x1 ;  /* 0x0000002826289211 */ /* 0x008fe200078808ff */
[----:B------:R-:W-:-:S03]  /*07d0*/  @!P3 IMAD R49, R62, R49, R50 ;  /* 0x000000313e31b224 */ /* 0x000fc600078e0232 */
[----:B------:R-:W-:Y:S02]  /*07e0*/  @!P2 IADD3 R47, R31, R47, RZ ;  /* 0x0000002f1f2fa210 */ /* 0x000fe40007ffe0ff */
[----:B------:R-:W-:Y:S02]  /*07f0*/  @!P3 IADD3 R49, R19, R49, RZ ;  /* 0x000000311331b210 */ /* 0x000fe40007ffe0ff */
[----:B0-----:R-:W-:Y:S02]  /*0800*/  @!P2 LEA R32, P5, R30, R32, 0x1 ;  /* 0x000000201e20a211 */ /* 0x001fe400078a08ff */
[----:B------:R-:W-:Y:S02]  /*0810*/  @!P1 LEA.HI.X R41, R38, R41, R17, 0x1, P4 ;  /* 0x0000002926299211 */ /* 0x000fe400020f0c11 */
[----:B------:R-:W-:-:S03]  /*0820*/  @!P2 LEA.HI.X R33, R30, R33, R47, 0x1, P5 ;  /* 0x000000211e21a211 */ /* 0x000fc600028f0c2f */
[----:B------:R0:W5:Y:S01]  /*0830*/  @!P1 LDG.E.128 R20, desc[UR4][R40.64] ;  /* 0x0000000428149981 */ /* 0x000162000c1e1d00 */
[----:B-1----:R-:W-:-:S03]  /*0840*/  @!P3 LEA R42, P6, R18, R42, 0x1 ;  /* 0x0000002a122ab211 */ /* 0x002fc600078c08ff */
[----:B------:R0:W5:Y:S01]  /*0850*/  @!P2 LDG.E.128 R24, desc[UR4][R32.64+0x80] ;  /* 0x000080042018a981 */ /* 0x000162000c1e1d00 */
[----:B------:R-:W-:-:S05]  /*0860*/  @!P3 LEA.HI.X R43, R18, R43, R49, 0x1, P6 ;  /* 0x0000002b122bb211 */ /* 0x000fca00030f0c31 */
[----:B------:R0:W5:Y:S04]  /*0870*/  @!P3 LDG.E.128 R12, desc[UR4][R42.64+0x100] ;  /* 0x000100042a0cb981 */ /* 0x000168000c1e1d00 */
.L_x_75:
[----:B------:R-:W-:Y:S05]  /*0880*/  BSYNC B0 ;  /* 0x0000000000007941 */ /* 0x000fea0003800000 */
.L_x_74:
[----:B------:R-:W-:Y:S01]  /*0890*/  IADD3 R48, R6, 0x20, RZ ;  /* 0x0000002006307810 */ /* 0x000fe20007ffe0ff */
[----:B------:R-:W-:Y:S01]  /*08a0*/  BSSY B0, `(.L_x_76) ;  /* 0x0000025000007945 */ /* 0x000fe20003800000 */
[----:B------:R-:W-:Y:S01]  /*08b0*/  HFMA2.MMA R17, -RZ, RZ, 0, 0 ;  /* 0x00000000ff117435 */ /* 0x000fe200000001ff */
[----:B0----5:R-:W-:Y:S02]  /*08c0*/  MOV R32, R20 ;  /* 0x0000001400207202 */ /* 0x021fe40000000f00 */
[----:B------:R-:W-:Y:S02]  /*08d0*/  CS2R R30, SRZ ;  /* 0x00000000001e7805 */ /* 0x000fe4000001ff00 */
[----:B------:R-:W-:Y:S02]  /*08e0*/  ISETP.GE.AND P1, PT, R48, R7, PT ;  /* 0x000000073000720c */ /* 0x000fe40003f26270 */
[----:B------:R-:W-:Y:S02]  /*08f0*/  CS2R R18, SRZ ;  /* 0x0000000000127805 */ /* 0x000fe4000001ff00 */
[----:B------:R-:W-:-:S02]  /*0900*/  MOV R33, R21 ;  /* 0x0000001500217202 */ /* 0x000fc40000000f00 */
[----:B------:R-:W-:Y:S02]  /*0910*/  CS2R R20, SRZ ;  /* 0x0000000000147805 */ /* 0x000fe4000001ff00 */
[----:B------:R-:W-:Y:S02]  /*0920*/  MOV R46, R22 ;  /* 0x00000016002e7202 */ /* 0x000fe40000000f00 */
[----:B------:R-:W-:Y:S02]  /*0930*/  MOV R49, R23 ;  /* 0x0000001700317202 */ /* 0x000fe40000000f00 */
[----:B------:R-:W-:Y:S02]  /*0940*/  CS2R R22, SRZ ;  /* 0x0000000000167805 */ /* 0x000fe4000001ff00 */
[----:B------:R-:W-:Y:S02]  /*0950*/  MOV R47, R24 ;  /* 0x00000018002f7202 */ /* 0x000fe40000000f00 */
[----:B------:R-:W-:-:S02]  /*0960*/  MOV R50, R25 ;  /* 0x0000001900327202 */ /* 0x000fc40000000f00 */
[----:B------:R-:W-:Y:S02]  /*0970*/  MOV R51, R26 ;  /* 0x0000001a00337202 */ /* 0x000fe40000000f00 */
[----:B------:R-:W-:Y:S01]  /*0980*/  MOV R52, R27 ;  /* 0x0000001b00347202 */ /* 0x000fe20000000f00 */
[----:B------:R-:W-:Y:S06]  /*0990*/  @P1 BRA `(.L_x_77) ;  /* 0x0000000000541947 */ /* 0x000fec0003800000 */
[----:B------:R-:W-:Y:S01]  /*09a0*/  IADD3 R25, P1, R62, 0x20, RZ ;  /* 0x000000203e197810 */ /* 0x000fe20007f3e0ff */
[----:B------:R-:W-:Y:S01]  /*09b0*/  ULDC.64 UR10, c[0x0][0x228] ;  /* 0x00008a00000a7ab9 */ /* 0x000fe20000000a00 */
[----:B------:R-:W-:Y:S01]  /*09c0*/  IADD3 R34, R64, 0x40, RZ ;  /* 0x0000004040227810 */ /* 0x000fe20007ffe0ff */
[----:B------:R-:W-:Y:S01]  /*09d0*/  ULDC UR8, c[0x0][0x21c] ;  /* 0x0000870000087ab9 */ /* 0x000fe20000000800 */
[----:B------:R-:W-:Y:S02]  /*09e0*/  IADD3.X R24, RZ, R63, RZ, P1, !PT ;  /* 0x0000003fff187210 */ /* 0x000fe40000ffe4ff */
[----:B------:R-:W-:Y:S02]  /*09f0*/  MOV R26, R36 ;  /* 0x00000024001a7202 */ /* 0x000fe40000000f00 */
[----:B------:R-:W-:Y:S01]  /*0a00*/  MOV R27, R35 ;  /* 0x00000023001b7202 */ /* 0x000fe20000000f00 */
[----:B------:R-:W-:Y:S01]  /*0a10*/  IMAD R24, R24, UR10, RZ ;  /* 0x0000000a18187c24 */ /* 0x000fe2000f8e02ff */
[----:B------:R-:W-:-:S02]  /*0a20*/  ISETP.GE.AND P3, PT, R34, UR8, PT ;  /* 0x0000000822007c0c */ /* 0x000fc4000bf66270 */
[C---:B------:R-:W-:Y:S01]  /*0a30*/  IADD3 R34, R64.reuse, 0x80, RZ ;  /* 0x0000008040227810 */ /* 0x040fe20007ffe0ff */
[C---:B------:R-:W-:Y:S01]  /*0a40*/  IMAD.WIDE.U32 R26, R25.reuse, UR10, R26 ;  /* 0x0000000a191a7c25 */ /* 0x040fe2000f8e001a */
        /* <DEDUP_REMOVED lines=10> */
.L_x_77:
[----:B------:R-:W-:Y:S05]  /*0af0*/  BSYNC B0 ;  /* 0x0000000000007941 */ /* 0x000fea0003800000 */
.L_x_76:
[----:B------:R-:W-:Y:S01]  /*0b00*/  BSSY B0, `(.L_x_78) ;  /* 0x0000056000007945 */ /* 0x000fe20003800000 */
[----:B-----5:R-:W-:Y:S02]  /*0b10*/  MOV R53, R28 ;  /* 0x0000001c00357202 */ /* 0x020fe40000000f00 */
[----:B0-----:R-:W-:Y:S02]  /*0b20*/  CS2R R24, SRZ ;  /* 0x0000000000187805 */ /* 0x001fe4000001ff00 */
[----:B------:R-:W-:Y:S02]  /*0b30*/  MOV R54, R29 ;  /* 0x0000001d00367202 */ /* 0x000fe40000000f00 */
[----:B------:R-:W-:Y:S02]  /*0b40*/  CS2R R26, SRZ ;  /* 0x00000000001a7805 */ /* 0x000fe4000001ff00 */
[----:B------:R-:W-:Y:S02]  /*0b50*/  MOV R55, R30 ;  /* 0x0000001e00377202 */ /* 0x000fe40000000f00 */
[----:B------:R-:W-:-:S02]  /*0b60*/  CS2R R28, SRZ ;  /* 0x00000000001c7805 */ /* 0x000fc4000001ff00 */
[----:B------:R-:W-:Y:S02]  /*0b70*/  MOV R57, R31 ;  /* 0x0000001f00397202 */ /* 0x000fe40000000f00 */
[----:B------:R-:W-:Y:S02]  /*0b80*/  CS2R R30, SRZ ;  /* 0x00000000001e7805 */ /* 0x000fe4000001ff00 */
[----:B------:R-:W-:Y:S02]  /*0b90*/  MOV R56, R20 ;  /* 0x0000001400387202 */ /* 0x000fe40000000f00 */
[----:B------:R-:W-:Y:S02]  /*0ba0*/  MOV R58, R21 ;  /* 0x00000015003a7202 */ /* 0x000fe40000000f00 */
[----:B------:R-:W-:Y:S02]  /*0bb0*/  CS2R R20, SRZ ;  /* 0x0000000000147805 */ /* 0x000fe4000001ff00 */
[----:B------:R-:W-:-:S02]  /*0bc0*/  MOV R59, R22 ;  /* 0x00000016003b7202 */ /* 0x000fc40000000f00 */
[----:B------:R-:W-:Y:S02]  /*0bd0*/  MOV R60, R23 ;  /* 0x00000017003c7202 */ /* 0x000fe40000000f00 */
[----:B------:R-:W-:Y:S01]  /*0be0*/  CS2R R22, SRZ ;  /* 0x0000000000167805 */ /* 0x000fe2000001ff00 */
[----:B------:R-:W-:Y:S06]  /*0bf0*/  @P0 BRA `(.L_x_79) ;  /* 0x0000000400180947 */ /* 0x000fec0003800000 */
[----:B------:R-:W0:Y:S01]  /*0c00*/  LDC R35, c[0x0][0x21c] ;  /* 0x00008700ff237b82 */ /* 0x000e220000000800 */
[C---:B------:R-:W-:Y:S01]  /*0c10*/  IADD3 R34, R64.reuse, 0x40, RZ ;  /* 0x0000004040227810 */ /* 0x040fe20007ffe0ff */
[----:B------:R-:W-:Y:S01]  /*0c20*/  BSSY B1, `(.L_x_80) ;  /* 0x0000019000017945 */ /* 0x000fe20003800000 */
[C---:B------:R-:W-:Y:S02]  /*0c30*/  IADD3 R36, R64.reuse, 0x80, RZ ;  /* 0x0000008040247810 */ /* 0x040fe40007ffe0ff */
[-C--:B0-----:R-:W-:Y:S02]  /*0c40*/  ISETP.GE.AND P0, PT, R64, R35.reuse, PT ;  /* 0x000000234000720c */ /* 0x081fe40003f06270 */
[-C--:B------:R-:W-:Y:S02]  /*0c50*/  ISETP.GE.AND P1, PT, R34, R35.reuse, PT ;  /* 0x000000232200720c */ /* 0x080fe40003f26270 */
[----:B------:R-:W-:-:S09]  /*0c60*/  ISETP.GE.AND P2, PT, R36, R35, PT ;  /* 0x000000232400720c */ /* 0x000fd20003f46270 */
[----:B------:R-:W-:Y:S05]  /*0c70*/  @P0 BRA `(.L_x_81) ;  /* 0x00000000004c0947 */ /* 0x000fea0003800000 */
[----:B------:R-:W0:Y:S01]  /*0c80*/  LDC.64 R20, c[0x0][0x250] ;  /* 0x00009400ff147b82 */ /* 0x000e220000000a00 */
[----:B------:R-:W-:Y:S02]  /*0c90*/  ULDC.64 UR8, c[0x0][0x258] ;  /* 0x0000960000087ab9 */ /* 0x000fe40000000a00 */
[----:B------:R-:W-:-:S04]  /*0ca0*/  IMAD R35, R0, UR8, RZ ;  /* 0x0000000800237c24 */ /* 0x000fc8000f8e02ff */
[----:B------:R-:W-:Y:S02]  /*0cb0*/  IMAD R35, R4, UR9, R35 ;  /* 0x0000000904237c24 */ /* 0x000fe4000f8e0223 */
[C---:B0-----:R-:W-:Y:S02]  /*0cc0*/  IMAD R34, R20.reuse, UR7, RZ ;  /* 0x0000000714227c24 */ /* 0x041fe4000f8e02ff */
[----:B------:R-:W-:-:S04]  /*0cd0*/  IMAD.WIDE.U32 R22, R20, UR6, R64 ;  /* 0x0000000614167c25 */ /* 0x000fc8000f8e0040 */
[----:B------:R-:W-:-:S05]  /*0ce0*/  IMAD R21, R21, UR6, R34 ;  /* 0x0000000615157c24 */ /* 0x000fca000f8e0222 */
[----:B------:R-:W-:-:S03]  /*0cf0*/  IADD3 R23, R23, R21, RZ ;  /* 0x0000001517177210 */ /* 0x000fc60007ffe0ff */
[----:B------:R-:W-:Y:S01]  /*0d00*/  IMAD.WIDE.U32 R22, R4, UR8, R22 ;  /* 0x0000000804167c25 */ /* 0x000fe2000f8e0016 */
[----:B------:R-:W-:-:S03]  /*0d10*/  ULDC.64 UR8, c[0x0][0x248] ;  /* 0x0000920000087ab9 */ /* 0x000fc60000000a00 */
[----:B------:R-:W-:Y:S01]  /*0d20*/  IMAD R21, R63, UR8, RZ ;  /* 0x000000083f157c24 */ /* 0x000fe2000f8e02ff */
[----:B------:R-:W-:-:S03]  /*0d30*/  IADD3 R23, R23, R35, RZ ;  /* 0x0000002317177210 */ /* 0x000fc60007ffe0ff */
[C---:B------:R-:W-:Y:S02]  /*0d40*/  IMAD R21, R62.reuse, UR9, R21 ;  /* 0x000000093e157c24 */ /* 0x040fe4000f8e0215 */
[----:B------:R-:W-:Y:S01]  /*0d50*/  IMAD.WIDE.U32 R22, R62, UR8, R22 ;  /* 0x000000083e167c25 */ /* 0x000fe2000f8e0016 */
[----:B------:R-:W-:-:S04]  /*0d60*/  ULDC.64 UR8, c[0x0][0x240] ;  /* 0x0000900000087ab9 */ /* 0x000fc80000000a00 */
[----:B------:R-:W-:Y:S02]  /*0d70*/  IADD3 R21, R23, R21, RZ ;  /* 0x0000001517157210 */ /* 0x000fe40007ffe0ff */
[----:B------:R-:W-:-:S04]  /*0d80*/  LEA R20, P0, R22, UR8, 0x1 ;  /* 0x0000000816147c11 */ /* 0x000fc8000f8008ff */
[----:B------:R-:W-:-:S06]  /*0d90*/  LEA.HI.X R21, R22, UR9, R21, 0x1, P0 ;  /* 0x0000000916157c11 */ /* 0x000fcc00080f0c15 */
[----:B------:R-:W5:Y:S03]  /*0da0*/  LDG.E.128 R20, desc[UR4][R20.64] ;  /* 0x0000000414147981 */ /* 0x000f66000c1e1d00 */
.L_x_81:
[----:B------:R-:W-:Y:S05]  /*0db0*/  BSYNC B1 ;  /* 0x0000000000017941 */ /* 0x000fea0003800000 */
.L_x_80:
[----:B------:R-:W-:Y:S04]  /*0dc0*/  BSSY B1, `(.L_x_82) ;  /* 0x0000015000017945 */ /* 0x000fe80003800000 */
        /* <DEDUP_REMOVED lines=20> */
.L_x_83:
[----:B------:R-:W-:Y:S05]  /*0f10*/  BSYNC B1 ;  /* 0x0000000000017941 */ /* 0x000fea0003800000 */
.L_x_82:
        /* <DEDUP_REMOVED lines=20> */
.L_x_79:
[----:B------:R-:W-:Y:S05]  /*1060*/  BSYNC B0 ;  /* 0x0000000000007941 */ /* 0x000fea0003800000 */
.L_x_78:
[----:B-----5:R-:W-:Y:S01]  /*1070*/  MOV R34, R20 ;  /* 0x0000001400227202 */ /* 0x020fe20000000f00 */
[--C-:B------:R-:W-:Y:S01]  /*1080*/  HADD2.F32 R20, -RZ, R32.reuse.H1_H1 ;  /* 0x30000020ff147230 */ /* 0x100fe20000004100 */
[----:B------:R-:W-:Y:S01]  /*1090*/  MOV R36, R21 ;  /* 0x0000001500247202 */ /* 0x000fe20000000f00 */
[----:B------:R-:W-:Y:S01]  /*10a0*/  HADD2.F32 R32, -RZ, R32.H0_H0 ;  /* 0x20000020ff207230 */ /* 0x000fe20000004100 */
[----:B------:R-:W-:Y:S01]  /*10b0*/  MOV R61, R22 ;  /* 0x00000016003d7202 */ /* 0x000fe20000000f00 */
[--C-:B------:R-:W-:Y:S01]  /*10c0*/  HADD2.F32 R35, -RZ, R34.reuse.H1_H1 ;  /* 0x30000022ff237230 */ /* 0x100fe20000004100 */
[----:B------:R-:W-:Y:S01]  /*10d0*/  BSSY B0, `(.L_x_84) ;  /* 0x0000032000007945 */ /* 0x000fe20003800000 */
[----:B------:R-:W-:Y:S01]  /*10e0*/  HADD2.F32 R21, -RZ, R34.H0_H0 ;  /* 0x20000022ff157230 */ /* 0x000fe20000004100 */
[----:B------:R-:W-:Y:S01]  /*10f0*/  CS2R R38, SRZ ;  /* 0x0000000000267805 */ /* 0x000fe2000001ff00 */
[--C-:B------:R-:W-:Y:S02]  /*1100*/  HADD2.F32 R66, -RZ, R33.reuse.H1_H1 ;  /* 0x30000021ff427230 */ /* 0x100fe40000004100 */
[----:B------:R-:W-:Y:S01]  /*1110*/  FMUL.FTZ R37, R20, R35 ;  /* 0x0000002314257220 */ /* 0x000fe20000410000 */
[----:B------:R-:W-:Y:S01]  /*1120*/  HADD2.F32 R20, -RZ, R33.H0_H0 ;  /* 0x20000021ff147230 */ /* 0x000fe20000004100 */
[----:B------:R-:W-:Y:S01]  /*1130*/  CS2R R40, SRZ ;  /* 0x0000000000287805 */ /* 0x000fe2000001ff00 */
[----:B------:R-:W-:-:S02]  /*1140*/  HADD2.F32 R35, -RZ, R36.H0_H0 ;  /* 0x20000024ff237230 */ /* 0x000fc40000004100 */
[----:B------:R-:W-:Y:S01]  /*1150*/  FFMA.FTZ R37, R32, R21, R37 ;  /* 0x0000001520257223 */ /* 0x000fe20000010025 */
[----:B------:R-:W-:Y:S01]  /*1160*/  IMAD R21, R11, -0x40, R45 ;  /* 0xffffffc00b157824 */ /* 0x000fe200078e022d */
[----:B------:R-:W-:Y:S01]  /*1170*/  CS2R R42, SRZ ;  /* 0x00000000002a7805 */ /* 0x000fe2000001ff00 */
[----:B------:R-:W-:Y:S02]  /*1180*/  HADD2.F32 R33, -RZ, R36.H1_H1 ;  /* 0x30000024ff217230 */ /* 0x000fe40000004100 */
[----:B------:R-:W-:Y:S01]  /*1190*/  FFMA.FTZ R35, R20, R35, R37 ;  /* 0x0000002314237223 */ /* 0x000fe20000010025 */
[----:B------:R-:W-:Y:S01]  /*11a0*/  HADD2.F32 R67, -RZ, R46.H0_H0 ;  /* 0x2000002eff437230 */ /* 0x000fe20000004100 */
[----:B------:R-:W-:Y:S02]  /*11b0*/  ISETP.GE.AND P0, PT, R48, R21, PT ;  /* 0x000000153000720c */ /* 0x000fe40003f06270 */
[----:B------:R-:W-:Y:S01]  /*11c0*/  CS2R R36, SRZ ;  /* 0x0000000000247805 */ /* 0x000fe2000001ff00 */
[----:B------:R-:W-:Y:S01]  /*11d0*/  FFMA.FTZ R66, R66, R33, R35 ;  /* 0x0000002142427223 */ /* 0x000fe20000010023 */
[----:B------:R-:W-:-:S02]  /*11e0*/  CS2R R32, SRZ ;  /* 0x0000000000207805 */ /* 0x000fc4000001ff00 */
[----:B------:R-:W-:Y:S01]  /*11f0*/  CS2R R34, SRZ ;  /* 0x0000000000227805 */ /* 0x000fe2000001ff00 */
[----:B------:R-:W-:-:S06]  /*1200*/  HADD2.F32 R68, -RZ, R61.H0_H0 ;  /* 0x2000003dff447230 */ /* 0x000fcc0000004100 */
[----:B------:R-:W-:Y:S05]  /*1210*/  @P0 BRA `(.L_x_85) ;  /* 0x0000000000740947 */ /* 0x000fea0003800000 */
[----:B------:R-:W0:Y:S01]  /*1220*/  LDC.64 R20, c[0x0][0x250] ;  /* 0x00009400ff147b82 */ /* 0x000e220000000a00 */
[----:B------:R-:W-:Y:S01]  /*1230*/  ULDC.64 UR8, c[0x0][0x258] ;  /* 0x0000960000087ab9 */ /* 0x000fe20000000a00 */
[----:B------:R-:W-:Y:S01]  /*1240*/  ULDC.64 UR10, c[0x0][0x248] ;  /* 0x00009200000a7ab9 */ /* 0x000fe20000000a00 */
[C---:B0-----:R-:W-:Y:S02]  /*1250*/  IMAD R69, R20.reuse, UR7, RZ ;  /* 0x0000000714457c24 */ /* 0x041fe4000f8e02ff */
[----:B------:R-:W-:Y:S01]  /*1260*/  IMAD.WIDE.U32 R70, R20, UR6, R64 ;  /* 0x0000000614467c25 */ /* 0x000fe2000f8e0040 */
[----:B------:R-:W-:Y:S02]  /*1270*/  IADD3 R20, P0, R62, 0x20, RZ ;  /* 0x000000203e147810 */ /* 0x000fe40007f1e0ff */
[----:B------:R-:W-:Y:S01]  /*1280*/  IADD3 R62, R64, 0x40, RZ ;  /* 0x00000040403e7810 */ /* 0x000fe20007ffe0ff */
[----:B------:R-:W-:Y:S02]  /*1290*/  IMAD R21, R21, UR6, R69 ;  /* 0x0000000615157c24 */ /* 0x000fe4000f8e0245 */
[----:B------:R-:W-:-:S03]  /*12a0*/  IMAD R65, R0, UR8, RZ ;  /* 0x0000000800417c24 */ /* 0x000fc6000f8e02ff */
[----:B------:R-:W-:Y:S01]  /*12b0*/  IADD3 R71, R71, R21, RZ ;  /* 0x0000001547477210 */ /* 0x000fe20007ffe0ff */
[----:B------:R-:W-:Y:S01]  /*12c0*/  IMAD R65, R4, UR9, R65 ;  /* 0x0000000904417c24 */ /* 0x000fe2000f8e0241 */
[----:B------:R-:W-:Y:S02]  /*12d0*/  IADD3.X R21, RZ, R63, RZ, P0, !PT ;  /* 0x0000003fff157210 */ /* 0x000fe400007fe4ff */
[----:B------:R-:W-:Y:S01]  /*12e0*/  IADD3 R63, R64, 0x80, RZ ;  /* 0x00000080403f7810 */ /* 0x000fe20007ffe0ff */
[----:B------:R-:W-:Y:S01]  /*12f0*/  IMAD.WIDE.U32 R70, R4, UR8, R70 ;  /* 0x0000000804467c25 */ /* 0x000fe2000f8e0046 */
[----:B------:R-:W-:Y:S02]  /*1300*/  ULDC UR8, c[0x0][0x21c] ;  /* 0x0000870000087ab9 */ /* 0x000fe40000000800 */
[----:B------:R-:W-:Y:S01]  /*1310*/  ISETP.GE.AND P1, PT, R64, UR8, PT ;  /* 0x0000000840007c0c */ /* 0x000fe2000bf26270 */
[----:B------:R-:W-:Y:S01]  /*1320*/  IMAD R21, R21, UR10, RZ ;  /* 0x0000000a15157c24 */ /* 0x000fe2000f8e02ff */
[----:B------:R-:W-:-:S02]  /*1330*/  IADD3 R71, R71, R65, RZ ;  /* 0x0000004147477210 */ /* 0x000fc40007ffe0ff */
[----:B------:R-:W-:Y:S01]  /*1340*/  ISETP.GE.AND P2, PT, R62, UR8, PT ;  /* 0x000000083e007c0c */ /* 0x000fe2000bf46270 */
[C---:B------:R-:W-:Y:S01]  /*1350*/  IMAD R21, R20.reuse, UR11, R21 ;  /* 0x0000000b14157c24 */ /* 0x040fe2000f8e0215 */
[----:B------:R-:W-:Y:S01]  /*1360*/  ISETP.GE.AND P3, PT, R63, UR8, PT ;  /* 0x000000083f007c0c */ /* 0x000fe2000bf66270 */
[----:B------:R-:W-:Y:S01]  /*1370*/  IMAD.WIDE.U32 R70, R20, UR10, R70 ;  /* 0x0000000a14467c25 */ /* 0x000fe2000f8e0046 */
[----:B------:R-:W-:-:S04]  /*1380*/  ULDC.64 UR8, c[0x0][0x240] ;  /* 0x0000900000087ab9 */ /* 0x000fc80000000a00 */
[----:B------:R-:W-:Y:S02]  /*1390*/  IADD3 R21, R71, R21, RZ ;  /* 0x0000001547157210 */ /* 0x000fe40007ffe0ff */
[----:B------:R-:W-:-:S04]  /*13a0*/  LEA R20, P0, R70, UR8, 0x1 ;  /* 0x0000000846147c11 */ /* 0x000fc8000f8008ff */
[----:B------:R-:W-:-:S05]  /*13b0*/  LEA.HI.X R21, R70, UR9, R21, 0x1, P0 ;  /* 0x0000000946157c11 */ /* 0x000fca00080f0c15 */
[----:B------:R0:W5:Y:S04]  /*13c0*/  @!P1 LDG.E.128 R32, desc[UR4][R20.64] ;  /* 0x0000000414209981 */ /* 0x000168000c1e1d00 */
[----:B------:R0:W5:Y:S04]  /*13d0*/  @!P2 LDG.E.128 R36, desc[UR4][R20.64+0x80] ;  /* 0x000080041424a981 */ /* 0x000168000c1e1d00 */
[----:B------:R0:W5:Y:S02]  /*13e0*/  @!P3 LDG.E.128 R40, desc[UR4][R20.64+0x100] ;  /* 0x000100041428b981 */ /* 0x000164000c1e1d00 */
.L_x_85:
[----:B------:R-:W-:Y:S05]  /*13f0*/  BSYNC B0 ;  /* 0x0000000000007941 */ /* 0x000fea0003800000 */
.L_x_84:
[----:B-----5:R-:W-:Y:S01]  /*1400*/  MOV R22, R32 ;  /* 0x0000002000167202 */ /* 0x020fe20000000f00 */
[----:B------:R-:W-:Y:S02]  /*1410*/  HADD2.F32 R46, -RZ, R46.H1_H1 ;  /* 0x3000002eff2e7230 */ /* 0x000fe40000004100 */
[----:B------:R-:W-:Y:S01]  /*1420*/  FFMA.FTZ R67, R67, R68, R66 ;  /* 0x0000004443437223 */ /* 0x000fe20000010042 */
[----:B0-----:R-:W-:Y:S01]  /*1430*/  HADD2.F32 R21, -RZ, R61.H1_H1 ;  /* 0x3000003dff157230 */ /* 0x001fe20000004100 */
[----:B------:R-:W-:Y:S01]  /*1440*/  BSSY B0, `(.L_x_86) ;  /* 0x00000bc000007945 */ /* 0x000fe20003800000 */
[--C-:B------:R-:W-:Y:S02]  /*1450*/  HADD2.F32 R20, -RZ, R53.reuse.H1_H1 ;  /* 0x30000035ff147230 */ /* 0x100fe40000004100 */
[----:B------:R-:W-:Y:S02]  /*1460*/  HADD2.F32 R61, -RZ, R22.H1_H1 ;  /* 0x30000016ff3d7230 */ /* 0x000fe40000004100 */
[----:B------:R-:W-:Y:S01]  /*1470*/  FFMA.FTZ R46, R46, R21, R67 ;  /* 0x000000152e2e7223 */ /* 0x000fe20000010043 */
[----:B------:R-:W-:-:S02]  /*1480*/  HADD2.F32 R53, -RZ, R53.H0_H0 ;  /* 0x20000035ff357230 */ /* 0x000fc40000004100 */
[----:B------:R-:W-:Y:S02]  /*1490*/  HADD2.F32 R21, -RZ, R49.H0_H0 ;  /* 0x20000031ff157230 */ /* 0x000fe40000004100 */
[----:B------:R-:W-:Y:S01]  /*14a0*/  FMUL.FTZ R20, R20, R61 ;  /* 0x0000003d14147220 */ /* 0x000fe20000410000 */
[----:B------:R-:W-:Y:S02]  /*14b0*/  HADD2.F32 R32, -RZ, R23.H0_H0 ;  /* 0x20000017ff207230 */ /* 0x000fe40000004100 */
[----:B------:R-:W-:Y:S02]  /*14c0*/  HADD2.F32 R22, -RZ, R22.H0_H0 ;  /* 0x20000016ff167230 */ /* 0x000fe40000004100 */
[----:B------:R-:W-:Y:S02]  /*14d0*/  HADD2.F32 R49, -RZ, R49.H1_H1 ;  /* 0x30000031ff317230 */ /* 0x000fe40000004100 */
[----:B------:R-:W-:Y:S01]  /*14e0*/  FFMA.FTZ R32, R21, R32, R46 ;  /* 0x0000002015207223 */ /* 0x000fe2000001002e */
[----:B------:R-:W-:-:S02]  /*14f0*/  HADD2.F32 R21, -RZ, R33.H0_H0 ;  /* 0x20000021ff157230 */ /* 0x000fc40000004100 */
[----:B------:R-:W-:Y:S01]  /*1500*/  FFMA.FTZ R53, R53, R22, R20 ;  /* 0x0000001635357223 */ /* 0x000fe20000010014 */
[--C-:B------:R-:W-:Y:S01]  /*1510*/  HADD2.F32 R20, -RZ, R54.reuse.H0_H0 ;  /* 0x20000036ff147230 */ /* 0x100fe20000004100 */
[----:B------:R-:W-:Y:S01]  /*1520*/  MOV R46, R24 ;  /* 0x00000018002e7202 */ /* 0x000fe20000000f00 */
[----:B------:R-:W-:Y:S02]  /*1530*/  HADD2.F32 R22, -RZ, R23.H1_H1 ;  /* 0x30000017ff167230 */ /* 0x000fe40000004100 */
[----:B------:R-:W-:Y:S02]  /*1540*/  HADD2.F32 R54, -RZ, R54.H1_H1 ;  /* 0x30000036ff367230 */ /* 0x000fe40000004100 */
[----:B------:R-:W-:Y:S01]  /*1550*/  FFMA.FTZ R21, R20, R21, R53 ;  /* 0x0000001514157223 */ /* 0x000fe20000010035 */
[----:B------:R-:W-:Y:S02]  /*1560*/  HADD2.F32 R23, -RZ, R33.H1_H1 ;  /* 0x30000021ff177230 */ /* 0x000fe40000004100 */
[----:B------:R-:W-:Y:S01]  /*1570*/  FFMA.FTZ R32, R49, R22, R32 ;  /* 0x0000001631207223 */ /* 0x000fe20000010020 */
[----:B------:R-:W-:-:S02]  /*1580*/  HADD2.F32 R20, -RZ, R55.H0_H0 ;  /* 0x20000037ff147230 */ /* 0x000fc40000004100 */
[----:B------:R-:W-:Y:S02]  /*1590*/  HADD2.F32 R55, -RZ, R55.H1_H1 ;  /* 0x30000037ff377230 */ /* 0x000fe40000004100 */
[----:B------:R-:W-:Y:S01]  /*15a0*/  FFMA.FTZ R33, R54, R23, R21 ;  /* 0x0000001736217223 */ /* 0x000fe20000010015 */
[----:B------:R-:W-:Y:S02]  /*15b0*/  HADD2.F32 R23, -RZ, R34.H0_H0 ;  /* 0x20000022ff177230 */ /* 0x000fe40000004100 */
[----:B------:R-:W-:Y:S02]  /*15c0*/  HADD2.F32 R21, -RZ, R47.H0_H0 ;  /* 0x2000002fff157230 */ /* 0x000fe40000004100 */
[----:B------:R-:W-:Y:S02]  /*15d0*/  HADD2.F32 R24, -RZ, R46.H0_H0 ;  /* 0x2000002eff187230 */ /* 0x000fe40000004100 */
[----:B------:R-:W-:Y:S01]  /*15e0*/  FFMA.FTZ R20, R20, R23, R33 ;  /* 0x0000001714147223 */ /* 0x000fe20000010021 */
[----:B------:R-:W-:Y:S01]  /*15f0*/  HADD2.F32 R22, -RZ, R34.H1_H1 ;  /* 0x30000022ff167230 */ /* 0x000fe20000004100 */
[----:B------:R-:W-:Y:S01]  /*1600*/  MOV R34, R25 ;  /* 0x0000001900227202 */ /* 0x000fe20000000f00 */
[----:B------:R-:W-:-:S02]  /*1610*/  HADD2.F32 R23, -RZ, R36.H0_H0 ;  /* 0x20000024ff177230 */ /* 0x000fc40000004100 */
[----:B------:R-:W-:Y:S01]  /*1620*/  FFMA.FTZ R32, R21, R24, R32 ;  /* 0x0000001815207223 */ /* 0x000fe20000010020 */
[----:B------:R-:W-:Y:S02]  /*1630*/  HADD2.F32 R21, -RZ, R35.H0_H0 ;  /* 0x20000023ff157230 */ /* 0x000fe40000004100 */
[----:B------:R-:W-:Y:S01]  /*1640*/  FFMA.FTZ R55, R55, R22, R20 ;  /* 0x0000001637377223 */ /* 0x000fe20000010014 */
[--C-:B------:R-:W-:Y:S02]  /*1650*/  HADD2.F32 R20, -RZ, R57.reuse.H0_H0 ;  /* 0x20000039ff147230 */ /* 0x100fe40000004100 */
[----:B------:R-:W-:Y:S02]  /*1660*/  HADD2.F32 R57, -RZ, R57.H1_H1 ;  /* 0x30000039ff397230 */ /* 0x000fe40000004100 */
[----:B------:R-:W-:Y:S02]  /*1670*/  HADD2.F32 R22, -RZ, R35.H1_H1 ;  /* 0x30000023ff167230 */ /* 0x000fe40000004100 */
[----:B------:R-:W-:Y:S01]  /*1680*/  FFMA.FTZ R20, R20, R21, R55 ;  /* 0x0000001514147223 */ /* 0x000fe20000010037 */
[----:B------:R-:W-:-:S02]  /*1690*/  HADD2.F32 R47, -RZ, R47.H1_H1 ;  /* 0x3000002fff2f7230 */ /* 0x000fc40000004100 */
[----:B------:R-:W-:Y:S02]  /*16a0*/  HADD2.F32 R24, -RZ, R46.H1_H1 ;  /* 0x3000002eff187230 */ /* 0x000fe40000004100 */
[----:B------:R-:W-:Y:S01]  /*16b0*/  FFMA.FTZ R57, R57, R22, R20 ;  /* 0x0000001639397223 */ /* 0x000fe20000010014 */
[--C-:B------:R-:W-:Y:S02]  /*16c0*/  HADD2.F32 R20, -RZ, R56.reuse.H0_H0 ;  /* 0x20000038ff147230 */ /* 0x100fe40000004100 */
[----:B------:R-:W-:Y:S02]  /*16d0*/  HADD2.F32 R56, -RZ, R56.H1_H1 ;  /* 0x30000038ff387230 */ /* 0x000fe40000004100 */
[----:B------:R-:W-:Y:S01]  /*16e0*/  FFMA.FTZ R24, R47, R24, R32 ;  /* 0x000000182f187223 */ /* 0x000fe20000010020 */
        /* <DEDUP_REMOVED lines=13> */
[----:B------:R-:W-:Y:S02]  /*17c0*/  HADD2.F32 R24, -RZ, R51.H0_H0 ;  /* 0x20000033ff187230 */ /* 0x000fe40000004100 */
[----:B------:R-:W-:Y:S01]  /*17d0*/  FFMA.FTZ R35, R50, R21, R33 ;  /* 0x0000001532237223 */ /* 0x000fe20000010021 */
[----:B------:R-:W-:Y:S02]  /*17e0*/  HADD2.F32 R33, -RZ, R26.H0_H0 ;  /* 0x2000001aff217230 */ /* 0x000fe40000004100 */
[----:B------:R-:W-:Y:S01]  /*17f0*/  FFMA.FTZ R58, R58, R25, R23 ;  /* 0x000000193a3a7223 */ /* 0x000fe20000010017 */
[----:B------:R-:W-:-:S02]  /*1800*/  HADD2.F32 R25, -RZ, R59.H0_H0 ;  /* 0x2000003bff197230 */ /* 0x000fc40000004100 */
[----:B------:R-:W-:Y:S02]  /*1810*/  HADD2.F32 R32, -RZ, R38.H0_H0 ;  /* 0x20000026ff207230 */ /* 0x000fe40000004100 */
[----:B------:R-:W-:Y:S01]  /*1820*/  FFMA.FTZ R36, R24, R33, R35 ;  /* 0x0000002118247223 */ /* 0x000fe20000010023 */
[--C-:B------:R-:W-:Y:S02]  /*1830*/  HADD2.F32 R24, -RZ, R30.reuse.H0_H0 ;  /* 0x2000001eff187230 */ /* 0x100fe40000004100 */
[----:B------:R-:W-:Y:S02]  /*1840*/  HADD2.F32 R51, -RZ, R51.H1_H1 ;  /* 0x30000033ff337230 */ /* 0x000fe40000004100 */
[----:B------:R-:W-:Y:S01]  /*1850*/  FFMA.FTZ R58, R25, R32, R58 ;  /* 0x00000020193a7223 */ /* 0x000fe2000001003a */
[----:B------:R-:W-:Y:S02]  /*1860*/  HADD2.F32 R25, -RZ, R30.H1_H1 ;  /* 0x3000001eff197230 */ /* 0x000fe40000004100 */
[----:B------:R-:W-:-:S02]  /*1870*/  HADD2.F32 R30, -RZ, R26.H1_H1 ;  /* 0x3000001aff1e7230 */ /* 0x000fc40000004100 */
[----:B------:R-:W-:Y:S02]  /*1880*/  HADD2.F32 R59, -RZ, R59.H1_H1 ;  /* 0x3000003bff3b7230 */ /* 0x000fe40000004100 */
[----:B------:R-:W-:Y:S02]  /*1890*/  HADD2.F32 R34, -RZ, R38.H1_H1 ;  /* 0x30000026ff227230 */ /* 0x000fe40000004100 */
[----:B------:R-:W-:Y:S01]  /*18a0*/  FFMA.FTZ R51, R51, R30, R36 ;  /* 0x0000001e33337223 */ /* 0x000fe20000010024 */
[--C-:B------:R-:W-:Y:S02]  /*18b0*/  HADD2.F32 R32, -RZ, R28.reuse.H0_H0 ;  /* 0x2000001cff207230 */ /* 0x100fe40000004100 */
[----:B------:R-:W-:Y:S02]  /*18c0*/  HADD2.F32 R35, -RZ, R28.H1_H1 ;  /* 0x3000001cff237230 */ /* 0x000fe40000004100 */
[----:B------:R-:W-:Y:S01]  /*18d0*/  FFMA.FTZ R58, R59, R34, R58 ;  /* 0x000000223b3a7223 */ /* 0x000fe2000001003a */
[----:B------:R-:W-:-:S02]  /*18e0*/  HADD2.F32 R28, -RZ, R29.H0_H0 ;  /* 0x2000001dff1c7230 */ /* 0x000fc40000004100 */
[----:B------:R-:W-:Y:S02]  /*18f0*/  HADD2.F32 R33, -RZ, R29.H1_H1 ;  /* 0x3000001dff217230 */ /* 0x000fe40000004100 */
[----:B------:R-:W-:Y:S02]  /*1900*/  HADD2.F32 R30, -RZ, R52.H0_H0 ;  /* 0x20000034ff1e7230 */ /* 0x000fe40000004100 */
[----:B------:R-:W-:Y:S02]  /*1910*/  HADD2.F32 R37, -RZ, R27.H0_H0 ;  /* 0x2000001bff257230 */ /* 0x000fe40000004100 */
[--C-:B------:R-:W-:Y:S02]  /*1920*/  HADD2.F32 R29, -RZ, R31.reuse.H0_H0 ;  /* 0x2000001fff1d7230 */ /* 0x100fe40000004100 */
[----:B------:R-:W-:Y:S02]  /*1930*/  HADD2.F32 R26, -RZ, R31.H1_H1 ;  /* 0x3000001fff1a7230 */ /* 0x000fe40000004100 */
[----:B------:R-:W-:Y:S01]  /*1940*/  FFMA.FTZ R51, R30, R37, R51 ;  /* 0x000000251e337223 */ /* 0x000fe20000010033 */
[----:B------:R-:W-:-:S02]  /*1950*/  HADD2.F32 R31, -RZ, R60.H0_H0 ;  /* 0x2000003cff1f7230 */ /* 0x000fc40000004100 */
[----:B------:R-:W-:Y:S02]  /*1960*/  HADD2.F32 R34, -RZ, R39.H0_H0 ;  /* 0x20000027ff227230 */ /* 0x000fe40000004100 */
        /* <DEDUP_REMOVED lines=10> */
[----:B------:R-:W-:Y:S01]  /*1a10*/  FFMA.FTZ R31, R23, R32, R52 ;  /* 0x00000020171f7223 */ /* 0x000fe20000010034 */
[----:B------:R-:W-:Y:S02]  /*1a20*/  HADD2.F32 R22, -RZ, R12.H1_H1 ;  /* 0x3000000cff167230 */ /* 0x000fe40000004100 */
[----:B------:R-:W-:Y:S02]  /*1a30*/  HADD2.F32 R16, -RZ, R16.H1_H1 ;  /* 0x30000010ff107230 */ /* 0x000fe40000004100 */
[----:B------:R-:W-:Y:S01]  /*1a40*/  FFMA.FTZ R37, R27, R30, R60 ;  /* 0x0000001e1b257223 */ /* 0x000fe2000001003c */
[----:B------:R-:W-:-:S02]  /*1a50*/  HADD2.F32 R23, -RZ, R40.H1_H1 ;  /* 0x30000028ff177230 */ /* 0x000fc40000004100 */
[----:B------:R-:W-:Y:S01]  /*1a60*/  FFMA.FTZ R30, R22, R35, R31 ;  /* 0x00000023161e7223 */ /* 0x000fe2000001001f */
[----:B------:R-:W-:Y:S02]  /*1a70*/  HADD2.F32 R21, -RZ, R13.H0_H0 ;  /* 0x2000000dff157230 */ /* 0x000fe40000004100 */
[----:B------:R-:W-:Y:S02]  /*1a80*/  HADD2.F32 R22, -RZ, R17.H0_H0 ;  /* 0x20000011ff167230 */ /* 0x000fe40000004100 */
[----:B------:R-:W-:Y:S01]  /*1a90*/  FFMA.FTZ R23, R16, R23, R37 ;  /* 0x0000001710177223 */ /* 0x000fe20000010025 */
[----:B------:R-:W-:Y:S02]  /*1aa0*/  HADD2.F32 R27, -RZ, R41.H0_H0 ;  /* 0x20000029ff1b7230 */ /* 0x000fe40000004100 */
[----:B------:R-:W-:Y:S01]  /*1ab0*/  FFMA.FTZ R21, R21, R28, R30 ;  /* 0x0000001c15157223 */ /* 0x000fe2000001001e */
[----:B------:R-:W-:Y:S02]  /*1ac0*/  HADD2.F32 R20, -RZ, R13.H1_H1 ;  /* 0x3000000dff147230 */ /* 0x000fe40000004100 */
[----:B------:R-:W-:-:S02]  /*1ad0*/  HADD2.F32 R17, -RZ, R17.H1_H1 ;  /* 0x30000011ff117230 */ /* 0x000fc40000004100 */
[----:B------:R-:W-:Y:S01]  /*1ae0*/  FFMA.FTZ R22, R22, R27, R23 ;  /* 0x0000001b16167223 */ /* 0x000fe20000010017 */
[----:B------:R-:W-:Y:S02]  /*1af0*/  HADD2.F32 R28, -RZ, R41.H1_H1 ;  /* 0x30000029ff1c7230 */ /* 0x000fe40000004100 */
[----:B------:R-:W-:Y:S01]  /*1b00*/  FFMA.FTZ R20, R20, R33, R21 ;  /* 0x0000002114147223 */ /* 0x000fe20000010015 */
[----:B------:R-:W-:Y:S02]  /*1b10*/  HADD2.F32 R13, -RZ, R14.H0_H0 ;  /* 0x2000000eff0d7230 */ /* 0x000fe40000004100 */
[----:B------:R-:W-:Y:S02]  /*1b20*/  HADD2.F32 R16, -RZ, R18.H0_H0 ;  /* 0x20000012ff107230 */ /* 0x000fe40000004100 */
[----:B------:R-:W-:Y:S01]  /*1b30*/  FFMA.FTZ R23, R17, R28, R22 ;  /* 0x0000001c11177223 */ /* 0x000fe20000010016 */
[----:B------:R-:W-:Y:S02]  /*1b40*/  HADD2.F32 R21, -RZ, R42.H0_H0 ;  /* 0x2000002aff157230 */ /* 0x000fe40000004100 */
[----:B------:R-:W-:Y:S01]  /*1b50*/  FFMA.FTZ R13, R13, R24, R20 ;  /* 0x000000180d0d7223 */ /* 0x000fe20000010014 */
[----:B------:R-:W-:Y:S01]  /*1b60*/  HADD2.F32 R14, -RZ, R14.H1_H1 ;  /* 0x3000000eff0e7230 */ /* 0x000fe20000004100 */
[----:B------:R-:W-:Y:S01]  /*1b70*/  IADD3 R20, R45, 0x3f, RZ ;  /* 0x0000003f2d147810 */ /* 0x000fe20007ffe0ff */
[----:B------:R-:W-:-:S02]  /*1b80*/  HADD2.F32 R18, -RZ, R18.H1_H1 ;  /* 0x30000012ff127230 */ /* 0x000fc40000004100 */
[----:B------:R-:W-:Y:S01]  /*1b90*/  FFMA.FTZ R21, R16, R21, R23 ;  /* 0x0000001510157223 */ /* 0x000fe20000010017 */
[----:B------:R-:W-:Y:S02]  /*1ba0*/  HADD2.F32 R17, -RZ, R42.H1_H1 ;  /* 0x3000002aff117230 */ /* 0x000fe40000004100 */
[----:B------:R-:W-:Y:S01]  /*1bb0*/  FFMA.FTZ R25, R14, R25, R13 ;  /* 0x000000190e197223 */ /* 0x000fe2000001000d */
[----:B------:R-:W-:Y:S01]  /*1bc0*/  HADD2.F32 R12, -RZ, R15.H0_H0 ;  /* 0x2000000fff0c7230 */ /* 0x000fe20000004100 */
[----:B------:R-:W-:Y:S01]  /*1bd0*/  SHF.L.U32 R23, R9, 0x2, RZ ;  /* 0x0000000209177819 */ /* 0x000fe200000006ff */
[----:B------:R-:W-:Y:S02]  /*1be0*/  HADD2.F32 R13, -RZ, R19.H0_H0 ;  /* 0x20000013ff0d7230 */ /* 0x000fe40000004100 */
[----:B------:R-:W-:Y:S01]  /*1bf0*/  FFMA.FTZ R18, R18, R17, R21 ;  /* 0x0000001112127223 */ /* 0x000fe20000010015 */
[----:B------:R-:W-:Y:S02]  /*1c00*/  HADD2.F32 R14, -RZ, R43.H0_H0 ;  /* 0x2000002bff0e7230 */ /* 0x000fe40000004100 */
[----:B------:R-:W-:Y:S01]  /*1c10*/  FFMA.FTZ R12, R12, R29, R25 ;  /* 0x0000001d0c0c7223 */ /* 0x000fe20000010019 */
[----:B------:R-:W-:-:S02]  /*1c20*/  HADD2.F32 R15, -RZ, R15.H1_H1 ;  /* 0x3000000fff0f7230 */ /* 0x000fc40000004100 */
[----:B------:R-:W-:Y:S02]  /*1c30*/  HADD2.F32 R19, -RZ, R19.H1_H1 ;  /* 0x30000013ff137230 */ /* 0x000fe40000004100 */
[----:B------:R-:W-:Y:S01]  /*1c40*/  FFMA.FTZ R14, R13, R14, R18 ;  /* 0x0000000e0d0e7223 */ /* 0x000fe20000010012 */
[----:B------:R-:W-:Y:S02]  /*1c50*/  HADD2.F32 R16, -RZ, R43.H1_H1 ;  /* 0x3000002bff107230 */ /* 0x000fe40000004100 */
[----:B------:R-:W-:Y:S01]  /*1c60*/  FFMA.FTZ R15, R15, R26, R12 ;  /* 0x0000001a0f0f7223 */ /* 0x000fe2000001000c */
[----:B------:R-:W-:Y:S02]  /*1c70*/  IMAD R21, R5, 0xc0, RZ ;  /* 0x000000c005157824 */ /* 0x000fe400078e02ff */
[----:B------:R-:W-:Y:S02]  /*1c80*/  IMAD R22, R11, 0x3000, RZ ;  /* 0x000030000b167824 */ /* 0x000fe400078e02ff */
[----:B------:R-:W-:Y:S01]  /*1c90*/  FFMA.FTZ R16, R19, R16, R14 ;  /* 0x0000001013107223 */ /* 0x000fe2000001000e */
[----:B------:R-:W0:Y:S01]  /*1ca0*/  SHFL.BFLY PT, R12, R15, 0x4, 0x1f ;  /* 0x0c801f000f0c7f89 */ /* 0x000e2200000e0000 */
[----:B------:R-:W-:-:S02]  /*1cb0*/  SHF.R.S32.HI R24, RZ, 0x1f, R21 ;  /* 0x0000001fff187819 */ /* 0x000fc40000011415 */
[----:B------:R-:W-:Y:S01]  /*1cc0*/  SHF.R.S32.HI R25, RZ, 0x1f, R22 ;  /* 0x0000001fff197819 */ /* 0x000fe20000011416 */
[----:B------:R-:W1:Y:S01]  /*1cd0*/  SHFL.BFLY PT, R13, R16, 0x4, 0x1f ;  /* 0x0c801f00100d7f89 */ /* 0x000e6200000e0000 */
[----:B0-----:R-:W-:Y:S01]  /*1ce0*/  FADD.FTZ R14, R15, R12 ;  /* 0x0000000c0f0e7221 */ /* 0x001fe20000010000 */
[----:B------:R-:W-:Y:S01]  /*1cf0*/  SHF.R.S32.HI R15, RZ, 0x1f, R20 ;  /* 0x0000001fff0f7819 */ /* 0x000fe20000011414 */
[----:B-1----:R-:W-:-:S03]  /*1d00*/  FADD.FTZ R18, R16, R13 ;  /* 0x0000000d10127221 */ /* 0x002fc60000010000 */
[----:B------:R-:W0:Y:S01]  /*1d10*/  SHFL.BFLY PT, R17, R14, 0x2, 0x1f ;  /* 0x0c401f000e117f89 */ /* 0x000e2200000e0000 */
[----:B------:R-:W1:Y:S01]  /*1d20*/  LDC.64 R12, c[0x0][0x2d0] ;  /* 0x0000b400ff0c7b82 */ /* 0x000e620000000a00 */
[----:B------:R-:W-:Y:S02]  /*1d30*/  LEA.HI R15, R15, R20, RZ, 0x6 ;  /* 0x000000140f0f7211 */ /* 0x000fe400078f30ff */
[----:B------:R-:W2:Y:S02]  /*1d40*/  SHFL.BFLY PT, R19, R18, 0x2, 0x1f ;  /* 0x0c401f0012137f89 */ /* 0x000ea400000e0000 */
[----:B------:R-:W-:Y:S01]  /*1d50*/  LOP3.LUT R15, R15, 0xffffffc0, RZ, 0xc0, !PT ;  /* 0xffffffc00f0f7812 */ /* 0x000fe200078ec0ff */
[----:B0-----:R-:W-:Y:S01]  /*1d60*/  FADD.FTZ R17, R14, R17 ;  /* 0x000000110e117221 */ /* 0x001fe20000010000 */
[----:B------:R-:W-:Y:S01]  /*1d70*/  IADD3 R14, P0, P1, R21, R23, R22 ;  /* 0x00000017150e7210 */ /* 0x000fe2000791e016 */
[--C-:B------:R-:W-:Y:S01]  /*1d80*/  IMAD R21, R11, -0x40, R20.reuse ;  /* 0xffffffc00b157824 */ /* 0x100fe200078e0214 */
[----:B------:R-:W-:Y:S01]  /*1d90*/  SHF.R.S32.HI R23, RZ, 0x1f, R23 ;  /* 0x0000001fff177819 */ /* 0x000fe20000011417 */
[----:B--2---:R-:W-:Y:S01]  /*1da0*/  FADD.FTZ R19, R18, R19 ;  /* 0x0000001312137221 */ /* 0x004fe20000010000 */
[----:B------:R-:W0:Y:S01]  /*1db0*/  SHFL.BFLY PT, R16, R17, 0x1, 0x1f ;  /* 0x0c201f0011107f89 */ /* 0x000e2200000e0000 */
[----:B-1----:R-:W-:Y:S01]  /*1dc0*/  IMAD R22, R12, UR7, RZ ;  /* 0x000000070c167c24 */ /* 0x002fe2000f8e02ff */
[----:B------:R-:W-:-:S02]  /*1dd0*/  IADD3 R20, R21, R15, -R20 ;  /* 0x0000000f15147210 */ /* 0x000fc40007ffe814 */
[----:B------:R-:W1:Y:S01]  /*1de0*/  SHFL.BFLY PT, R18, R19, 0x1, 0x1f ;  /* 0x0c201f0013127f89 */ /* 0x000e6200000e0000 */
[----:B------:R-:W-:Y:S01]  /*1df0*/  IADD3.X R15, R24, R23, R25, P0, P1 ;  /* 0x00000017180f7210 */ /* 0x000fe200007e2419 */
[----:B------:R-:W-:Y:S01]  /*1e00*/  IMAD R21, R13, UR6, R22 ;  /* 0x000000060d157c24 */ /* 0x000fe2000f8e0216 */
[----:B------:R-:W-:Y:S02]  /*1e10*/  ISETP.NE.AND P1, PT, R8, RZ, PT ;  /* 0x000000ff0800720c */ /* 0x000fe40003f25270 */
[----:B------:R-:W-:Y:S01]  /*1e20*/  ISETP.GE.AND P0, PT, R9, R20, PT ;  /* 0x000000140900720c */ /* 0x000fe20003f06270 */
[----:B------:R-:W-:-:S03]  /*1e30*/  IMAD.WIDE.U32 R12, R12, UR6, R14 ;  /* 0x000000060c0c7c25 */ /* 0x000fc6000f8e000e */
[----:B------:R-:W-:Y:S02]  /*1e40*/  ISETP.GT.OR P0, PT, R9, 0x3f, P0 ;  /* 0x0000003f0900780c */ /* 0x000fe40000704670 */
[----:B------:R-:W-:Y:S01]  /*1e50*/  IADD3 R15, R13, R21, RZ ;  /* 0x000000150d0f7210 */ /* 0x000fe20007ffe0ff */
[----:B0-----:R-:W-:Y:S01]  /*1e60*/  FADD.FTZ R14, R17, R16 ;  /* 0x00000010110e7221 */ /* 0x001fe20000010000 */
[----:B-1----:R-:W-:-:S03]  /*1e70*/  FADD.FTZ R20, R19, R18 ;  /* 0x0000001213147221 */ /* 0x002fc60000010000 */
[----:B------:R-:W-:Y:S06]  /*1e80*/  @P1 BRA `(.L_x_87) ;  /* 0x00000000005c1947 */ /* 0x000fec0003800000 */
[----:B------:R-:W0:Y:S01]  /*1e90*/  LDC.64 R18, c[0x0][0x278] ;  /* 0x00009e00ff127b82 */ /* 0x000e220000000a00 */
[----:B------:R-:W-:Y:S01]  /*1ea0*/  SHF.R.S32.HI R17, RZ, 0x1f, R5 ;  /* 0x0000001fff117819 */ /* 0x000fe20000011405 */
[----:B------:R-:W-:Y:S01]  /*1eb0*/  ULDC.64 UR8, c[0x0][0x280] ;  /* 0x0000a00000087ab9 */ /* 0x000fe20000000a00 */
[----:B------:R-:W-:Y:S02]  /*1ec0*/  IADD3 R16, P1, R10, R5, RZ ;  /* 0x000000050a107210 */ /* 0x000fe40007f3e0ff */
[----:B------:R-:W-:Y:S02]  /*1ed0*/  ISETP.GE.AND P2, PT, R6, R7, PT ;  /* 0x000000070600720c */ /* 0x000fe40003f46270 */
[----:B------:R-:W-:Y:S01]  /*1ee0*/  LEA.HI.X.SX32 R17, R10, R17, 0x1, P1 ;  /* 0x000000110a117211 */ /* 0x000fe200008f0eff */
[C---:B0-----:R-:W-:Y:S02]  /*1ef0*/  IMAD R8, R18.reuse, UR7, RZ ;  /* 0x0000000712087c24 */ /* 0x041fe4000f8e02ff */
[----:B------:R-:W-:-:S04]  /*1f00*/  IMAD.WIDE.U32 R16, R18, UR6, R16 ;  /* 0x0000000612107c25 */ /* 0x000fc8000f8e0010 */
[----:B------:R-:W-:-:S05]  /*1f10*/  IMAD R19, R19, UR6, R8 ;  /* 0x0000000613137c24 */ /* 0x000fca000f8e0208 */
[----:B------:R-:W-:Y:S01]  /*1f20*/  IADD3 R17, R17, R19, RZ ;  /* 0x0000001311117210 */ /* 0x000fe20007ffe0ff */
[----:B------:R-:W-:Y:S02]  /*1f30*/  IMAD R19, R0, UR8, RZ ;  /* 0x0000000800137c24 */ /* 0x000fe4000f8e02ff */
[----:B------:R-:W-:-:S04]  /*1f40*/  IMAD.WIDE.U32 R16, R4, UR8, R16 ;  /* 0x0000000804107c25 */ /* 0x000fc8000f8e0010 */
[----:B------:R-:W-:Y:S01]  /*1f50*/  IMAD R19, R4, UR9, R19 ;  /* 0x0000000904137c24 */ /* 0x000fe2000f8e0213 */
[----:B------:R-:W-:Y:S01]  /*1f60*/  IADD3 R8, P1, R6, R16, RZ ;  /* 0x0000001006087210 */ /* 0x000fe20007f3e0ff */
[----:B------:R-:W-:-:S03]  /*1f70*/  ULDC.64 UR8, c[0x0][0x260] ;  /* 0x0000980000087ab9 */ /* 0x000fc60000000a00 */
[----:B------:R-:W-:Y:S02]  /*1f80*/  IADD3.X R17, R2, R17, R19, P1, !PT ;  /* 0x0000001102117210 */ /* 0x000fe40000ffe413 */
[----:B------:R-:W-:Y:S02]  /*1f90*/  LEA R16, P3, R8, UR8, 0x2 ;  /* 0x0000000808107c11 */ /* 0x000fe4000f8610ff */
[----:B------:R-:W-:Y:S02]  /*1fa0*/  ISETP.GE.AND P1, PT, R48, R7, PT ;  /* 0x000000073000720c */ /* 0x000fe40003f26270 */
[----:B------:R-:W-:Y:S02]  /*1fb0*/  LEA.HI.X R17, R8, UR9, R17, 0x2, P3 ;  /* 0x0000000908117c11 */ /* 0x000fe400098f1411 */
[----:B------:R-:W-:Y:S02]  /*1fc0*/  FSEL R7, R14, RZ, !P2 ;  /* 0x000000ff0e077208 */ /* 0x000fe40005000000 */
[----:B------:R-:W-:-:S03]  /*1fd0*/  FSEL R19, R20, RZ, !P1 ;  /* 0x000000ff14137208 */ /* 0x000fc60004800000 */
[----:B------:R0:W-:Y:S04]  /*1fe0*/  STG.E desc[UR4][R16.64], R7 ;  /* 0x0000000710007986 */ /* 0x0001e8000c101904 */
[----:B------:R0:W-:Y:S02]  /*1ff0*/  STG.E desc[UR4][R16.64+0x80], R19 ;  /* 0x0000801310007986 */ /* 0x0001e4000c101904 */
.L_x_87:
[----:B------:R-:W-:Y:S05]  /*2000*/  BSYNC B0 ;  /* 0x0000000000007941 */ /* 0x000fea0003800000 */
.L_x_86:
[----:B------:R-:W-:Y:S04]  /*2010*/  BSSY B0, `(.L_x_88) ;  /* 0x0000018000007945 */ /* 0x000fe80003800000 */
[----:B------:R-:W-:Y:S05]  /*2020*/  @P0 BRA `(.L_x_89) ;  /* 0x0000000000580947 */ /* 0x000fea0003800000 */
[----:B0-----:R-:W0:Y:S01]  /*2030*/  LDC.64 R16, c[0x0][0x2a8] ;  /* 0x0000aa00ff107b82 */ /* 0x001e220000000a00 */
[----:B------:R-:W-:Y:S01]  /*2040*/  IADD3 R6, P0, P1, R5, R10, R9 ;  /* 0x0000000a05067210 */ /* 0x000fe2000791e009 */
[----:B------:R-:W-:Y:S01]  /*2050*/  ULDC.64 UR8, c[0x0][0x2b0] ;  /* 0x0000ac0000087ab9 */ /* 0x000fe20000000a00 */
[----:B------:R-:W-:Y:S02]  /*2060*/  SHF.R.S32.HI R7, RZ, 0x1f, R5 ;  /* 0x0000001fff077819 */ /* 0x000fe40000011405 */
[----:B------:R-:W-:Y:S02]  /*2070*/  SHF.R.S32.HI R2, RZ, 0x1f, R10 ;  /* 0x0000001fff027819 */ /* 0x000fe4000001140a */
[----:B------:R-:W-:-:S04]  /*2080*/  SHF.R.S32.HI R5, RZ, 0x1f, R9 ;  /* 0x0000001fff057819 */ /* 0x000fc80000011409 */
[----:B------:R-:W-:Y:S02]  /*2090*/  IADD3.X R7, R7, R2, R5, P0, P1 ;  /* 0x0000000207077210 */ /* 0x000fe400007e2405 */
[----:B------:R-:W-:Y:S01]  /*20a0*/  FSETP.NEU.FTZ.AND P0, PT, R3, -INF , PT ;  /* 0xff8000000300780b */ /* 0x000fe20003f1d000 */
[C---:B0-----:R-:W-:Y:S02]  /*20b0*/  IMAD R2, R16.reuse, UR7, RZ ;  /* 0x0000000710027c24 */ /* 0x041fe4000f8e02ff */
[----:B------:R-:W-:-:S04]  /*20c0*/  IMAD.WIDE.U32 R6, R16, UR6, R6 ;  /* 0x0000000610067c25 */ /* 0x000fc8000f8e0006 */
[----:B------:R-:W-:Y:S02]  /*20d0*/  IMAD R5, R17, UR6, R2 ;  /* 0x0000000611057c24 */ /* 0x000fe4000f8e0202 */
[----:B------:R-:W-:-:S03]  /*20e0*/  IMAD R17, R0, UR8, RZ ;  /* 0x0000000800117c24 */ /* 0x000fc6000f8e02ff */
[----:B------:R-:W-:Y:S01]  /*20f0*/  IADD3 R7, R7, R5, RZ ;  /* 0x0000000507077210 */ /* 0x000fe20007ffe0ff */
[C---:B------:R-:W-:Y:S02]  /*2100*/  IMAD R17, R4.reuse, UR9, R17 ;  /* 0x0000000904117c24 */ /* 0x040fe4000f8e0211 */
[----:B------:R-:W-:Y:S01]  /*2110*/  FMUL.FTZ R5, R3, 1.4426950216293334961 ;  /* 0x3fb8aa3b03057820 */ /* 0x000fe20000410000 */
[----:B------:R-:W-:Y:S01]  /*2120*/  IMAD.WIDE.U32 R6, R4, UR8, R6 ;  /* 0x0000000804067c25 */ /* 0x000fe2000f8e0006 */
[----:B------:R-:W-:-:S03]  /*2130*/  ULDC.64 UR8, c[0x0][0x2a0] ;  /* 0x0000a80000087ab9 */ /* 0x000fc60000000a00 */
[----:B------:R-:W-:Y:S02]  /*2140*/  FSEL R5, R5, RZ, P0 ;  /* 0x000000ff05057208 */ /* 0x000fe40000000000 */
[----:B------:R-:W-:Y:S02]  /*2150*/  IADD3 R7, R7, R17, RZ ;  /* 0x0000001107077210 */ /* 0x000fe40007ffe0ff */
[----:B------:R-:W-:-:S04]  /*2160*/  LEA R2, P1, R6, UR8, 0x2 ;  /* 0x0000000806027c11 */ /* 0x000fc8000f8210ff */
[----:B------:R-:W-:-:S05]  /*2170*/  LEA.HI.X R3, R6, UR9, R7, 0x2, P1 ;  /* 0x0000000906037c11 */ /* 0x000fca00088f1407 */
[----:B------:R1:W-:Y:S04]  /*2180*/  STG.E desc[UR4][R2.64], R5 ;  /* 0x0000000502007986 */ /* 0x0003e8000c101904 */
.L_x_89:
[----:B------:R-:W-:Y:S05]  /*2190*/  BSYNC B0 ;  /* 0x0000000000007941 */ /* 0x000fea0003800000 */
.L_x_88:
[----:B------:R-:W-:Y:S01]  /*21a0*/  ULDC.64 UR10, c[0x0][0x2e8] ;  /* 0x0000ba00000a7ab9 */ /* 0x000fe20000000a00 */
[----:B------:R-:W-:Y:S01]  /*21b0*/  ULDC.64 UR8, c[0x0][0x2d8] ;  /* 0x0000b60000087ab9 */ /* 0x000fe20000000a00 */
[----:B------:R-:W-:Y:S01]  /*21c0*/  ISETP.NE.U32.AND P0, PT, RZ, UR10, PT ;  /* 0x0000000aff007c0c */ /* 0x000fe2000bf05070 */
[----:B-1----:R-:W-:Y:S01]  /*21d0*/  IMAD R3, R0, UR8, RZ ;  /* 0x0000000800037c24 */ /* 0x002fe2000f8e02ff */
[----:B------:R-:W-:Y:S02]  /*21e0*/  MOV R14, R12 ;  /* 0x0000000c000e7202 */ /* 0x000fe40000000f00 */
[----:B------:R-:W-:Y:S01]  /*21f0*/  ISETP.NE.AND.EX P0, PT, RZ, UR11, PT, P0 ;  /* 0x0000000bff007c0c */ /* 0x000fe2000bf05300 */
[C---:B------:R-:W-:Y:S02]  /*2200*/  IMAD R3, R4.reuse, UR9, R3 ;  /* 0x0000000904037c24 */ /* 0x040fe4000f8e0203 */
[----:B------:R-:W-:Y:S01]  /*2210*/  IMAD.WIDE.U32 R14, R4, UR8, R14 ;  /* 0x00000008040e7c25 */ /* 0x000fe2000f8e000e */
[----:B------:R-:W-:Y:S01]  /*2220*/  ISETP.NE.OR P0, PT, R9, RZ, !P0 ;  /* 0x000000ff0900720c */ /* 0x000fe20004705670 */
[----:B------:R-:W-:-:S02]  /*2230*/  ULDC.64 UR8, c[0x0][0x2b8] ;  /* 0x0000ae0000087ab9 */ /* 0x000fc40000000a00 */
[----:B------:R-:W-:Y:S02]  /*2240*/  LEA R2, P1, R14, UR8, 0x2 ;  /* 0x000000080e027c11 */ /* 0x000fe4000f8210ff */
[----:B------:R-:W-:-:S04]  /*2250*/  IADD3 R3, R15, R3, RZ ;  /* 0x000000030f037210 */ /* 0x000fc80007ffe0ff */
[----:B------:R-:W-:-:S05]  /*2260*/  LEA.HI.X R3, R14, UR9, R3, 0x2, P1 ;  /* 0x000000090e037c11 */ /* 0x000fca00088f1403 */
        /* <DEDUP_REMOVED lines=13> */
[----:B------:R-:W2:Y:S08]  /*2340*/  LDC R0, c[0x0][0x2e0] ;  /* 0x0000b800ff007b82 */ /* 0x000eb00000000800 */
[----:B------:R-:W3:Y:S08]  /*2350*/  LDC R4, c[0x0][0x220] ;  /* 0x00008800ff047b82 */ /* 0x000ef00000000800 */
[----:B-1----:R-:W1:Y:S01]  /*2360*/  LDC.64 R2, c[0x0][0x2e8] ;  /* 0x0000ba00ff027b82 */ /* 0x002e620000000a00 */
[----:B--2---:R-:W-:-:S04]  /*2370*/  IMAD R11, R11, R0, R44 ;  /* 0x000000000b0b7224 */ /* 0x004fc800078e022c */
[----:B---3--:R-:W-:-:S04]  /*2380*/  IMAD R11, R11, R4, UR6 ;  /* 0x000000060b0b7e24 */ /* 0x008fc8000f8e0204 */
[----:B-1----:R-:W-:-:S05]  /*2390*/  IMAD.WIDE R2, R11, 0x4, R2 ;  /* 0x000000040b027825 */ /* 0x002fca00078e0202 */
[----:B------:R-:W-:Y:S01]  /*23a0*/  STG.E desc[UR4][R2.64], RZ ;  /* 0x000000ff02007986 */ /* 0x000fe2000c101904 */
[----:B------:R-:W-:Y:S05]  /*23b0*/  EXIT ;  /* 0x000000000000794d */ /* 0x000fea0003800000 */
.L_x_90:
        /* <DEDUP_REMOVED lines=12> */
.L_x_142:


//--------------------- .nv.shared._ZN7cutlass13device_kernelIN5flash19enable_sm80_to_sm89INS1_16FlashAttnBwdSm80INS1_25CollectiveMainloopBwdSm80ILi1ELi1EN4cute5tupleIJNS5_1CILi64EEES8_NS7_ILi192EEEEEENS_6half_tEfNS_4arch4Sm80ELb0ELb0ELb1ELb0ELb0ELb0ELb0ELb0ELi2ELi2ELi2ELi2ELb1EEENS1_21CollectiveEpilogueBwdISA_SB_SD_Li256ELb0ELb0ELi4EEENS1_19SingleTileSchedulerILb0ELb0ELb0ELi64EEEEEEEEEvNT_6ParamsE --------------------------
	.section	.nv.shared._ZN7cutlass13device_kernelIN5flash19enable_sm80_to_sm89INS1_16FlashAttnBwdSm80INS1_25CollectiveMainloopBwdSm80ILi1ELi1EN4cute5tupleIJNS5_1CILi64EEES8_NS7_ILi192EEEEEENS_6half_tEfNS_4arch4Sm80ELb0ELb0ELb1ELb0ELb0ELb0ELb0ELb0ELi2ELi2ELi2ELi2ELb1EEENS1_21CollectiveEpilogueBwdISA_SB_SD_Li256ELb0ELb0ELi4EEENS1_19SingleTileSchedulerILb0ELb0ELb0ELi64EEEEEEEEEvNT_6ParamsE,"aw",@nobits
	.sectionflags	@""
	.align	16
	.zero		1024


//--------------------- .nv.shared.reserved.0     --------------------------
	.section	.nv.shared.reserved.0,"aw",@nobits
	.weak		__nv_reservedSMEM_offset_0_alias
	.size		__nv_reservedSMEM_offset_0_alias, 0, 0
	.other		__nv_reservedSMEM_offset_0_alias,@"STO_CUDA_RESERVED_SHARED STV_DEFAULT"
__nv_reservedSMEM_offset_0_alias:
	.zero		0


//--------------------- .nv.global                --------------------------
	.section	.nv.global,"aw",@nobits
.nv.global:
	.type		_ZN74_INTERNAL_438dc0d3_38_flash_bwd_hdim192_fp16_softcap_sm80_cu_ceb34e2a_28484cute1_E,@object
	.size		_ZN74_INTERNAL_438dc0d3_38_flash_bwd_hdim192_fp16_softcap_sm80_cu_ceb34e2a_28484cute1_E,(_ZN74_INTERNAL_438dc0d3_38_flash_bwd_hdim192_fp16_softcap_sm80_cu_ceb34e2a_28484cuda3std3__45__cpo6cbeginE - _ZN74_INTERNAL_438dc0d3_38_flash_bwd_hdim192_fp16_softcap_sm80_cu_ceb34e2a_28484cute1_E)
_ZN74_INTERNAL_438dc0d3_38_flash_bwd_hdim192_fp16_softcap_sm80_cu_ceb34e2a_28484cute1_E:
	.zero		1
	.type		_ZN74_INTERNAL_438dc0d3_38_flash_bwd_hdim192_fp16_softcap_sm80_cu_ceb34e2a_28484cuda3std3__45__cpo6cbeginE,@object
	.size		_ZN74_INTERNAL_438dc0d3_38_flash_bwd_hdim192_fp16_softcap_sm80_cu_ceb34e2a_28484cuda3std3__45__cpo6cbeginE,(_ZN74_INTERNAL_438dc0d3_38_flash_bwd_hdim192_fp16_softcap_sm80_cu_ceb34e2a_28484cuda3std3__48in_placeE - _ZN74_INTERNAL_438dc0d3_38_flash_bwd_hdim192_fp16_softcap_sm80_cu_ceb34e2a_28484cuda3std3__45__cpo6cbeginE)
_ZN74_INTERNAL_438dc0d3_38_flash_bwd_hdim192_fp16_softcap_sm80_cu_ceb34e2a_28484cuda3std3__45__cpo6cbeginE:
	.zero		1
	.type		_ZN74_INTERNAL_438dc0d3_38_flash_bwd_hdim192_fp16_softcap_sm80_cu_ceb34e2a_28484cuda3std3__48in_placeE,@object
	.size		_ZN74_INTERNAL_438dc0d3_38_flash_bwd_hdim192_fp16_softcap_sm80_cu_ceb34e2a_28484cuda3std3__48in_placeE,(_ZN74_INTERNAL_438dc0d3_38_flash_bwd_hdim192_fp16_softcap_sm80_cu_ceb34e2a_28484cuda3std6ranges3__45__cpo9iter_moveE - _ZN74_INTERNAL_438dc0d3_38_flash_bwd_hdim192_fp16_softcap_sm80_cu_ceb34e2a_28484cuda3std3__48in_placeE)
_ZN74_INTERNAL_438dc0d3_38_flash_bwd_hdim192_fp16_softcap_sm80_cu_ceb34e2a_28484cuda3std3__48in_placeE:
	.zero		1
	.type		_ZN74_INTERNAL_438dc0d3_38_flash_bwd_hdim192_fp16_softcap_sm80_cu_ceb34e2a_28484cuda3std6ranges3__45__cpo9iter_moveE,@object
	.size		_ZN74_INTERNAL_438dc0d3_38_flash_bwd_hdim192_fp16_softcap_sm80_cu_ceb34e2a_28484cuda3std6ranges3__45__cpo9iter_moveE,(_ZN74_INTERNAL_438dc0d3_38_flash_bwd_hdim192_fp16_softcap_sm80_cu_ceb34e2a_28484cuda3std3__45__cpo5beginE - _ZN74_INTERNAL_438dc0d3_38_flash_bwd_hdim192_fp16_softcap_sm80_cu_ceb34e2a_28484cuda3std6ranges3__45__cpo9iter_moveE)
_ZN74_INTERNAL_438dc0d3_38_flash_bwd_hdim192_fp16_softcap_sm80_cu_ceb34e2a_28484cuda3std6ranges3__45__cpo9iter_moveE:
	.zero		1
	.type		_ZN74_INTERNAL_438dc0d3_38_flash_bwd_hdim192_fp16_softcap_sm80_cu_ceb34e2a_28484cuda3std3__45__cpo5beginE,@object
	.size		_ZN74_INTERNAL_438dc0d3_38_flash_bwd_hdim192_fp16_softcap_sm80_cu_ceb34e2a_28484cuda3std3__45__cpo5beginE,(_ZN74_INTERNAL_438dc0d3_38_flash_bwd_hdim192_fp16_softcap_sm80_cu_ceb34e2a_28484cuda3std3__476_GLOBAL__N__438dc0d3_38_flash_bwd_hdim192_fp16_softcap_sm80_cu_ceb34e2a_28486ignoreE - _ZN74_INTERNAL_438dc0d3_38_flash_bwd_hdim192_fp16_softcap_sm80_cu_ceb34e2a_28484cuda3std3__45__cpo5beginE)
_ZN74_INTERNAL_438dc0d3_38_flash_bwd_hdim192_fp16_softcap_sm80_cu_ceb34e2a_28484cuda3std3__45__cpo5beginE:
	.zero		1
	.type		_ZN74_INTERNAL_438dc0d3_38_flash_bwd_hdim192_fp16_softcap_sm80_cu_ceb34e2a_28484cuda3std3__476_GLOBAL__N__438dc0d3_38_flash_bwd_hdim192_fp16_softcap_sm80_cu_ceb34e2a_28486ignoreE,@object
	.size		_ZN74_INTERNAL_438dc0d3_38_flash_bwd_hdim192_fp16_softcap_sm80_cu_ceb34e2a_28484cuda3std3__476_GLOBAL__N__438dc0d3_38_flash_bwd_hdim192_fp16_softcap_sm80_cu_ceb34e2a_28486ignoreE,(_ZN74_INTERNAL_438dc0d3_38_flash_bwd_hdim192_fp16_softcap_sm80_cu_ceb34e2a_28484cute7productE - _ZN74_INTERNAL_438dc0d3_38_flash_bwd_hdim192_fp16_softcap_sm80_cu_ceb34e2a_28484cuda3std3__476_GLOBAL__N__438dc0d3_38_flash_bwd_hdim192_fp16_softcap_sm80_cu_ceb34e2a_28486ignoreE)
_ZN74_INTERNAL_438dc0d3_38_flash_bwd_hdim192_fp16_softcap_sm80_cu_ceb34e2a_28484cuda3std3__476_GLOBAL__N__438dc0d3_38_flash_bwd_hdim192_fp16_softcap_sm80_cu_ceb34e2a_28486ignoreE:
	.zero		1
	.type		_ZN74_INTERNAL_438dc0d3_38_flash_bwd_hdim192_fp16_softcap_sm80_cu_ceb34e2a_28484cute7productE,@object
	.size		_ZN74_INTERNAL_438dc0d3_38_flash_bwd_hdim192_fp16_softcap_sm80_cu_ceb34e2a_28484cute7productE,(_ZN74_INTERNAL_438dc0d3_38_flash_bwd_hdim192_fp16_softcap_sm80_cu_ceb34e2a_28484cuda3std3__45__cpo3endE - _ZN74_INTERNAL_438dc0d3_38_flash_bwd_hdim192_fp16_softcap_sm80_cu_ceb34e2a_28484cute7productE)
_ZN74_INTERNAL_438dc0d3_38_flash_bwd_hdim192_fp16_softcap_sm80_cu_ceb34e2a_28484cute7productE:
	.zero		1
	.type		_ZN74_INTERNAL_438dc0d3_38_flash_bwd_hdim192_fp16_softcap_sm80_cu_ceb34e2a_28484cuda3std3__45__cpo3endE,@object
	.size		_ZN74_INTERNAL_438dc0d3_38_flash_bwd_hdim192_fp16_softcap_sm80_cu_ceb34e2a_28484cuda3std3__45__cpo3endE,(_ZN74_INTERNAL_438dc0d3_38_flash_bwd_hdim192_fp16_softcap_sm80_cu_ceb34e2a_28484cuda3std3__419piecewise_constructE - _ZN74_INTERNAL_438dc0d3_38_flash_bwd_hdim192_fp16_softcap_sm80_cu_ceb34e2a_28484cuda3std3__45__cpo3endE)
_ZN74_INTERNAL_438dc0d3_38_flash_bwd_hdim192_fp16_softcap_sm80_cu_ceb34e2a_28484cuda3std3__45__cpo3endE:
	.zero		1
	.type		_ZN74_INTERNAL_438dc0d3_38_flash_bwd_hdim192_fp16_softcap_sm80_cu_ceb34e2a_28484cuda3std3__419piecewise_constructE,@object
	.size		_ZN74_INTERNAL_438dc0d3_38_flash_bwd_hdim192_fp16_softcap_sm80_cu_ceb34e2a_28484cuda3std3__419piecewise_constructE,(_ZN74_INTERNAL_438dc0d3_38_flash_bwd_hdim192_fp16_softcap_sm80_cu_ceb34e2a_28484cuda3std3__45__cpo4cendE - _ZN74_INTERNAL_438dc0d3_38_flash_bwd_hdim192_fp16_softcap_sm80_cu_ceb34e2a_28484cuda3std3__419piecewise_constructE)
_ZN74_INTERNAL_438dc0d3_38_flash_bwd_hdim192_fp16_softcap_sm80_cu_ceb34e2a_28484cuda3std3__419piecewise_constructE:
	.zero		1
	.type		_ZN74_INTERNAL_438dc0d3_38_flash_bwd_hdim192_fp16_softcap_sm80_cu_ceb34e2a_28484cuda3std3__45__cpo4cendE,@object
	.size		_ZN74_INTERNAL_438dc0d3_38_flash_bwd_hdim192_fp16_softcap_sm80_cu_ceb34e2a_28484cuda3std3__45__cpo4cendE,(_ZN74_INTERNAL_438dc0d3_38_flash_bwd_hdim192_fp16_softcap_sm80_cu_ceb34e2a_28484cuda3std6ranges3__45__cpo4swapE - _ZN74_INTERNAL_438dc0d3_38_flash_bwd_hdim192_fp16_softcap_sm80_cu_ceb34e2a_28484cuda3std3__45__cpo4cendE)
_ZN74_INTERNAL_438dc0d3_38_flash_bwd_hdim192_fp16_softcap_sm80_cu_ceb34e2a_28484cuda3std3__45__cpo4cendE:
	.zero		1
	.type		_ZN74_INTERNAL_438dc0d3_38_flash_bwd_hdim192_fp16_softcap_sm80_cu_ceb34e2a_28484cuda3std6ranges3__45__cpo4swapE,@object
	.size		_ZN74_INTERNAL_438dc0d3_38_flash_bwd_hdim192_fp16_softcap_sm80_cu_ceb34e2a_28484cuda3std6ranges3__45__cpo4swapE,(.L_7 - _ZN74_INTERNAL_438dc0d3_38_flash_bwd_hdim192_fp16_softcap_sm80_cu_ceb34e2a_28484cuda3std6ranges3__45__cpo4swapE)
_ZN74_INTERNAL_438dc0d3_38_flash_bwd_hdim192_fp16_softcap_sm80_cu_ceb34e2a_28484cuda3std6ranges3__45__cpo4swapE:
	.zero		1
.L_7:


//--------------------- .nv.shared._ZN7cutlass13device_kernelIN5flash19enable_sm80_to_sm89INS1_16FlashAttnBwdSm80INS1_25CollectiveMainloopBwdSm80ILi1ELi1EN4cute5tupleIJNS5_1CILi64EEES8_NS7_ILi192EEEEEENS_6half_tEfNS_4arch4Sm80ELb0ELb0ELb1ELb0ELb1ELb0ELb0ELb0ELi2ELi2ELi2ELi2ELb1EEENS1_21CollectiveEpilogueBwdISA_SB_SD_Li256ELb0ELb0ELi4EEENS1_19SingleTileSchedulerILb0ELb0ELb0ELi64EEEEEEEEEvNT_6ParamsE --------------------------
	.section	.nv.shared._ZN7cutlass13device_kernelIN5flash19enable_sm80_to_sm89INS1_16FlashAttnBwdSm80INS1_25CollectiveMainloopBwdSm80ILi1ELi1EN4cute5tupleIJNS5_1CILi64EEES8_NS7_ILi192EEEEEENS_6half_tEfNS_4arch4Sm80ELb0ELb0ELb1ELb0ELb1ELb0ELb0ELb0ELi2ELi2ELi2ELi2ELb1EEENS1_21CollectiveEpilogueBwdISA_SB_SD_Li256ELb0ELb0ELi4EEENS1_19SingleTileSchedulerILb0ELb0ELb0ELi64EEEEEEEEEvNT_6ParamsE,"aw",@nobits
	.sectionflags	@""
	.align	16
	.zero		1024


//--------------------- .nv.shared._ZN7cutlass13device_kernelIN5flash19enable_sm80_to_sm89INS1_16FlashAttnBwdSm80INS1_25CollectiveMainloopBwdSm80ILi1ELi1EN4cute5tupleIJNS5_1CILi64EEES8_NS7_ILi192EEEEEENS_6half_tEfNS_4arch4Sm80ELb0ELb0ELb1ELb0ELb0ELb0ELb0ELb0ELi2ELi2ELi2ELi2ELb1EEENS1_24CollectiveEpilogueBwdGQAISA_fSD_Li256ELb0ELb0EEENS1_19SingleTileSchedulerILb0ELb0ELb0ELi64EEEEEEEEEvNT_6ParamsE --------------------------
	.section	.nv.shared._ZN7cutlass13device_kernelIN5flash19enable_sm80_to_sm89INS1_16FlashAttnBwdSm80INS1_25CollectiveMainloopBwdSm80ILi1ELi1EN4cute5tupleIJNS5_1CILi64EEES8_NS7_ILi192EEEEEENS_6half_tEfNS_4arch4Sm80ELb0ELb0ELb1ELb0ELb0ELb0ELb0ELb0ELi2ELi2ELi2ELi2ELb1EEENS1_24CollectiveEpilogueBwdGQAISA_fSD_Li256ELb0ELb0EEENS1_19SingleTileSchedulerILb0ELb0ELb0ELi64EEEEEEEEEvNT_6ParamsE,"aw",@nobits
	.sectionflags	@""
	.align	16
	.zero		1024


//--------------------- .nv.shared._ZN7cutlass13device_kernelIN5flash19enable_sm80_to_sm89INS1_16FlashAttnBwdSm80INS1_25CollectiveMainloopBwdSm80ILi1ELi1EN4cute5tupleIJNS5_1CILi64EEES8_NS7_ILi192EEEEEENS_6half_tEfNS_4arch4Sm80ELb0ELb0ELb1ELb0ELb1ELb0ELb0ELb0ELi2ELi2ELi2ELi2ELb1EEENS1_24CollectiveEpilogueBwdGQAISA_fSD_Li256ELb0ELb1EEENS1_19SingleTileSchedulerILb0ELb0ELb0ELi64EEEEEEEEEvNT_6ParamsE --------------------------
	.section	.nv.shared._ZN7cutlass13device_kernelIN5flash19enable_sm80_to_sm89INS1_16FlashAttnBwdSm80INS1_25CollectiveMainloopBwdSm80ILi1ELi1EN4cute5tupleIJNS5_1CILi64EEES8_NS7_ILi192EEEEEENS_6half_tEfNS_4arch4Sm80ELb0ELb0ELb1ELb0ELb1ELb0ELb0ELb0ELi2ELi2ELi2ELi2ELb1EEENS1_24CollectiveEpilogueBwdGQAISA_fSD_Li256ELb0ELb1EEENS1_19SingleTileSchedulerILb0ELb0ELb0ELi64EEEEEEEEEvNT_6ParamsE,"aw",@nobits
	.sectionflags	@""
	.align	16
	.zero		1024


//--------------------- .nv.shared._ZN7cutlass13device_kernelIN5flash19enable_sm80_to_sm89INS1_16FlashAttnBwdSm80INS1_25CollectiveMainloopBwdSm80ILi1ELi1EN4cute5tupleIJNS5_1CILi64EEES8_NS7_ILi192EEEEEENS_6half_tEfNS_4arch4Sm80ELb0ELb0ELb1ELb1ELb0ELb0ELb0ELb0ELi2ELi2ELi2ELi2ELb1EEENS1_21CollectiveEpilogueBwdISA_SB_SD_Li256ELb1ELb0ELi4EEENS1_19SingleTileSchedulerILb1ELb0ELb0ELi64EEEEEEEEEvNT_6ParamsE --------------------------
	.section	.nv.shared._ZN7cutlass13device_kernelIN5flash19enable_sm80_to_sm89INS1_16FlashAttnBwdSm80INS1_25CollectiveMainloopBwdSm80ILi1ELi1EN4cute5tupleIJNS5_1CILi64EEES8_NS7_ILi192EEEEEENS_6half_tEfNS_4arch4Sm80ELb0ELb0ELb1ELb1ELb0ELb0ELb0ELb0ELi2ELi2ELi2ELi2ELb1EEENS1_21CollectiveEpilogueBwdISA_SB_SD_Li256ELb1ELb0ELi4EEENS1_19SingleTileSchedulerILb1ELb0ELb0ELi64EEEEEEEEEvNT_6ParamsE,"aw",@nobits
	.sectionflags	@""
	.align	16
	.zero		1024


//--------------------- .nv.shared._ZN7cutlass13device_kernelIN5flash19enable_sm80_to_sm89INS1_16FlashAttnBwdSm80INS1_25CollectiveMainloopBwdSm80ILi1ELi1EN4cute5tupleIJNS5_1CILi64EEES8_NS7_ILi192EEEEEENS_6half_tEfNS_4arch4Sm80ELb0ELb0ELb1ELb1ELb1ELb0ELb0ELb0ELi2ELi2ELi2ELi2ELb1EEENS1_21CollectiveEpilogueBwdISA_SB_SD_Li256ELb1ELb0ELi4EEENS1_19SingleTileSchedulerILb1ELb0ELb0ELi64EEEEEEEEEvNT_6ParamsE --------------------------
	.section	.nv.shared._ZN7cutlass13device_kernelIN5flash19enable_sm80_to_sm89INS1_16FlashAttnBwdSm80INS1_25CollectiveMainloopBwdSm80ILi1ELi1EN4cute5tupleIJNS5_1CILi64EEES8_NS7_ILi192EEEEEENS_6half_tEfNS_4arch4Sm80ELb0ELb0ELb1ELb1ELb1ELb0ELb0ELb0ELi2ELi2ELi2ELi2ELb1EEENS1_21CollectiveEpilogueBwdISA_SB_SD_Li256ELb1ELb0ELi4EEENS1_19SingleTileSchedulerILb1ELb0ELb0ELi64EEEEEEEEEvNT_6ParamsE,"aw",@nobits
	.sectionflags	@""
	.align	16
	.zero		1024


//--------------------- .nv.shared._ZN7cutlass13device_kernelIN5flash19enable_sm80_to_sm89INS1_16FlashAttnBwdSm80INS1_25CollectiveMainloopBwdSm80ILi1ELi1EN4cute5tupleIJNS5_1CILi64EEES8_NS7_ILi192EEEEEENS_6half_tEfNS_4arch4Sm80ELb0ELb0ELb1ELb1ELb0ELb0ELb0ELb0ELi2ELi2ELi2ELi2ELb1EEENS1_24CollectiveEpilogueBwdGQAISA_fSD_Li256ELb1ELb0EEENS1_19SingleTileSchedulerILb1ELb0ELb0ELi64EEEEEEEEEvNT_6ParamsE --------------------------
	.section	.nv.shared._ZN7cutlass13device_kernelIN5flash19enable_sm80_to_sm89INS1_16FlashAttnBwdSm80INS1_25CollectiveMainloopBwdSm80ILi1ELi1EN4cute5tupleIJNS5_1CILi64EEES8_NS7_ILi192EEEEEENS_6half_tEfNS_4arch4Sm80ELb0ELb0ELb1ELb1ELb0ELb0ELb0ELb0ELi2ELi2ELi2ELi2ELb1EEENS1_24CollectiveEpilogueBwdGQAISA_fSD_Li256ELb1ELb0EEENS1_19SingleTileSchedulerILb1ELb0ELb0ELi64EEEEEEEEEvNT_6ParamsE,"aw",@nobits
	.sectionflags	@""
	.align	16
	.zero		1024


//--------------------- .nv.shared._ZN7cutlass13device_kernelIN5flash19enable_sm80_to_sm89INS1_16FlashAttnBwdSm80INS1_25CollectiveMainloopBwdSm80ILi1ELi1EN4cute5tupleIJNS5_1CILi64EEES8_NS7_ILi192EEEEEENS_6half_tEfNS_4arch4Sm80ELb0ELb0ELb1ELb1ELb1ELb0ELb0ELb0ELi2ELi2ELi2ELi2ELb1EEENS1_24CollectiveEpilogueBwdGQAISA_fSD_Li256ELb1ELb1EEENS1_19SingleTileSchedulerILb1ELb0ELb0ELi64EEEEEEEEEvNT_6ParamsE --------------------------
	.section	.nv.shared._ZN7cutlass13device_kernelIN5flash19enable_sm80_to_sm89INS1_16FlashAttnBwdSm80INS1_25CollectiveMainloopBwdSm80ILi1ELi1EN4cute5tupleIJNS5_1CILi64EEES8_NS7_ILi192EEEEEENS_6half_tEfNS_4arch4Sm80ELb0ELb0ELb1ELb1ELb1ELb0ELb0ELb0ELi2ELi2ELi2ELi2ELb1EEENS1_24CollectiveEpilogueBwdGQAISA_fSD_Li256ELb1ELb1EEENS1_19SingleTileSchedulerILb1ELb0ELb0ELi64EEEEEEEEEvNT_6ParamsE,"aw",@nobits
	.sectionflags	@""
	.align	16
	.zero		1024


//--------------------- .nv.shared._ZN7cutlass13device_kernelIN5flash19enable_sm80_to_sm89INS1_16FlashAttnBwdSm80INS1_25CollectiveMainloopBwdSm80ILi1ELi1EN4cute5tupleIJNS5_1CILi64EEES8_NS7_ILi192EEEEEENS_6half_tEfNS_4arch4Sm80ELb0ELb1ELb1ELb0ELb0ELb0ELb0ELb0ELi2ELi2ELi2ELi2ELb1EEENS1_21CollectiveEpilogueBwdISA_SB_SD_Li256ELb0ELb0ELi4EEENS1_19SingleTileSchedulerILb0ELb0ELb0ELi64EEEEEEEEEvNT_6ParamsE --------------------------
	.section	.nv.shared._ZN7cutlass13device_kernelIN5flash19enable_sm80_to_sm89INS1_16FlashAttnBwdSm80INS1_25CollectiveMainloopBwdSm80ILi1ELi1EN4cute5tupleIJNS5_1CILi64EEES8_NS7_ILi192EEEEEENS_6half_tEfNS_4arch4Sm80ELb0ELb1ELb1ELb0ELb0ELb0ELb0ELb0ELi2ELi2ELi2ELi2ELb1EEENS1_21CollectiveEpilogueBwdISA_SB_SD_Li256ELb0ELb0ELi4EEENS1_19SingleTileSchedulerILb0ELb0ELb0ELi64EEEEEEEEEvNT_6ParamsE,"aw",@nobits
	.sectionflags	@""
	.align	16
	.zero		1024


//--------------------- .nv.shared._ZN7cutlass13device_kernelIN5flash19enable_sm80_to_sm89INS1_16FlashAttnBwdSm80INS1_25CollectiveMainloopBwdSm80ILi1ELi1EN4cute5tupleIJNS5_1CILi64EEES8_NS7_ILi192EEEEEENS_6half_tEfNS_4arch4Sm80ELb0ELb1ELb1ELb0ELb1ELb0ELb0ELb0ELi2ELi2ELi2ELi2ELb1EEENS1_21CollectiveEpilogueBwdISA_SB_SD_Li256ELb0ELb0ELi4EEENS1_19SingleTileSchedulerILb0ELb0ELb0ELi64EEEEEEEEEvNT_6ParamsE --------------------------
	.section	.nv.shared._ZN7cutlass13device_kernelIN5flash19enable_sm80_to_sm89INS1_16FlashAttnBwdSm80INS1_25CollectiveMainloopBwdSm80ILi1ELi1EN4cute5tupleIJNS5_1CILi64EEES8_NS7_ILi192EEEEEENS_6half_tEfNS_4arch4Sm80ELb0ELb1ELb1ELb0ELb1ELb0ELb0ELb0ELi2ELi2ELi2ELi2ELb1EEENS1_21CollectiveEpilogueBwdISA_SB_SD_Li256ELb0ELb0ELi4EEENS1_19SingleTileSchedulerILb0ELb0ELb0ELi64EEEEEEEEEvNT_6ParamsE,"aw",@nobits
	.sectionflags	@""
	.align	16
	.zero		1024


//--------------------- .nv.shared._ZN7cutlass13device_kernelIN5flash19enable_sm80_to_sm89INS1_16FlashAttnBwdSm80INS1_25CollectiveMainloopBwdSm80ILi1ELi1EN4cute5tupleIJNS5_1CILi64EEES8_NS7_ILi192EEEEEENS_6half_tEfNS_4arch4Sm80ELb0ELb1ELb1ELb0ELb0ELb0ELb0ELb0ELi2ELi2ELi2ELi2ELb1EEENS1_24CollectiveEpilogueBwdGQAISA_fSD_Li256ELb0ELb0EEENS1_19SingleTileSchedulerILb0ELb0ELb0ELi64EEEEEEEEEvNT_6ParamsE --------------------------
	.section	.nv.shared._ZN7cutlass13device_kernelIN5flash19enable_sm80_to_sm89INS1_16FlashAttnBwdSm80INS1_25CollectiveMainloopBwdSm80ILi1ELi1EN4cute5tupleIJNS5_1CILi64EEES8_NS7_ILi192EEEEEENS_6half_tEfNS_4arch4Sm80ELb0ELb1ELb1ELb0ELb0ELb0ELb0ELb0ELi2ELi2ELi2ELi2ELb1EEENS1_24CollectiveEpilogueBwdGQAISA_fSD_Li256ELb0ELb0EEENS1_19SingleTileSchedulerILb0ELb0ELb0ELi64EEEEEEEEEvNT_6ParamsE,"aw",@nobits
	.sectionflags	@""
	.align	16
	.zero		1024


//--------------------- .nv.shared._ZN7cutlass13device_kernelIN5flash19enable_sm80_to_sm89INS1_16FlashAttnBwdSm80INS1_25CollectiveMainloopBwdSm80ILi1ELi1EN4cute5tupleIJNS5_1CILi64EEES8_NS7_ILi192EEEEEENS_6half_tEfNS_4arch4Sm80ELb0ELb1ELb1ELb0ELb1ELb0ELb0ELb0ELi2ELi2ELi2ELi2ELb1EEENS1_24CollectiveEpilogueBwdGQAISA_fSD_Li256ELb0ELb1EEENS1_19SingleTileSchedulerILb0ELb0ELb0ELi64EEEEEEEEEvNT_6ParamsE --------------------------
	.section	.nv.shared._ZN7cutlass13device_kernelIN5flash19enable_sm80_to_sm89INS1_16FlashAttnBwdSm80INS1_25CollectiveMainloopBwdSm80ILi1ELi1EN4cute5tupleIJNS5_1CILi64EEES8_NS7_ILi192EEEEEENS_6half_tEfNS_4arch4Sm80ELb0ELb1ELb1ELb0ELb1ELb0ELb0ELb0ELi2ELi2ELi2ELi2ELb1EEENS1_24CollectiveEpilogueBwdGQAISA_fSD_Li256ELb0ELb1EEENS1_19SingleTileSchedulerILb0ELb0ELb0ELi64EEEEEEEEEvNT_6ParamsE,"aw",@nobits
	.sectionflags	@""
	.align	16
	.zero		1024


//--------------------- .nv.shared._ZN7cutlass13device_kernelIN5flash19enable_sm80_to_sm89INS1_16FlashAttnBwdSm80INS1_25CollectiveMainloopBwdSm80ILi1ELi1EN4cute5tupleIJNS5_1CILi64EEES8_NS7_ILi192EEEEEENS_6half_tEfNS_4arch4Sm80ELb0ELb1ELb1ELb1ELb0ELb0ELb0ELb0ELi2ELi2ELi2ELi2ELb1EEENS1_21CollectiveEpilogueBwdISA_SB_SD_Li256ELb1ELb0ELi4EEENS1_19SingleTileSchedulerILb1ELb0ELb0ELi64EEEEEEEEEvNT_6ParamsE --------------------------
	.section	.nv.shared._ZN7cutlass13device_kernelIN5flash19enable_sm80_to_sm89INS1_16FlashAttnBwdSm80INS1_25CollectiveMainloopBwdSm80ILi1ELi1EN4cute5tupleIJNS5_1CILi64EEES8_NS7_ILi192EEEEEENS_6half_tEfNS_4arch4Sm80ELb0ELb1ELb1ELb1ELb0ELb0ELb0ELb0ELi2ELi2ELi2ELi2ELb1EEENS1_21CollectiveEpilogueBwdISA_SB_SD_Li256ELb1ELb0ELi4EEENS1_19SingleTileSchedulerILb1ELb0ELb0ELi64EEEEEEEEEvNT_6ParamsE,"aw",@nobits
	.sectionflags	@""
	.align	16
	.zero		1024


//--------------------- .nv.shared._ZN7cutlass13device_kernelIN5flash19enable_sm80_to_sm89INS1_16FlashAttnBwdSm80INS1_25CollectiveMainloopBwdSm80ILi1ELi1EN4cute5tupleIJNS5_1CILi64EEES8_NS7_ILi192EEEEEENS_6half_tEfNS_4arch4Sm80ELb0ELb1ELb1ELb1ELb1ELb0ELb0ELb0ELi2ELi2ELi2ELi2ELb1EEENS1_21CollectiveEpilogueBwdISA_SB_SD_Li256ELb1ELb0ELi4EEENS1_19SingleTileSchedulerILb1ELb0ELb0ELi64EEEEEEEEEvNT_6ParamsE --------------------------
	.section	.nv.shared._ZN7cutlass13device_kernelIN5flash19enable_sm80_to_sm89INS1_16FlashAttnBwdSm80INS1_25CollectiveMainloopBwdSm80ILi1ELi1EN4cute5tupleIJNS5_1CILi64EEES8_NS7_ILi192EEEEEENS_6half_tEfNS_4arch4Sm80ELb0ELb1ELb1ELb1ELb1ELb0ELb0ELb0ELi2ELi2ELi2ELi2ELb1EEENS1_21CollectiveEpilogueBwdISA_SB_SD_Li256ELb1ELb0ELi4EEENS1_19SingleTileSchedulerILb1ELb0ELb0ELi64EEEEEEEEEvNT_6ParamsE,"aw",@nobits
	.sectionflags	@""
	.align	16
	.zero		1024


//--------------------- .nv.shared._ZN7cutlass13device_kernelIN5flash19enable_sm80_to_sm89INS1_16FlashAttnBwdSm80INS1_25CollectiveMainloopBwdSm80ILi1ELi1EN4cute5tupleIJNS5_1CILi64EEES8_NS7_ILi192EEEEEENS_6half_tEfNS_4arch4Sm80ELb0ELb1ELb1ELb1ELb0ELb0ELb0ELb0ELi2ELi2ELi2ELi2ELb1EEENS1_24CollectiveEpilogueBwdGQAISA_fSD_Li256ELb1ELb0EEENS1_19SingleTileSchedulerILb1ELb0ELb0ELi64EEEEEEEEEvNT_6ParamsE --------------------------
	.section	.nv.shared._ZN7cutlass13device_kernelIN5flash19enable_sm80_to_sm89INS1_16FlashAttnBwdSm80INS1_25CollectiveMainloopBwdSm80ILi1ELi1EN4cute5tupleIJNS5_1CILi64EEES8_NS7_ILi192EEEEEENS_6half_tEfNS_4arch4Sm80ELb0ELb1ELb1ELb1ELb0ELb0ELb0ELb0ELi2ELi2ELi2ELi2ELb1EEENS1_24CollectiveEpilogueBwdGQAISA_fSD_Li256ELb1ELb0EEENS1_19SingleTileSchedulerILb1ELb0ELb0ELi64EEEEEEEEEvNT_6ParamsE,"aw",@nobits
	.sectionflags	@""
	.align	16
	.zero		1024


//--------------------- .nv.shared._ZN7cutlass13device_kernelIN5flash19enable_sm80_to_sm89INS1_16FlashAttnBwdSm80INS1_25CollectiveMainloopBwdSm80ILi1ELi1EN4cute5tupleIJNS5_1CILi64EEES8_NS7_ILi192EEEEEENS_6half_tEfNS_4arch4Sm80ELb0ELb1ELb1ELb1ELb1ELb0ELb0ELb0ELi2ELi2ELi2ELi2ELb1EEENS1_24CollectiveEpilogueBwdGQAISA_fSD_Li256ELb1ELb1EEENS1_19SingleTileSchedulerILb1ELb0ELb0ELi64EEEEEEEEEvNT_6ParamsE --------------------------
	.section	.nv.shared._ZN7cutlass13device_kernelIN5flash19enable_sm80_to_sm89INS1_16FlashAttnBwdSm80INS1_25CollectiveMainloopBwdSm80ILi1ELi1EN4cute5tupleIJNS5_1CILi64EEES8_NS7_ILi192EEEEEENS_6half_tEfNS_4arch4Sm80ELb0ELb1ELb1ELb1ELb1ELb0ELb0ELb0ELi2ELi2ELi2ELi2ELb1EEENS1_24CollectiveEpilogueBwdGQAISA_fSD_Li256ELb1ELb1EEENS1_19SingleTileSchedulerILb1ELb0ELb0ELi64EEEEEEEEEvNT_6ParamsE,"aw",@nobits
	.sectionflags	@""
	.align	16
	.zero		1024


//--------------------- .nv.shared._ZN7cutlass13device_kernelIN5flash19enable_sm80_to_sm89INS1_16FlashAttnBwdSm80INS1_25CollectiveMainloopBwdSm80ILi1ELi1EN4cute5tupleIJNS5_1CILi64EEES8_NS7_ILi192EEEEEENS_6half_tEfNS_4arch4Sm80ELb1ELb0ELb1ELb0ELb0ELb0ELb0ELb0ELi2ELi2ELi2ELi2ELb1EEENS1_21CollectiveEpilogueBwdISA_SB_SD_Li256ELb0ELb0ELi4EEENS1_25SingleTileBwdLPTSchedulerILb0ELi64ELb0EEEEEEEEEvNT_6ParamsE --------------------------
	.section	.nv.shared._ZN7cutlass13device_kernelIN5flash19enable_sm80_to_sm89INS1_16FlashAttnBwdSm80INS1_25CollectiveMainloopBwdSm80ILi1ELi1EN4cute5tupleIJNS5_1CILi64EEES8_NS7_ILi192EEEEEENS_6half_tEfNS_4arch4Sm80ELb1ELb0ELb1ELb0ELb0ELb0ELb0ELb0ELi2ELi2ELi2ELi2ELb1EEENS1_21CollectiveEpilogueBwdISA_SB_SD_Li256ELb0ELb0ELi4EEENS1_25SingleTileBwdLPTSchedulerILb0ELi64ELb0EEEEEEEEEvNT_6ParamsE,"aw",@nobits
	.sectionflags	@""
	.align	16
	.zero		1024


//--------------------- .nv.shared._ZN7cutlass13device_kernelIN5flash19enable_sm80_to_sm89INS1_16FlashAttnBwdSm80INS1_25CollectiveMainloopBwdSm80ILi1ELi1EN4cute5tupleIJNS5_1CILi64EEES8_NS7_ILi192EEEEEENS_6half_tEfNS_4arch4Sm80ELb1ELb0ELb1ELb0ELb1ELb0ELb0ELb0ELi2ELi2ELi2ELi2ELb1EEENS1_21CollectiveEpilogueBwdISA_SB_SD_Li256ELb0ELb0ELi4EEENS1_25SingleTileBwdLPTSchedulerILb0ELi64ELb1EEEEEEEEEvNT_6ParamsE --------------------------
	.section	.nv.shared._ZN7cutlass13device_kernelIN5flash19enable_sm80_to_sm89INS1_16FlashAttnBwdSm80INS1_25CollectiveMainloopBwdSm80ILi1ELi1EN4cute5tupleIJNS5_1CILi64EEES8_NS7_ILi192EEEEEENS_6half_tEfNS_4arch4Sm80ELb1ELb0ELb1ELb0ELb1ELb0ELb0ELb0ELi2ELi2ELi2ELi2ELb1EEENS1_21CollectiveEpilogueBwdISA_SB_SD_Li256ELb0ELb0ELi4EEENS1_25SingleTileBwdLPTSchedulerILb0ELi64ELb1EEEEEEEEEvNT_6ParamsE,"aw",@nobits
	.sectionflags	@""
	.align	16
	.zero		1024


//--------------------- .nv.shared._ZN7cutlass13device_kernelIN5flash19enable_sm80_to_sm89INS1_16FlashAttnBwdSm80INS1_25CollectiveMainloopBwdSm80ILi1ELi1EN4cute5tupleIJNS5_1CILi64EEES8_NS7_ILi192EEEEEENS_6half_tEfNS_4arch4Sm80ELb1ELb0ELb1ELb0ELb0ELb0ELb0ELb0ELi2ELi2ELi2ELi2ELb1EEENS1_24CollectiveEpilogueBwdGQAISA_fSD_Li256ELb0ELb0EEENS1_25SingleTileBwdLPTSchedulerILb0ELi64ELb0EEEEEEEEEvNT_6ParamsE --------------------------
	.section	.nv.shared._ZN7cutlass13device_kernelIN5flash19enable_sm80_to_sm89INS1_16FlashAttnBwdSm80INS1_25CollectiveMainloopBwdSm80ILi1ELi1EN4cute5tupleIJNS5_1CILi64EEES8_NS7_ILi192EEEEEENS_6half_tEfNS_4arch4Sm80ELb1ELb0ELb1ELb0ELb0ELb0ELb0ELb0ELi2ELi2ELi2ELi2ELb1EEENS1_24CollectiveEpilogueBwdGQAISA_fSD_Li256ELb0ELb0EEENS1_25SingleTileBwdLPTSchedulerILb0ELi64ELb0EEEEEEEEEvNT_6ParamsE,"aw",@nobits
	.sectionflags	@""
	.align	16
	.zero		1024


//--------------------- .nv.shared._ZN7cutlass13device_kernelIN5flash19enable_sm80_to_sm89INS1_16FlashAttnBwdSm80INS1_25CollectiveMainloopBwdSm80ILi1ELi1EN4cute5tupleIJNS5_1CILi64EEES8_NS7_ILi192EEEEEENS_6half_tEfNS_4arch4Sm80ELb1ELb0ELb1ELb0ELb1ELb0ELb0ELb0ELi2ELi2ELi2ELi2ELb1EEENS1_24CollectiveEpilogueBwdGQAISA_fSD_Li256ELb0ELb1EEENS1_25SingleTileBwdLPTSchedulerILb0ELi64ELb1EEEEEEEEEvNT_6ParamsE --------------------------
	.section	.nv.shared._ZN7cutlass13device_kernelIN5flash19enable_sm80_to_sm89INS1_16FlashAttnBwdSm80INS1_25CollectiveMainloopBwdSm80ILi1ELi1EN4cute5tupleIJNS5_1CILi64EEES8_NS7_ILi192EEEEEENS_6half_tEfNS_4arch4Sm80ELb1ELb0ELb1ELb0ELb1ELb0ELb0ELb0ELi2ELi2ELi2ELi2ELb1EEENS1_24CollectiveEpilogueBwdGQAISA_fSD_Li256ELb0ELb1EEENS1_25SingleTileBwdLPTSchedulerILb0ELi64ELb1EEEEEEEEEvNT_6ParamsE,"aw",@nobits
	.sectionflags	@""
	.align	16
	.zero		1024


//--------------------- .nv.shared._ZN7cutlass13device_kernelIN5flash19enable_sm80_to_sm89INS1_16FlashAttnBwdSm80INS1_25CollectiveMainloopBwdSm80ILi1ELi1EN4cute5tupleIJNS5_1CILi64EEES8_NS7_ILi192EEEEEENS_6half_tEfNS_4arch4Sm80ELb1ELb0ELb1ELb1ELb0ELb0ELb0ELb0ELi2ELi2ELi2ELi2ELb1EEENS1_21CollectiveEpilogueBwdISA_SB_SD_Li256ELb1ELb0ELi4EEENS1_25SingleTileBwdLPTSchedulerILb1ELi64ELb0EEEEEEEEEvNT_6ParamsE --------------------------
	.section	.nv.shared._ZN7cutlass13device_kernelIN5flash19enable_sm80_to_sm89INS1_16FlashAttnBwdSm80INS1_25CollectiveMainloopBwdSm80ILi1ELi1EN4cute5tupleIJNS5_1CILi64EEES8_NS7_ILi192EEEEEENS_6half_tEfNS_4arch4Sm80ELb1ELb0ELb1ELb1ELb0ELb0ELb0ELb0ELi2ELi2ELi2ELi2ELb1EEENS1_21CollectiveEpilogueBwdISA_SB_SD_Li256ELb1ELb0ELi4EEENS1_25SingleTileBwdLPTSchedulerILb1ELi64ELb0EEEEEEEEEvNT_6ParamsE,"aw",@nobits
	.sectionflags	@""
	.align	16
	.zero		1024


//--------------------- .nv.shared._ZN7cutlass13device_kernelIN5flash19enable_sm80_to_sm89INS1_16FlashAttnBwdSm80INS1_25CollectiveMainloopBwdSm80ILi1ELi1EN4cute5tupleIJNS5_1CILi64EEES8_NS7_ILi192EEEEEENS_6half_tEfNS_4arch4Sm80ELb1ELb0ELb1ELb1ELb1ELb0ELb0ELb0ELi2ELi2ELi2ELi2ELb1EEENS1_21CollectiveEpilogueBwdISA_SB_SD_Li256ELb1ELb0ELi4EEENS1_25SingleTileBwdLPTSchedulerILb1ELi64ELb1EEEEEEEEEvNT_6ParamsE --------------------------
	.section	.nv.shared._ZN7cutlass13device_kernelIN5flash19enable_sm80_to_sm89INS1_16FlashAttnBwdSm80INS1_25CollectiveMainloopBwdSm80ILi1ELi1EN4cute5tupleIJNS5_1CILi64EEES8_NS7_ILi192EEEEEENS_6half_tEfNS_4arch4Sm80ELb1ELb0ELb1ELb1ELb1ELb0ELb0ELb0ELi2ELi2ELi2ELi2ELb1EEENS1_21CollectiveEpilogueBwdISA_SB_SD_Li256ELb1ELb0ELi4EEENS1_25SingleTileBwdLPTSchedulerILb1ELi64ELb1EEEEEEEEEvNT_6ParamsE,"aw",@nobits
	.sectionflags	@""
	.align	16
	.zero		1024


//--------------------- .nv.shared._ZN7cutlass13device_kernelIN5flash19enable_sm80_to_sm89INS1_16FlashAttnBwdSm80INS1_25CollectiveMainloopBwdSm80ILi1ELi1EN4cute5tupleIJNS5_1CILi64EEES8_NS7_ILi192EEEEEENS_6half_tEfNS_4arch4Sm80ELb1ELb0ELb1ELb1ELb0ELb0ELb0ELb0ELi2ELi2ELi2ELi2ELb1EEENS1_24CollectiveEpilogueBwdGQAISA_fSD_Li256ELb1ELb0EEENS1_25SingleTileBwdLPTSchedulerILb1ELi64ELb0EEEEEEEEEvNT_6ParamsE --------------------------
	.section	.nv.shared._ZN7cutlass13device_kernelIN5flash19enable_sm80_to_sm89INS1_16FlashAttnBwdSm80INS1_25CollectiveMainloopBwdSm80ILi1ELi1EN4cute5tupleIJNS5_1CILi64EEES8_NS7_ILi192EEEEEENS_6half_tEfNS_4arch4Sm80ELb1ELb0ELb1ELb1ELb0ELb0ELb0ELb0ELi2ELi2ELi2ELi2ELb1EEENS1_24CollectiveEpilogueBwdGQAISA_fSD_Li256ELb1ELb0EEENS1_25SingleTileBwdLPTSchedulerILb1ELi64ELb0EEEEEEEEEvNT_6ParamsE,"aw",@nobits
	.sectionflags	@""
	.align	16
	.zero		1024


//--------------------- .nv.shared._ZN7cutlass13device_kernelIN5flash19enable_sm80_to_sm89INS1_16FlashAttnBwdSm80INS1_25CollectiveMainloopBwdSm80ILi1ELi1EN4cute5tupleIJNS5_1CILi64EEES8_NS7_ILi192EEEEEENS_6half_tEfNS_4arch4Sm80ELb1ELb0ELb1ELb1ELb1ELb0ELb0ELb0ELi2ELi2ELi2ELi2ELb1EEENS1_24CollectiveEpilogueBwdGQAISA_fSD_Li256ELb1ELb1EEENS1_25SingleTileBwdLPTSchedulerILb1ELi64ELb1EEEEEEEEEvNT_6ParamsE --------------------------
	.section	.nv.shared._ZN7cutlass13device_kernelIN5flash19enable_sm80_to_sm89INS1_16FlashAttnBwdSm80INS1_25CollectiveMainloopBwdSm80ILi1ELi1EN4cute5tupleIJNS5_1CILi64EEES8_NS7_ILi192EEEEEENS_6half_tEfNS_4arch4Sm80ELb1ELb0ELb1ELb1ELb1ELb0ELb0ELb0ELi2ELi2ELi2ELi2ELb1EEENS1_24CollectiveEpilogueBwdGQAISA_fSD_Li256ELb1ELb1EEENS1_25SingleTileBwdLPTSchedulerILb1ELi64ELb1EEEEEEEEEvNT_6ParamsE,"aw",@nobits
	.sectionflags	@""
	.align	16
	.zero		1024


//--------------------- .nv.shared._ZN7cutlass13device_kernelIN5flash19enable_sm80_to_sm89INS1_16FlashAttnBwdSm80INS1_25CollectiveMainloopBwdSm80ILi2ELi1EN4cute5tupleIJNS5_1CILi64EEENS7_ILi80EEENS7_ILi192EEEEEENS_6half_tEfNS_4arch4Sm80ELb0ELb0ELb1ELb0ELb0ELb0ELb1ELb0ELi2ELi4ELi2ELi2ELb0EEENS1_21CollectiveEpilogueBwdISB_SC_SE_Li256ELb0ELb1ELi4EEENS1_19SingleTileSchedulerILb0ELb0ELb0ELi80EEEEEEEEEvNT_6ParamsE --------------------------
	.section	.nv.shared._ZN7cutlass13device_kernelIN5flash19enable_sm80_to_sm89INS1_16FlashAttnBwdSm80INS1_25CollectiveMainloopBwdSm80ILi2ELi1EN4cute5tupleIJNS5_1CILi64EEENS7_ILi80EEENS7_ILi192EEEEEENS_6half_tEfNS_4arch4Sm80ELb0ELb0ELb1ELb0ELb0ELb0ELb1ELb0ELi2ELi4ELi2ELi2ELb0EEENS1_21CollectiveEpilogueBwdISB_SC_SE_Li256ELb0ELb1ELi4EEENS1_19SingleTileSchedulerILb0ELb0ELb0ELi80EEEEEEEEEvNT_6ParamsE,"aw",@nobits
	.sectionflags	@""
	.align	16
	.zero		1024


//--------------------- .nv.shared._ZN7cutlass13device_kernelIN5flash19enable_sm80_to_sm89INS1_16FlashAttnBwdSm80INS1_25CollectiveMainloopBwdSm80ILi2ELi1EN4cute5tupleIJNS5_1CILi64EEENS7_ILi80EEENS7_ILi192EEEEEENS_6half_tEfNS_4arch4Sm80ELb0ELb0ELb1ELb0ELb1ELb0ELb1ELb0ELi2ELi4ELi2ELi2ELb0EEENS1_21CollectiveEpilogueBwdISB_SC_SE_Li256ELb0ELb1ELi4EEENS1_19SingleTileSchedulerILb0ELb0ELb0ELi80EEEEEEEEEvNT_6ParamsE --------------------------
	.section	.nv.shared._ZN7cutlass13device_kernelIN5flash19enable_sm80_to_sm89INS1_16FlashAttnBwdSm80INS1_25CollectiveMainloopBwdSm80ILi2ELi1EN4cute5tupleIJNS5_1CILi64EEENS7_ILi80EEENS7_ILi192EEEEEENS_6half_tEfNS_4arch4Sm80ELb0ELb0ELb1ELb0ELb1ELb0ELb1ELb0ELi2ELi4ELi2ELi2ELb0EEENS1_21CollectiveEpilogueBwdISB_SC_SE_Li256ELb0ELb1ELi4EEENS1_19SingleTileSchedulerILb0ELb0ELb0ELi80EEEEEEEEEvNT_6ParamsE,"aw",@nobits
	.sectionflags	@""
	.align	16
	.zero		1024


//--------------------- .nv.shared._ZN7cutlass13device_kernelIN5flash19enable_sm80_to_sm89INS1_16FlashAttnBwdSm80INS1_25CollectiveMainloopBwdSm80ILi2ELi1EN4cute5tupleIJNS5_1CILi64EEENS7_ILi80EEENS7_ILi192EEEEEENS_6half_tEfNS_4arch4Sm80ELb0ELb0ELb1ELb0ELb0ELb0ELb1ELb0ELi2ELi4ELi2ELi2ELb0EEENS1_24CollectiveEpilogueBwdGQAISB_fSE_Li256ELb0ELb0EEENS1_19SingleTileSchedulerILb0ELb0ELb0ELi80EEEEEEEEEvNT_6ParamsE --------------------------
	.section	.nv.shared._ZN7cutlass13device_kernelIN5flash19enable_sm80_to_sm89INS1_16FlashAttnBwdSm80INS1_25CollectiveMainloopBwdSm80ILi2ELi1EN4cute5tupleIJNS5_1CILi64EEENS7_ILi80EEENS7_ILi192EEEEEENS_6half_tEfNS_4arch4Sm80ELb0ELb0ELb1ELb0ELb0ELb0ELb1ELb0ELi2ELi4ELi2ELi2ELb0EEENS1_24CollectiveEpilogueBwdGQAISB_fSE_Li256ELb0ELb0EEENS1_19SingleTileSchedulerILb0ELb0ELb0ELi80EEEEEEEEEvNT_6ParamsE,"aw",@nobits
	.sectionflags	@""
	.align	16
	.zero		1024


//--------------------- .nv.shared._ZN7cutlass13device_kernelIN5flash19enable_sm80_to_sm89INS1_16FlashAttnBwdSm80INS1_25CollectiveMainloopBwdSm80ILi2ELi1EN4cute5tupleIJNS5_1CILi64EEENS7_ILi80EEENS7_ILi192EEEEEENS_6half_tEfNS_4arch4Sm80ELb0ELb0ELb1ELb0ELb1ELb0ELb1ELb0ELi2ELi4ELi2ELi2ELb0EEENS1_24CollectiveEpilogueBwdGQAISB_fSE_Li256ELb0ELb1EEENS1_19SingleTileSchedulerILb0ELb0ELb0ELi80EEEEEEEEEvNT_6ParamsE --------------------------
	.section	.nv.shared._ZN7cutlass13device_kernelIN5flash19enable_sm80_to_sm89INS1_16FlashAttnBwdSm80INS1_25CollectiveMainloopBwdSm80ILi2ELi1EN4cute5tupleIJNS5_1CILi64EEENS7_ILi80EEENS7_ILi192EEEEEENS_6half_tEfNS_4arch4Sm80ELb0ELb0ELb1ELb0ELb1ELb0ELb1ELb0ELi2ELi4ELi2ELi2ELb0EEENS1_24CollectiveEpilogueBwdGQAISB_fSE_Li256ELb0ELb1EEENS1_19SingleTileSchedulerILb0ELb0ELb0ELi80EEEEEEEEEvNT_6ParamsE,"aw",@nobits
	.sectionflags	@""
	.align	16
	.zero		1024


//--------------------- .nv.shared._ZN7cutlass13device_kernelIN5flash19enable_sm80_to_sm89INS1_16FlashAttnBwdSm80INS1_25CollectiveMainloopBwdSm80ILi2ELi1EN4cute5tupleIJNS5_1CILi64EEENS7_ILi80EEENS7_ILi192EEEEEENS_6half_tEfNS_4arch4Sm80ELb0ELb0ELb1ELb1ELb0ELb0ELb1ELb0ELi2ELi4ELi2ELi2ELb0EEENS1_21CollectiveEpilogueBwdISB_SC_SE_Li256ELb1ELb1ELi4EEENS1_19SingleTileSchedulerILb1ELb0ELb0ELi80EEEEEEEEEvNT_6ParamsE --------------------------
	.section	.nv.shared._ZN7cutlass13device_kernelIN5flash19enable_sm80_to_sm89INS1_16FlashAttnBwdSm80INS1_25CollectiveMainloopBwdSm80ILi2ELi1EN4cute5tupleIJNS5_1CILi64EEENS7_ILi80EEENS7_ILi192EEEEEENS_6half_tEfNS_4arch4Sm80ELb0ELb0ELb1ELb1ELb0ELb0ELb1ELb0ELi2ELi4ELi2ELi2ELb0EEENS1_21CollectiveEpilogueBwdISB_SC_SE_Li256ELb1ELb1ELi4EEENS1_19SingleTileSchedulerILb1ELb0ELb0ELi80EEEEEEEEEvNT_6ParamsE,"aw",@nobits
	.sectionflags	@""
	.align	16
	.zero		1024


//--------------------- .nv.shared._ZN7cutlass13device_kernelIN5flash19enable_sm80_to_sm89INS1_16FlashAttnBwdSm80INS1_25CollectiveMainloopBwdSm80ILi2ELi1EN4cute5tupleIJNS5_1CILi64EEENS7_ILi80EEENS7_ILi192EEEEEENS_6half_tEfNS_4arch4Sm80ELb0ELb0ELb1ELb1ELb1ELb0ELb1ELb0ELi2ELi4ELi2ELi2ELb0EEENS1_21CollectiveEpilogueBwdISB_SC_SE_Li256ELb1ELb1ELi4EEENS1_19SingleTileSchedulerILb1ELb0ELb0ELi80EEEEEEEEEvNT_6ParamsE --------------------------
	.section	.nv.shared._ZN7cutlass13device_kernelIN5flash19enable_sm80_to_sm89INS1_16FlashAttnBwdSm80INS1_25CollectiveMainloopBwdSm80ILi2ELi1EN4cute5tupleIJNS5_1CILi64EEENS7_ILi80EEENS7_ILi192EEEEEENS_6half_tEfNS_4arch4Sm80ELb0ELb0ELb1ELb1ELb1ELb0ELb1ELb0ELi2ELi4ELi2ELi2ELb0EEENS1_21CollectiveEpilogueBwdISB_SC_SE_Li256ELb1ELb1ELi4EEENS1_19SingleTileSchedulerILb1ELb0ELb0ELi80EEEEEEEEEvNT_6ParamsE,"aw",@nobits
	.sectionflags	@""
	.align	16
	.zero		1024


//--------------------- .nv.shared._ZN7cutlass13device_kernelIN5flash19enable_sm80_to_sm89INS1_16FlashAttnBwdSm80INS1_25CollectiveMainloopBwdSm80ILi2ELi1EN4cute5tupleIJNS5_1CILi64EEENS7_ILi80EEENS7_ILi192EEEEEENS_6half_tEfNS_4arch4Sm80ELb0ELb0ELb1ELb1ELb0ELb0ELb1ELb0ELi2ELi4ELi2ELi2ELb0EEENS1_24CollectiveEpilogueBwdGQAISB_fSE_Li256ELb1ELb0EEENS1_19SingleTileSchedulerILb1ELb0ELb0ELi80EEEEEEEEEvNT_6ParamsE --------------------------
	.section	.nv.shared._ZN7cutlass13device_kernelIN5flash19enable_sm80_to_sm89INS1_16FlashAttnBwdSm80INS1_25CollectiveMainloopBwdSm80ILi2ELi1EN4cute5tupleIJNS5_1CILi64EEENS7_ILi80EEENS7_ILi192EEEEEENS_6half_tEfNS_4arch4Sm80ELb0ELb0ELb1ELb1ELb0ELb0ELb1ELb0ELi2ELi4ELi2ELi2ELb0EEENS1_24CollectiveEpilogueBwdGQAISB_fSE_Li256ELb1ELb0EEENS1_19SingleTileSchedulerILb1ELb0ELb0ELi80EEEEEEEEEvNT_6ParamsE,"aw",@nobits
	.sectionflags	@""
	.align	16
	.zero		1024


//--------------------- .nv.shared._ZN7cutlass13device_kernelIN5flash19enable_sm80_to_sm89INS1_16FlashAttnBwdSm80INS1_25CollectiveMainloopBwdSm80ILi2ELi1EN4cute5tupleIJNS5_1CILi64EEENS7_ILi80EEENS7_ILi192EEEEEENS_6half_tEfNS_4arch4Sm80ELb0ELb0ELb1ELb1ELb1ELb0ELb1ELb0ELi2ELi4ELi2ELi2ELb0EEENS1_24CollectiveEpilogueBwdGQAISB_fSE_Li256ELb1ELb1EEENS1_19SingleTileSchedulerILb1ELb0ELb0ELi80EEEEEEEEEvNT_6ParamsE --------------------------
	.section	.nv.shared._ZN7cutlass13device_kernelIN5flash19enable_sm80_to_sm89INS1_16FlashAttnBwdSm80INS1_25CollectiveMainloopBwdSm80ILi2ELi1EN4cute5tupleIJNS5_1CILi64EEENS7_ILi80EEENS7_ILi192EEEEEENS_6half_tEfNS_4arch4Sm80ELb0ELb0ELb1ELb1ELb1ELb0ELb1ELb0ELi2ELi4ELi2ELi2ELb0EEENS1_24CollectiveEpilogueBwdGQAISB_fSE_Li256ELb1ELb1EEENS1_19SingleTileSchedulerILb1ELb0ELb0ELi80EEEEEEEEEvNT_6ParamsE,"aw",@nobits
	.sectionflags	@""
	.align	16
	.zero		1024


//--------------------- .nv.shared._ZN7cutlass13device_kernelIN5flash19enable_sm80_to_sm89INS1_16FlashAttnBwdSm80INS1_25CollectiveMainloopBwdSm80ILi2ELi1EN4cute5tupleIJNS5_1CILi64EEENS7_ILi80EEENS7_ILi192EEEEEENS_6half_tEfNS_4arch4Sm80ELb0ELb1ELb1ELb0ELb0ELb0ELb1ELb0ELi2ELi4ELi2ELi2ELb0EEENS1_21CollectiveEpilogueBwdISB_SC_SE_Li256ELb0ELb1ELi4EEENS1_19SingleTileSchedulerILb0ELb0ELb0ELi80EEEEEEEEEvNT_6ParamsE --------------------------
	.section	.nv.shared._ZN7cutlass13device_kernelIN5flash19enable_sm80_to_sm89INS1_16FlashAttnBwdSm80INS1_25CollectiveMainloopBwdSm80ILi2ELi1EN4cute5tupleIJNS5_1CILi64EEENS7_ILi80EEENS7_ILi192EEEEEENS_6half_tEfNS_4arch4Sm80ELb0ELb1ELb1ELb0ELb0ELb0ELb1ELb0ELi2ELi4ELi2ELi2ELb0EEENS1_21CollectiveEpilogueBwdISB_SC_SE_Li256ELb0ELb1ELi4EEENS1_19SingleTileSchedulerILb0ELb0ELb0ELi80EEEEEEEEEvNT_6ParamsE,"aw",@nobits
	.sectionflags	@""
	.align	16
	.zero		1024


//--------------------- .nv.shared._ZN7cutlass13device_kernelIN5flash19enable_sm80_to_sm89INS1_16FlashAttnBwdSm80INS1_25CollectiveMainloopBwdSm80ILi2ELi1EN4cute5tupleIJNS5_1CILi64EEENS7_ILi80EEENS7_ILi192EEEEEENS_6half_tEfNS_4arch4Sm80ELb0ELb1ELb1ELb0ELb1ELb0ELb1ELb0ELi2ELi4ELi2ELi2ELb0EEENS1_21CollectiveEpilogueBwdISB_SC_SE_Li256ELb0ELb1ELi4EEENS1_19SingleTileSchedulerILb0ELb0ELb0ELi80EEEEEEEEEvNT_6ParamsE --------------------------
	.section	.nv.shared._ZN7cutlass13device_kernelIN5flash19enable_sm80_to_sm89INS1_16FlashAttnBwdSm80INS1_25CollectiveMainloopBwdSm80ILi2ELi1EN4cute5tupleIJNS5_1CILi64EEENS7_ILi80EEENS7_ILi192EEEEEENS_6half_tEfNS_4arch4Sm80ELb0ELb1ELb1ELb0ELb1ELb0ELb1ELb0ELi2ELi4ELi2ELi2ELb0EEENS1_21CollectiveEpilogueBwdISB_SC_SE_Li256ELb0ELb1ELi4EEENS1_19SingleTileSchedulerILb0ELb0ELb0ELi80EEEEEEEEEvNT_6ParamsE,"aw",@nobits
	.sectionflags	@""
	.align	16
	.zero		1024


//--------------------- .nv.shared._ZN7cutlass13device_kernelIN5flash19enable_sm80_to_sm89INS1_16FlashAttnBwdSm80INS1_25CollectiveMainloopBwdSm80ILi2ELi1EN4cute5tupleIJNS5_1CILi64EEENS7_ILi80EEENS7_ILi192EEEEEENS_6half_tEfNS_4arch4Sm80ELb0ELb1ELb1ELb0ELb0ELb0ELb1ELb0ELi2ELi4ELi2ELi2ELb0EEENS1_24CollectiveEpilogueBwdGQAISB_fSE_Li256ELb0ELb0EEENS1_19SingleTileSchedulerILb0ELb0ELb0ELi80EEEEEEEEEvNT_6ParamsE --------------------------
	.section	.nv.shared._ZN7cutlass13device_kernelIN5flash19enable_sm80_to_sm89INS1_16FlashAttnBwdSm80INS1_25CollectiveMainloopBwdSm80ILi2ELi1EN4cute5tupleIJNS5_1CILi64EEENS7_ILi80EEENS7_ILi192EEEEEENS_6half_tEfNS_4arch4Sm80ELb0ELb1ELb1ELb0ELb0ELb0ELb1ELb0ELi2ELi4ELi2ELi2ELb0EEENS1_24CollectiveEpilogueBwdGQAISB_fSE_Li256ELb0ELb0EEENS1_19SingleTileSchedulerILb0ELb0ELb0ELi80EEEEEEEEEvNT_6ParamsE,"aw",@nobits
	.sectionflags	@""
	.align	16
	.zero		1024


//--------------------- .nv.shared._ZN7cutlass13device_kernelIN5flash19enable_sm80_to_sm89INS1_16FlashAttnBwdSm80INS1_25CollectiveMainloopBwdSm80ILi2ELi1EN4cute5tupleIJNS5_1CILi64EEENS7_ILi80EEENS7_ILi192EEEEEENS_6half_tEfNS_4arch4Sm80ELb0ELb1ELb1ELb0ELb1ELb0ELb1ELb0ELi2ELi4ELi2ELi2ELb0EEENS1_24CollectiveEpilogueBwdGQAISB_fSE_Li256ELb0ELb1EEENS1_19SingleTileSchedulerILb0ELb0ELb0ELi80EEEEEEEEEvNT_6ParamsE --------------------------
	.section	.nv.shared._ZN7cutlass13device_kernelIN5flash19enable_sm80_to_sm89INS1_16FlashAttnBwdSm80INS1_25CollectiveMainloopBwdSm80ILi2ELi1EN4cute5tupleIJNS5_1CILi64EEENS7_ILi80EEENS7_ILi192EEEEEENS_6half_tEfNS_4arch4Sm80ELb0ELb1ELb1ELb0ELb1ELb0ELb1ELb0ELi2ELi4ELi2ELi2ELb0EEENS1_24CollectiveEpilogueBwdGQAISB_fSE_Li256ELb0ELb1EEENS1_19SingleTileSchedulerILb0ELb0ELb0ELi80EEEEEEEEEvNT_6ParamsE,"aw",@nobits
	.sectionflags	@""
	.align	16
	.zero		1024


//--------------------- .nv.shared._ZN7cutlass13device_kernelIN5flash19enable_sm80_to_sm89INS1_16FlashAttnBwdSm80INS1_25CollectiveMainloopBwdSm80ILi2ELi1EN4cute5tupleIJNS5_1CILi64EEENS7_ILi80EEENS7_ILi192EEEEEENS_6half_tEfNS_4arch4Sm80ELb0ELb1ELb1ELb1ELb0ELb0ELb1ELb0ELi2ELi4ELi2ELi2ELb0EEENS1_21CollectiveEpilogueBwdISB_SC_SE_Li256ELb1ELb1ELi4EEENS1_19SingleTileSchedulerILb1ELb0ELb0ELi80EEEEEEEEEvNT_6ParamsE --------------------------
	.section	.nv.shared._ZN7cutlass13device_kernelIN5flash19enable_sm80_to_sm89INS1_16FlashAttnBwdSm80INS1_25CollectiveMainloopBwdSm80ILi2ELi1EN4cute5tupleIJNS5_1CILi64EEENS7_ILi80EEENS7_ILi192EEEEEENS_6half_tEfNS_4arch4Sm80ELb0ELb1ELb1ELb1ELb0ELb0ELb1ELb0ELi2ELi4ELi2ELi2ELb0EEENS1_21CollectiveEpilogueBwdISB_SC_SE_Li256ELb1ELb1ELi4EEENS1_19SingleTileSchedulerILb1ELb0ELb0ELi80EEEEEEEEEvNT_6ParamsE,"aw",@nobits
	.sectionflags	@""
	.align	16
	.zero		1024


//--------------------- .nv.shared._ZN7cutlass13device_kernelIN5flash19enable_sm80_to_sm89INS1_16FlashAttnBwdSm80INS1_25CollectiveMainloopBwdSm80ILi2ELi1EN4cute5tupleIJNS5_1CILi64EEENS7_ILi80EEENS7_ILi192EEEEEENS_6half_tEfNS_4arch4Sm80ELb0ELb1ELb1ELb1ELb1ELb0ELb1ELb0ELi2ELi4ELi2ELi2ELb0EEENS1_21CollectiveEpilogueBwdISB_SC_SE_Li256ELb1ELb1ELi4EEENS1_19SingleTileSchedulerILb1ELb0ELb0ELi80EEEEEEEEEvNT_6ParamsE --------------------------
	.section	.nv.shared._ZN7cutlass13device_kernelIN5flash19enable_sm80_to_sm89INS1_16FlashAttnBwdSm80INS1_25CollectiveMainloopBwdSm80ILi2ELi1EN4cute5tupleIJNS5_1CILi64EEENS7_ILi80EEENS7_ILi192EEEEEENS_6half_tEfNS_4arch4Sm80ELb0ELb1ELb1ELb1ELb1ELb0ELb1ELb0ELi2ELi4ELi2ELi2ELb0EEENS1_21CollectiveEpilogueBwdISB_SC_SE_Li256ELb1ELb1ELi4EEENS1_19SingleTileSchedulerILb1ELb0ELb0ELi80EEEEEEEEEvNT_6ParamsE,"aw",@nobits
	.sectionflags	@""
	.align	16
	.zero		1024


//--------------------- .nv.shared._ZN7cutlass13device_kernelIN5flash19enable_sm80_to_sm89INS1_16FlashAttnBwdSm80INS1_25CollectiveMainloopBwdSm80ILi2ELi1EN4cute5tupleIJNS5_1CILi64EEENS7_ILi80EEENS7_ILi192EEEEEENS_6half_tEfNS_4arch4Sm80ELb0ELb1ELb1ELb1ELb0ELb0ELb1ELb0ELi2ELi4ELi2ELi2ELb0EEENS1_24CollectiveEpilogueBwdGQAISB_fSE_Li256ELb1ELb0EEENS1_19SingleTileSchedulerILb1ELb0ELb0ELi80EEEEEEEEEvNT_6ParamsE --------------------------
	.section	.nv.shared._ZN7cutlass13device_kernelIN5flash19enable_sm80_to_sm89INS1_16FlashAttnBwdSm80INS1_25CollectiveMainloopBwdSm80ILi2ELi1EN4cute5tupleIJNS5_1CILi64EEENS7_ILi80EEENS7_ILi192EEEEEENS_6half_tEfNS_4arch4Sm80ELb0ELb1ELb1ELb1ELb0ELb0ELb1ELb0ELi2ELi4ELi2ELi2ELb0EEENS1_24CollectiveEpilogueBwdGQAISB_fSE_Li256ELb1ELb0EEENS1_19SingleTileSchedulerILb1ELb0ELb0ELi80EEEEEEEEEvNT_6ParamsE,"aw",@nobits
	.sectionflags	@""
	.align	16
	.zero		1024


//--------------------- .nv.shared._ZN7cutlass13device_kernelIN5flash19enable_sm80_to_sm89INS1_16FlashAttnBwdSm80INS1_25CollectiveMainloopBwdSm80ILi2ELi1EN4cute5tupleIJNS5_1CILi64EEENS7_ILi80EEENS7_ILi192EEEEEENS_6half_tEfNS_4arch4Sm80ELb0ELb1ELb1ELb1ELb1ELb0ELb1ELb0ELi2ELi4ELi2ELi2ELb0EEENS1_24CollectiveEpilogueBwdGQAISB_fSE_Li256ELb1ELb1EEENS1_19SingleTileSchedulerILb1ELb0ELb0ELi80EEEEEEEEEvNT_6ParamsE --------------------------
	.section	.nv.shared._ZN7cutlass13device_kernelIN5flash19enable_sm80_to_sm89INS1_16FlashAttnBwdSm80INS1_25CollectiveMainloopBwdSm80ILi2ELi1EN4cute5tupleIJNS5_1CILi64EEENS7_ILi80EEENS7_ILi192EEEEEENS_6half_tEfNS_4arch4Sm80ELb0ELb1ELb1ELb1ELb1ELb0ELb1ELb0ELi2ELi4ELi2ELi2ELb0EEENS1_24CollectiveEpilogueBwdGQAISB_fSE_Li256ELb1ELb1EEENS1_19SingleTileSchedulerILb1ELb0ELb0ELi80EEEEEEEEEvNT_6ParamsE,"aw",@nobits
	.sectionflags	@""
	.align	16
	.zero		1024


//--------------------- .nv.shared._ZN7cutlass13device_kernelIN5flash19enable_sm80_to_sm89INS1_16FlashAttnBwdSm80INS1_25CollectiveMainloopBwdSm80ILi2ELi1EN4cute5tupleIJNS5_1CILi64EEENS7_ILi80EEENS7_ILi192EEEEEENS_6half_tEfNS_4arch4Sm80ELb1ELb0ELb1ELb0ELb0ELb0ELb1ELb0ELi2ELi4ELi2ELi2ELb0EEENS1_21CollectiveEpilogueBwdISB_SC_SE_Li256ELb0ELb1ELi4EEENS1_25SingleTileBwdLPTSchedulerILb0ELi80ELb0EEEEEEEEEvNT_6ParamsE --------------------------
	.section	.nv.shared._ZN7cutlass13device_kernelIN5flash19enable_sm80_to_sm89INS1_16FlashAttnBwdSm80INS1_25CollectiveMainloopBwdSm80ILi2ELi1EN4cute5tupleIJNS5_1CILi64EEENS7_ILi80EEENS7_ILi192EEEEEENS_6half_tEfNS_4arch4Sm80ELb1ELb0ELb1ELb0ELb0ELb0ELb1ELb0ELi2ELi4ELi2ELi2ELb0EEENS1_21CollectiveEpilogueBwdISB_SC_SE_Li256ELb0ELb1ELi4EEENS1_25SingleTileBwdLPTSchedulerILb0ELi80ELb0EEEEEEEEEvNT_6ParamsE,"aw",@nobits
	.sectionflags	@""
	.align	16
	.zero		1024


//--------------------- .nv.shared._ZN7cutlass13device_kernelIN5flash19enable_sm80_to_sm89INS1_16FlashAttnBwdSm80INS1_25CollectiveMainloopBwdSm80ILi2ELi1EN4cute5tupleIJNS5_1CILi64EEENS7_ILi80EEENS7_ILi192EEEEEENS_6half_tEfNS_4arch4Sm80ELb1ELb0ELb1ELb0ELb1ELb0ELb1ELb0ELi2ELi4ELi2ELi2ELb0EEENS1_21CollectiveEpilogueBwdISB_SC_SE_Li256ELb0ELb1ELi4EEENS1_25SingleTileBwdLPTSchedulerILb0ELi80ELb1EEEEEEEEEvNT_6ParamsE --------------------------
	.section	.nv.shared._ZN7cutlass13device_kernelIN5flash19enable_sm80_to_sm89INS1_16FlashAttnBwdSm80INS1_25CollectiveMainloopBwdSm80ILi2ELi1EN4cute5tupleIJNS5_1CILi64EEENS7_ILi80EEENS7_ILi192EEEEEENS_6half_tEfNS_4arch4Sm80ELb1ELb0ELb1ELb0ELb1ELb0ELb1ELb0ELi2ELi4ELi2ELi2ELb0EEENS1_21CollectiveEpilogueBwdISB_SC_SE_Li256ELb0ELb1ELi4EEENS1_25SingleTileBwdLPTSchedulerILb0ELi80ELb1EEEEEEEEEvNT_6ParamsE,"aw",@nobits
	.sectionflags	@""
	.align	16
	.zero		1024


//--------------------- .nv.shared._ZN7cutlass13device_kernelIN5flash19enable_sm80_to_sm89INS1_16FlashAttnBwdSm80INS1_25CollectiveMainloopBwdSm80ILi2ELi1EN4cute5tupleIJNS5_1CILi64EEENS7_ILi80EEENS7_ILi192EEEEEENS_6half_tEfNS_4arch4Sm80ELb1ELb0ELb1ELb0ELb0ELb0ELb1ELb0ELi2ELi4ELi2ELi2ELb0EEENS1_24CollectiveEpilogueBwdGQAISB_fSE_Li256ELb0ELb0EEENS1_25SingleTileBwdLPTSchedulerILb0ELi80ELb0EEEEEEEEEvNT_6ParamsE --------------------------
	.section	.nv.shared._ZN7cutlass13device_kernelIN5flash19enable_sm80_to_sm89INS1_16FlashAttnBwdSm80INS1_25CollectiveMainloopBwdSm80ILi2ELi1EN4cute5tupleIJNS5_1CILi64EEENS7_ILi80EEENS7_ILi192EEEEEENS_6half_tEfNS_4arch4Sm80ELb1ELb0ELb1ELb0ELb0ELb0ELb1ELb0ELi2ELi4ELi2ELi2ELb0EEENS1_24CollectiveEpilogueBwdGQAISB_fSE_Li256ELb0ELb0EEENS1_25SingleTileBwdLPTSchedulerILb0ELi80ELb0EEEEEEEEEvNT_6ParamsE,"aw",@nobits
	.sectionflags	@""
	.align	16
	.zero		1024


//--------------------- .nv.shared._ZN7cutlass13device_kernelIN5flash19enable_sm80_to_sm89INS1_16FlashAttnBwdSm80INS1_25CollectiveMainloopBwdSm80ILi2ELi1EN4cute5tupleIJNS5_1CILi64EEENS7_ILi80EEENS7_ILi192EEEEEENS_6half_tEfNS_4arch4Sm80ELb1ELb0ELb1ELb0ELb1ELb0ELb1ELb0ELi2ELi4ELi2ELi2ELb0EEENS1_24CollectiveEpilogueBwdGQAISB_fSE_Li256ELb0ELb1EEENS1_25SingleTileBwdLPTSchedulerILb0ELi80ELb1EEEEEEEEEvNT_6ParamsE --------------------------
	.section	.nv.shared._ZN7cutlass13device_kernelIN5flash19enable_sm80_to_sm89INS1_16FlashAttnBwdSm80INS1_25CollectiveMainloopBwdSm80ILi2ELi1EN4cute5tupleIJNS5_1CILi64EEENS7_ILi80EEENS7_ILi192EEEEEENS_6half_tEfNS_4arch4Sm80ELb1ELb0ELb1ELb0ELb1ELb0ELb1ELb0ELi2ELi4ELi2ELi2ELb0EEENS1_24CollectiveEpilogueBwdGQAISB_fSE_Li256ELb0ELb1EEENS1_25SingleTileBwdLPTSchedulerILb0ELi80ELb1EEEEEEEEEvNT_6ParamsE,"aw",@nobits
	.sectionflags	@""
	.align	16
	.zero		1024


//--------------------- .nv.shared._ZN7cutlass13device_kernelIN5flash22FlashAttnBwdPreprocessIN4cute5tupleIJNS3_1CILi64EEENS5_ILi192EEEEEENS_6half_tEfNS_4arch4Sm80ELb1ELb0EEEEEvNT_6ParamsE --------------------------
	.section	.nv.shared._ZN7cutlass13device_kernelIN5flash22FlashAttnBwdPreprocessIN4cute5tupleIJNS3_1CILi64EEENS5_ILi192EEEEEENS_6half_tEfNS_4arch4Sm80ELb1ELb0EEEEEvNT_6ParamsE,"aw",@nobits
	.sectionflags	@""
	.align	16
	.zero		1024


//--------------------- .nv.shared._ZN7cutlass13device_kernelIN5flash19enable_sm80_to_sm89INS1_16FlashAttnBwdSm80INS1_25CollectiveMainloopBwdSm80ILi2ELi1EN4cute5tupleIJNS5_1CILi64EEENS7_ILi80EEENS7_ILi192EEEEEENS_6half_tEfNS_4arch4Sm80ELb1ELb0ELb1ELb1ELb0ELb0ELb1ELb0ELi2ELi4ELi2ELi2ELb0EEENS1_21CollectiveEpilogueBwdISB_SC_SE_Li256ELb1ELb1ELi4EEENS1_25SingleTileBwdLPTSchedulerILb1ELi80ELb0EEEEEEEEEvNT_6ParamsE --------------------------
	.section	.nv.shared._ZN7cutlass13device_kernelIN5flash19enable_sm80_to_sm89INS1_16FlashAttnBwdSm80INS1_25CollectiveMainloopBwdSm80ILi2ELi1EN4cute5tupleIJNS5_1CILi64EEENS7_ILi80EEENS7_ILi192EEEEEENS_6half_tEfNS_4arch4Sm80ELb1ELb0ELb1ELb1ELb0ELb0ELb1ELb0ELi2ELi4ELi2ELi2ELb0EEENS1_21CollectiveEpilogueBwdISB_SC_SE_Li256ELb1ELb1ELi4EEENS1_25SingleTileBwdLPTSchedulerILb1ELi80ELb0EEEEEEEEEvNT_6ParamsE,"aw",@nobits
	.sectionflags	@""
	.align	16
	.zero		1024


//--------------------- .nv.shared._ZN7cutlass13device_kernelIN5flash19enable_sm80_to_sm89INS1_16FlashAttnBwdSm80INS1_25CollectiveMainloopBwdSm80ILi2ELi1EN4cute5tupleIJNS5_1CILi64EEENS7_ILi80EEENS7_ILi192EEEEEENS_6half_tEfNS_4arch4Sm80ELb1ELb0ELb1ELb1ELb1ELb0ELb1ELb0ELi2ELi4ELi2ELi2ELb0EEENS1_21CollectiveEpilogueBwdISB_SC_SE_Li256ELb1ELb1ELi4EEENS1_25SingleTileBwdLPTSchedulerILb1ELi80ELb1EEEEEEEEEvNT_6ParamsE --------------------------
	.section	.nv.shared._ZN7cutlass13device_kernelIN5flash19enable_sm80_to_sm89INS1_16FlashAttnBwdSm80INS1_25CollectiveMainloopBwdSm80ILi2ELi1EN4cute5tupleIJNS5_1CILi64EEENS7_ILi80EEENS7_ILi192EEEEEENS_6half_tEfNS_4arch4Sm80ELb1ELb0ELb1ELb1ELb1ELb0ELb1ELb0ELi2ELi4ELi2ELi2ELb0EEENS1_21CollectiveEpilogueBwdISB_SC_SE_Li256ELb1ELb1ELi4EEENS1_25SingleTileBwdLPTSchedulerILb1ELi80ELb1EEEEEEEEEvNT_6ParamsE,"aw",@nobits
	.sectionflags	@""
	.align	16
	.zero		1024


//--------------------- .nv.shared._ZN7cutlass13device_kernelIN5flash19enable_sm80_to_sm89INS1_16FlashAttnBwdSm80INS1_25CollectiveMainloopBwdSm80ILi2ELi1EN4cute5tupleIJNS5_1CILi64EEENS7_ILi80EEENS7_ILi192EEEEEENS_6half_tEfNS_4arch4Sm80ELb1ELb0ELb1ELb1ELb0ELb0ELb1ELb0ELi2ELi4ELi2ELi2ELb0EEENS1_24CollectiveEpilogueBwdGQAISB_fSE_Li256ELb1ELb0EEENS1_25SingleTileBwdLPTSchedulerILb1ELi80ELb0EEEEEEEEEvNT_6ParamsE --------------------------
	.section	.nv.shared._ZN7cutlass13device_kernelIN5flash19enable_sm80_to_sm89INS1_16FlashAttnBwdSm80INS1_25CollectiveMainloopBwdSm80ILi2ELi1EN4cute5tupleIJNS5_1CILi64EEENS7_ILi80EEENS7_ILi192EEEEEENS_6half_tEfNS_4arch4Sm80ELb1ELb0ELb1ELb1ELb0ELb0ELb1ELb0ELi2ELi4ELi2ELi2ELb0EEENS1_24CollectiveEpilogueBwdGQAISB_fSE_Li256ELb1ELb0EEENS1_25SingleTileBwdLPTSchedulerILb1ELi80ELb0EEEEEEEEEvNT_6ParamsE,"aw",@nobits
	.sectionflags	@""
	.align	16
	.zero		1024


//--------------------- .nv.shared._ZN7cutlass13device_kernelIN5flash32FlashAttnBwdPostprocessConvertdQIN4cute5tupleIJNS3_1CILi80EEENS5_ILi192EEEEEENS_6half_tEfNS_4arch4Sm80ELi256ENS3_8TiledMMAINS3_8MMA_AtomIJNS3_28SM80_16x8x16_F32F16F16F32_TNEEEENS3_6LayoutINS4_IJNS5_ILi4EEENS5_ILi2EEENS5_ILi1EEEEEENS4_IJSJ_SH_NS5_ILi0EEEEEEEENS4_IJNS5_ILi64EEENS5_ILi16EEESP_EEEEELb1EEEEEvNT_6ParamsE --------------------------
	.section	.nv.shared._ZN7cutlass13device_kernelIN5flash32FlashAttnBwdPostprocessConvertdQIN4cute5tupleIJNS3_1CILi80EEENS5_ILi192EEEEEENS_6half_tEfNS_4arch4Sm80ELi256ENS3_8TiledMMAINS3_8MMA_AtomIJNS3_28SM80_16x8x16_F32F16F16F32_TNEEEENS3_6LayoutINS4_IJNS5_ILi4EEENS5_ILi2EEENS5_ILi1EEEEEENS4_IJSJ_SH_NS5_ILi0EEEEEEEENS4_IJNS5_ILi64EEENS5_ILi16EEESP_EEEEELb1EEEEEvNT_6ParamsE,"aw",@nobits
	.sectionflags	@""
	.align	16
	.zero		1024


//--------------------- .nv.shared._ZN7cutlass13device_kernelIN5flash32FlashAttnBwdPostprocessConvertdQIN4cute5tupleIJNS3_1CILi64EEENS5_ILi192EEEEEENS_6half_tEfNS_4arch4Sm80ELi256ENS3_8TiledMMAINS3_8MMA_AtomIJNS3_28SM80_16x8x16_F32F16F16F32_TNEEEENS3_6LayoutINS4_IJNS5_ILi2EEENS5_ILi4EEENS5_ILi1EEEEEENS4_IJSJ_SH_NS5_ILi0EEEEEEEENS4_IJNS5_ILi32EEES6_NS5_ILi16EEEEEEEELb0EEEEEvNT_6ParamsE --------------------------
	.section	.nv.shared._ZN7cutlass13device_kernelIN5flash32FlashAttnBwdPostprocessConvertdQIN4cute5tupleIJNS3_1CILi64EEENS5_ILi192EEEEEENS_6half_tEfNS_4arch4Sm80ELi256ENS3_8TiledMMAINS3_8MMA_AtomIJNS3_28SM80_16x8x16_F32F16F16F32_TNEEEENS3_6LayoutINS4_IJNS5_ILi2EEENS5_ILi4EEENS5_ILi1EEEEEENS4_IJSJ_SH_NS5_ILi0EEEEEEEENS4_IJNS5_ILi32EEES6_NS5_ILi16EEEEEEEELb0EEEEEvNT_6ParamsE,"aw",@nobits
	.sectionflags	@""
	.align	16
	.zero		1024


//--------------------- .nv.shared._ZN7cutlass13device_kernelIN5flash19enable_sm80_to_sm89INS1_16FlashAttnBwdSm80INS1_25CollectiveMainloopBwdSm80ILi2ELi1EN4cute5tupleIJNS5_1CILi64EEENS7_ILi80EEENS7_ILi192EEEEEENS_6half_tEfNS_4arch4Sm80ELb1ELb0ELb1ELb1ELb1ELb0ELb1ELb0ELi2ELi4ELi2ELi2ELb0EEENS1_24CollectiveEpilogueBwdGQAISB_fSE_Li256ELb1ELb1EEENS1_25SingleTileBwdLPTSchedulerILb1ELi80ELb1EEEEEEEEEvNT_6ParamsE --------------------------
	.section	.nv.shared._ZN7cutlass13device_kernelIN5flash19enable_sm80_to_sm89INS1_16FlashAttnBwdSm80INS1_25CollectiveMainloopBwdSm80ILi2ELi1EN4cute5tupleIJNS5_1CILi64EEENS7_ILi80EEENS7_ILi192EEEEEENS_6half_tEfNS_4arch4Sm80ELb1ELb0ELb1ELb1ELb1ELb0ELb1ELb0ELi2ELi4ELi2ELi2ELb0EEENS1_24CollectiveEpilogueBwdGQAISB_fSE_Li256ELb1ELb1EEENS1_25SingleTileBwdLPTSchedulerILb1ELi80ELb1EEEEEEEEEvNT_6ParamsE,"aw",@nobits
	.sectionflags	@""
	.align	16
	.zero		1024


//--------------------- .nv.shared._ZN7cutlass13device_kernelIN5flash22FlashAttnBwdPreprocessIN4cute5tupleIJNS3_1CILi64EEENS5_ILi192EEEEEENS_6half_tEfNS_4arch4Sm80ELb1ELb1EEEEEvNT_6ParamsE --------------------------
	.section	.nv.shared._ZN7cutlass13device_kernelIN5flash22FlashAttnBwdPreprocessIN4cute5tupleIJNS3_1CILi64EEENS5_ILi192EEEEEENS_6half_tEfNS_4arch4Sm80ELb1ELb1EEEEEvNT_6ParamsE,"aw",@nobits
	.sectionflags	@""
	.align	16
	.zero		1024


//--------------------- .nv.constant0._ZN7cutlass13device_kernelIN5flash19enable_sm80_to_sm89INS1_16FlashAttnBwdSm80INS1_25CollectiveMainloopBwdSm80ILi1ELi1EN4cute5tupleIJNS5_1CILi64EEES8_NS7_ILi192EEEEEENS_6half_tEfNS_4arch4Sm80ELb0ELb0ELb1ELb0ELb0ELb0ELb0ELb0ELi2ELi2ELi2ELi2ELb1EEENS1_21CollectiveEpilogueBwdISA_SB_SD_Li256ELb0ELb0ELi4EEENS1_19SingleTileSchedulerILb0ELb0ELb0ELi64EEEEEEEEEvNT_6ParamsE --------------------------
	.section	.nv.constant0._ZN7cutlass13device_kernelIN5flash19enable_sm80_to_sm89INS1_16FlashAttnBwdSm80INS1_25CollectiveMainloopBwdSm80ILi1ELi1EN4cute5tupleIJNS5_1CILi64EEES8_NS7_ILi192EEEEEENS_6half_tEfNS_4arch4Sm80ELb0ELb0ELb1ELb0ELb0ELb0ELb0ELb0ELi2ELi2ELi2ELi2ELb1EEENS1_21CollectiveEpilogueBwdISA_SB_SD_Li256ELb0ELb0ELi4EEENS1_19SingleTileSchedulerILb0ELb0ELb0ELi64EEEEEEEEEvNT_6ParamsE,"a",@progbits
	.sectionflags	@""
	.align	4
.nv.constant0._ZN7cutlass13device_kernelIN5flash19enable_sm80_to_sm89INS1_16FlashAttnBwdSm80INS1_25CollectiveMainloopBwdSm80ILi1ELi1EN4cute5tupleIJNS5_1CILi64EEES8_NS7_ILi192EEEEEENS_6half_tEfNS_4arch4Sm80ELb0ELb0ELb1ELb0ELb0ELb0ELb0ELb0ELi2ELi2ELi2ELi2ELb1EEENS1_21CollectiveEpilogueBwdISA_SB_SD_Li256ELb0ELb0ELi4EEENS1_19SingleTileSchedulerILb0ELb0ELb0ELi64EEEEEEEEEvNT_6ParamsE:
	.zero		1152


//--------------------- .nv.constant0._ZN7cutlass13device_kernelIN5flash19enable_sm80_to_sm89INS1_16FlashAttnBwdSm80INS1_25CollectiveMainloopBwdSm80ILi1ELi1EN4cute5tupleIJNS5_1CILi64EEES8_NS7_ILi192EEEEEENS_6half_tEfNS_4arch4Sm80ELb0ELb0ELb1ELb0ELb1ELb0ELb0ELb0ELi2ELi2ELi2ELi2ELb1EEENS1_21CollectiveEpilogueBwdISA_SB_SD_Li256ELb0ELb0ELi4EEENS1_19SingleTileSchedulerILb0ELb0ELb0ELi64EEEEEEEEEvNT_6ParamsE --------------------------
	.section	.nv.constant0._ZN7cutlass13device_kernelIN5flash19enable_sm80_to_sm89INS1_16FlashAttnBwdSm80INS1_25CollectiveMainloopBwdSm80ILi1ELi1EN4cute5tupleIJNS5_1CILi64EEES8_NS7_ILi192EEEEEENS_6half_tEfNS_4arch4Sm80ELb0ELb0ELb1ELb0ELb1ELb0ELb0ELb0ELi2ELi2ELi2ELi2ELb1EEENS1_21CollectiveEpilogueBwdISA_SB_SD_Li256ELb0ELb0ELi4EEENS1_19SingleTileSchedulerILb0ELb0ELb0ELi64EEEEEEEEEvNT_6ParamsE,"a",@progbits
	.sectionflags	@""
	.align	4
.nv.constant0._ZN7cutlass13device_kernelIN5flash19enable_sm80_to_sm89INS1_16FlashAttnBwdSm80INS1_25CollectiveMainloopBwdSm80ILi1ELi1EN4cute5tupleIJNS5_1CILi64EEES8_NS7_ILi192EEEEEENS_6half_tEfNS_4arch4Sm80ELb0ELb0ELb1ELb0ELb1ELb0ELb0ELb0ELi2ELi2ELi2ELi2ELb1EEENS1_21CollectiveEpilogueBwdISA_SB_SD_Li256ELb0ELb0ELi4EEENS1_19SingleTileSchedulerILb0ELb0ELb0ELi64EEEEEEEEEvNT_6ParamsE:
	.zero		1152


//--------------------- .nv.constant0._ZN7cutlass13device_kernelIN5flash19enable_sm80_to_sm89INS1_16FlashAttnBwdSm80INS1_25CollectiveMainloopBwdSm80ILi1ELi1EN4cute5tupleIJNS5_1CILi64EEES8_NS7_ILi192EEEEEENS_6half_tEfNS_4arch4Sm80ELb0ELb0ELb1ELb0ELb0ELb0ELb0ELb0ELi2ELi2ELi2ELi2ELb1EEENS1_24CollectiveEpilogueBwdGQAISA_fSD_Li256ELb0ELb0EEENS1_19SingleTileSchedulerILb0ELb0ELb0ELi64EEEEEEEEEvNT_6ParamsE --------------------------
	.section	.nv.constant0._ZN7cutlass13device_kernelIN5flash19enable_sm80_to_sm89INS1_16FlashAttnBwdSm80INS1_25CollectiveMainloopBwdSm80ILi1ELi1EN4cute5tupleIJNS5_1CILi64EEES8_NS7_ILi192EEEEEENS_6half_tEfNS_4arch4Sm80ELb0ELb0ELb1ELb0ELb0ELb0ELb0ELb0ELi2ELi2ELi2ELi2ELb1EEENS1_24CollectiveEpilogueBwdGQAISA_fSD_Li256ELb0ELb0EEENS1_19SingleTileSchedulerILb0ELb0ELb0ELi64EEEEEEEEEvNT_6ParamsE,"a",@progbits
	.sectionflags	@""
	.align	4
.nv.constant0._ZN7cutlass13device_kernelIN5flash19enable_sm80_to_sm89INS1_16FlashAttnBwdSm80INS1_25CollectiveMainloopBwdSm80ILi1ELi1EN4cute5tupleIJNS5_1CILi64EEES8_NS7_ILi192EEEEEENS_6half_tEfNS_4arch4Sm80ELb0ELb0ELb1ELb0ELb0ELb0ELb0ELb0ELi2ELi2ELi2ELi2ELb1EEENS1_24CollectiveEpilogueBwdGQAISA_fSD_Li256ELb0ELb0EEENS1_19SingleTileSchedulerILb0ELb0ELb0ELi64EEEEEEEEEvNT_6ParamsE:
	.zero		1160


//--------------------- .nv.constant0._ZN7cutlass13device_kernelIN5flash19enable_sm80_to_sm89INS1_16FlashAttnBwdSm80INS1_25CollectiveMainloopBwdSm80ILi1ELi1EN4cute5tupleIJNS5_1CILi64EEES8_NS7_ILi192EEEEEENS_6half_tEfNS_4arch4Sm80ELb0ELb0ELb1ELb0ELb1ELb0ELb0ELb0ELi2ELi2ELi2ELi2ELb1EEENS1_24CollectiveEpilogueBwdGQAISA_fSD_Li256ELb0ELb1EEENS1_19SingleTileSchedulerILb0ELb0ELb0ELi64EEEEEEEEEvNT_6ParamsE --------------------------
	.section	.nv.constant0._ZN7cutlass13device_kernelIN5flash19enable_sm80_to_sm89INS1_16FlashAttnBwdSm80INS1_25CollectiveMainloopBwdSm80ILi1ELi1EN4cute5tupleIJNS5_1CILi64EEES8_NS7_ILi192EEEEEENS_6half_tEfNS_4arch4Sm80ELb0ELb0ELb1ELb0ELb1ELb0ELb0ELb0ELi2ELi2ELi2ELi2ELb1EEENS1_24CollectiveEpilogueBwdGQAISA_fSD_Li256ELb0ELb1EEENS1_19SingleTileSchedulerILb0ELb0ELb0ELi64EEEEEEEEEvNT_6ParamsE,"a",@progbits
	.sectionflags	@""
	.align	4
.nv.constant0._ZN7cutlass13device_kernelIN5flash19enable_sm80_to_sm89INS1_16FlashAttnBwdSm80INS1_25CollectiveMainloopBwdSm80ILi1ELi1EN4cute5tupleIJNS5_1CILi64EEES8_NS7_ILi192EEEEEENS_6half_tEfNS_4arch4Sm80ELb0ELb0ELb1ELb0ELb1ELb0ELb0ELb0ELi2ELi2ELi2ELi2ELb1EEENS1_24CollectiveEpilogueBwdGQAISA_fSD_Li256ELb0ELb1EEENS1_19SingleTileSchedulerILb0ELb0ELb0ELi64EEEEEEEEEvNT_6ParamsE:
	.zero		1160


//--------------------- .nv.constant0._ZN7cutlass13device_kernelIN5flash19enable_sm80_to_sm89INS1_16FlashAttnBwdSm80INS1_25CollectiveMainloopBwdSm80ILi1ELi1EN4cute5tupleIJNS5_1CILi64EEES8_NS7_ILi192EEEEEENS_6half_tEfNS_4arch4Sm80ELb0ELb0ELb1ELb1ELb0ELb0ELb0ELb0ELi2ELi2ELi2ELi2ELb1EEENS1_21CollectiveEpilogueBwdISA_SB_SD_Li256ELb1ELb0ELi4EEENS1_19SingleTileSchedulerILb1ELb0ELb0ELi64EEEEEEEEEvNT_6ParamsE --------------------------
	.section	.nv.constant0._ZN7cutlass13device_kernelIN5flash19enable_sm80_to_sm89INS1_16FlashAttnBwdSm80INS1_25CollectiveMainloopBwdSm80ILi1ELi1EN4cute5tupleIJNS5_1CILi64EEES8_NS7_ILi192EEEEEENS_6half_tEfNS_4arch4Sm80ELb0ELb0ELb1ELb1ELb0ELb0ELb0ELb0ELi2ELi2ELi2ELi2ELb1EEENS1_21CollectiveEpilogueBwdISA_SB_SD_Li256ELb1ELb0ELi4EEENS1_19SingleTileSchedulerILb1ELb0ELb0ELi64EEEEEEEEEvNT_6ParamsE,"a",@progbits
	.sectionflags	@""
	.align	4
.nv.constant0._ZN7cutlass13device_kernelIN5flash19enable_sm80_to_sm89INS1_16FlashAttnBwdSm80INS1_25CollectiveMainloopBwdSm80ILi1ELi1EN4cute5tupleIJNS5_1CILi64EEES8_NS7_ILi192EEEEEENS_6half_tEfNS_4arch4Sm80ELb0ELb0ELb1ELb1ELb0ELb0ELb0ELb0ELi2ELi2ELi2ELi2ELb1EEENS1_21CollectiveEpilogueBwdISA_SB_SD_Li256ELb1ELb0ELi4EEENS1_19SingleTileSchedulerILb1ELb0ELb0ELi64EEEEEEEEEvNT_6ParamsE:
	.zero		1152


//--------------------- .nv.constant0._ZN7cutlass13device_kernelIN5flash19enable_sm80_to_sm89INS1_16FlashAttnBwdSm80INS1_25CollectiveMainloopBwdSm80ILi1ELi1EN4cute5tupleIJNS5_1CILi64EEES8_NS7_ILi192EEEEEENS_6half_tEfNS_4arch4Sm80ELb0ELb0ELb1ELb1ELb1ELb0ELb0ELb0ELi2ELi2ELi2ELi2ELb1EEENS1_21CollectiveEpilogueBwdISA_SB_SD_Li256ELb1ELb0ELi4EEENS1_19SingleTileSchedulerILb1ELb0ELb0ELi64EEEEEEEEEvNT_6ParamsE --------------------------
	.section	.nv.constant0._ZN7cutlass13device_kernelIN5flash19enable_sm80_to_sm89INS1_16FlashAttnBwdSm80INS1_25CollectiveMainloopBwdSm80ILi1ELi1EN4cute5tupleIJNS5_1CILi64EEES8_NS7_ILi192EEEEEENS_6half_tEfNS_4arch4Sm80ELb0ELb0ELb1ELb1ELb1ELb0ELb0ELb0ELi2ELi2ELi2ELi2ELb1EEENS1_21CollectiveEpilogueBwdISA_SB_SD_Li256ELb1ELb0ELi4EEENS1_19SingleTileSchedulerILb1ELb0ELb0ELi64EEEEEEEEEvNT_6ParamsE,"a",@progbits
	.sectionflags	@""
	.align	4
.nv.constant0._ZN7cutlass13device_kernelIN5flash19enable_sm80_to_sm89INS1_16FlashAttnBwdSm80INS1_25CollectiveMainloopBwdSm80ILi1ELi1EN4cute5tupleIJNS5_1CILi64EEES8_NS7_ILi192EEEEEENS_6half_tEfNS_4arch4Sm80ELb0ELb0ELb1ELb1ELb1ELb0ELb0ELb0ELi2ELi2ELi2ELi2ELb1EEENS1_21CollectiveEpilogueBwdISA_SB_SD_Li256ELb1ELb0ELi4EEENS1_19SingleTileSchedulerILb1ELb0ELb0ELi64EEEEEEEEEvNT_6ParamsE:
	.zero		1152


//--------------------- .nv.constant0._ZN7cutlass13device_kernelIN5flash19enable_sm80_to_sm89INS1_16FlashAttnBwdSm80INS1_25CollectiveMainloopBwdSm80ILi1ELi1EN4cute5tupleIJNS5_1CILi64EEES8_NS7_ILi192EEEEEENS_6half_tEfNS_4arch4Sm80ELb0ELb0ELb1ELb1ELb0ELb0ELb0ELb0ELi2ELi2ELi2ELi2ELb1EEENS1_24CollectiveEpilogueBwdGQAISA_fSD_Li256ELb1ELb0EEENS1_19SingleTileSchedulerILb1ELb0ELb0ELi64EEEEEEEEEvNT_6ParamsE --------------------------
	.section	.nv.constant0._ZN7cutlass13device_kernelIN5flash19enable_sm80_to_sm89INS1_16FlashAttnBwdSm80INS1_25CollectiveMainloopBwdSm80ILi1ELi1EN4cute5tupleIJNS5_1CILi64EEES8_NS7_ILi192EEEEEENS_6half_tEfNS_4arch4Sm80ELb0ELb0ELb1ELb1ELb0ELb0ELb0ELb0ELi2ELi2ELi2ELi2ELb1EEENS1_24CollectiveEpilogueBwdGQAISA_fSD_Li256ELb1ELb0EEENS1_19SingleTileSchedulerILb1ELb0ELb0ELi64EEEEEEEEEvNT_6ParamsE,"a",@progbits
	.sectionflags	@""
	.align	4
.nv.constant0._ZN7cutlass13device_kernelIN5flash19enable_sm80_to_sm89INS1_16FlashAttnBwdSm80INS1_25CollectiveMainloopBwdSm80ILi1ELi1EN4cute5tupleIJNS5_1CILi64EEES8_NS7_ILi192EEEEEENS_6half_tEfNS_4arch4Sm80ELb0ELb0ELb1ELb1ELb0ELb0ELb0ELb0ELi2ELi2ELi2ELi2ELb1EEENS1_24CollectiveEpilogueBwdGQAISA_fSD_Li256ELb1ELb0EEENS1_19SingleTileSchedulerILb1ELb0ELb0ELi64EEEEEEEEEvNT_6ParamsE:
	.zero		1160


//--------------------- .nv.constant0._ZN7cutlass13device_kernelIN5flash19enable_sm80_to_sm89INS1_16FlashAttnBwdSm80INS1_25CollectiveMainloopBwdSm80ILi1ELi1EN4cute5tupleIJNS5_1CILi64EEES8_NS7_ILi192EEEEEENS_6half_tEfNS_4arch4Sm80ELb0ELb0ELb1ELb1ELb1ELb0ELb0ELb0ELi2ELi2ELi2ELi2ELb1EEENS1_24CollectiveEpilogueBwdGQAISA_fSD_Li256ELb1ELb1EEENS1_19SingleTileSchedulerILb1ELb0ELb0ELi64EEEEEEEEEvNT_6ParamsE --------------------------
	.section	.nv.constant0._ZN7cutlass13device_kernelIN5flash19enable_sm80_to_sm89INS1_16FlashAttnBwdSm80INS1_25CollectiveMainloopBwdSm80ILi1ELi1EN4cute5tupleIJNS5_1CILi64EEES8_NS7_ILi192EEEEEENS_6half_tEfNS_4arch4Sm80ELb0ELb0ELb1ELb1ELb1ELb0ELb0ELb0ELi2ELi2ELi2ELi2ELb1EEENS1_24CollectiveEpilogueBwdGQAISA_fSD_Li256ELb1ELb1EEENS1_19SingleTileSchedulerILb1ELb0ELb0ELi64EEEEEEEEEvNT_6ParamsE,"a",@progbits
	.sectionflags	@""
	.align	4
.nv.constant0._ZN7cutlass13device_kernelIN5flash19enable_sm80_to_sm89INS1_16FlashAttnBwdSm80INS1_25CollectiveMainloopBwdSm80ILi1ELi1EN4cute5tupleIJNS5_1CILi64EEES8_NS7_ILi192EEEEEENS_6half_tEfNS_4arch4Sm80ELb0ELb0ELb1ELb1ELb1ELb0ELb0ELb0ELi2ELi2ELi2ELi2ELb1EEENS1_24CollectiveEpilogueBwdGQAISA_fSD_Li256ELb1ELb1EEENS1_19SingleTileSchedulerILb1ELb0ELb0ELi64EEEEEEEEEvNT_6ParamsE:
	.zero		1160


//--------------------- .nv.constant0._ZN7cutlass13device_kernelIN5flash19enable_sm80_to_sm89INS1_16FlashAttnBwdSm80INS1_25CollectiveMainloopBwdSm80ILi1ELi1EN4cute5tupleIJNS5_1CILi64EEES8_NS7_ILi192EEEEEENS_6half_tEfNS_4arch4Sm80ELb0ELb1ELb1ELb0ELb0ELb0ELb0ELb0ELi2ELi2ELi2ELi2ELb1EEENS1_21CollectiveEpilogueBwdISA_SB_SD_Li256ELb0ELb0ELi4EEENS1_19SingleTileSchedulerILb0ELb0ELb0ELi64EEEEEEEEEvNT_6ParamsE --------------------------
	.section	.nv.constant0._ZN7cutlass13device_kernelIN5flash19enable_sm80_to_sm89INS1_16FlashAttnBwdSm80INS1_25CollectiveMainloopBwdSm80ILi1ELi1EN4cute5tupleIJNS5_1CILi64EEES8_NS7_ILi192EEEEEENS_6half_tEfNS_4arch4Sm80ELb0ELb1ELb1ELb0ELb0ELb0ELb0ELb0ELi2ELi2ELi2ELi2ELb1EEENS1_21CollectiveEpilogueBwdISA_SB_SD_Li256ELb0ELb0ELi4EEENS1_19SingleTileSchedulerILb0ELb0ELb0ELi64EEEEEEEEEvNT_6ParamsE,"a",@progbits
	.sectionflags	@""
	.align	4
.nv.constant0._ZN7cutlass13device_kernelIN5flash19enable_sm80_to_sm89INS1_16FlashAttnBwdSm80INS1_25CollectiveMainloopBwdSm80ILi1ELi1EN4cute5tupleIJNS5_1CILi64EEES8_NS7_ILi192EEEEEENS_6half_tEfNS_4arch4Sm80ELb0ELb1ELb1ELb0ELb0ELb0ELb0ELb0ELi2ELi2ELi2ELi2ELb1EEENS1_21CollectiveEpilogueBwdISA_SB_SD_Li256ELb0ELb0ELi4EEENS1_19SingleTileSchedulerILb0ELb0ELb0ELi64EEEEEEEEEvNT_6ParamsE:
	.zero		1152


//--------------------- .nv.constant0._ZN7cutlass13device_kernelIN5flash19enable_sm80_to_sm89INS1_16FlashAttnBwdSm80INS1_25CollectiveMainloopBwdSm80ILi1ELi1EN4cute5tupleIJNS5_1CILi64EEES8_NS7_ILi192EEEEEENS_6half_tEfNS_4arch4Sm80ELb0ELb1ELb1ELb0ELb1ELb0ELb0ELb0ELi2ELi2ELi2ELi2ELb1EEENS1_21CollectiveEpilogueBwdISA_SB_SD_Li256ELb0ELb0ELi4EEENS1_19SingleTileSchedulerILb0ELb0ELb0ELi64EEEEEEEEEvNT_6ParamsE --------------------------
	.section	.nv.constant0._ZN7cutlass13device_kernelIN5flash19enable_sm80_to_sm89INS1_16FlashAttnBwdSm80INS1_25CollectiveMainloopBwdSm80ILi1ELi1EN4cute5tupleIJNS5_1CILi64EEES8_NS7_ILi192EEEEEENS_6half_tEfNS_4arch4Sm80ELb0ELb1ELb1ELb0ELb1ELb0ELb0ELb0ELi2ELi2ELi2ELi2ELb1EEENS1_21CollectiveEpilogueBwdISA_SB_SD_Li256ELb0ELb0ELi4EEENS1_19SingleTileSchedulerILb0ELb0ELb0ELi64EEEEEEEEEvNT_6ParamsE,"a",@progbits
	.sectionflags	@""
	.align	4
.nv.constant0._ZN7cutlass13device_kernelIN5flash19enable_sm80_to_sm89INS1_16FlashAttnBwdSm80INS1_25CollectiveMainloopBwdSm80ILi1ELi1EN4cute5tupleIJNS5_1CILi64EEES8_NS7_ILi192EEEEEENS_6half_tEfNS_4arch4Sm80ELb0ELb1ELb1ELb0ELb1ELb0ELb0ELb0ELi2ELi2ELi2ELi2ELb1EEENS1_21CollectiveEpilogueBwdISA_SB_SD_Li256ELb0ELb0ELi4EEENS1_19SingleTileSchedulerILb0ELb0ELb0ELi64EEEEEEEEEvNT_6ParamsE:
	.zero		1152


//--------------------- .nv.constant0._ZN7cutlass13device_kernelIN5flash19enable_sm80_to_sm89INS1_16FlashAttnBwdSm80INS1_25CollectiveMainloopBwdSm80ILi1ELi1EN4cute5tupleIJNS5_1CILi64EEES8_NS7_ILi192EEEEEENS_6half_tEfNS_4arch4Sm80ELb0ELb1ELb1ELb0ELb0ELb0ELb0ELb0ELi2ELi2ELi2ELi2ELb1EEENS1_24CollectiveEpilogueBwdGQAISA_fSD_Li256ELb0ELb0EEENS1_19SingleTileSchedulerILb0ELb0ELb0ELi64EEEEEEEEEvNT_6ParamsE --------------------------
	.section	.nv.constant0._ZN7cutlass13device_kernelIN5flash19enable_sm80_to_sm89INS1_16FlashAttnBwdSm80INS1_25CollectiveMainloopBwdSm80ILi1ELi1EN4cute5tupleIJNS5_1CILi64EEES8_NS7_ILi192EEEEEENS_6half_tEfNS_4arch4Sm80ELb0ELb1ELb1ELb0ELb0ELb0ELb0ELb0ELi2ELi2ELi2ELi2ELb1EEENS1_24CollectiveEpilogueBwdGQAISA_fSD_Li256ELb0ELb0EEENS1_19SingleTileSchedulerILb0ELb0ELb0ELi64EEEEEEEEEvNT_6ParamsE,"a",@progbits
	.sectionflags	@""
	.align	4
.nv.constant0._ZN7cutlass13device_kernelIN5flash19enable_sm80_to_sm89INS1_16FlashAttnBwdSm80INS1_25CollectiveMainloopBwdSm80ILi1ELi1EN4cute5tupleIJNS5_1CILi64EEES8_NS7_ILi192EEEEEENS_6half_tEfNS_4arch4Sm80ELb0ELb1ELb1ELb0ELb0ELb0ELb0ELb0ELi2ELi2ELi2ELi2ELb1EEENS1_24CollectiveEpilogueBwdGQAISA_fSD_Li256ELb0ELb0EEENS1_19SingleTileSchedulerILb0ELb0ELb0ELi64EEEEEEEEEvNT_6ParamsE:
	.zero		1160


//--------------------- .nv.constant0._ZN7cutlass13device_kernelIN5flash19enable_sm80_to_sm89INS1_16FlashAttnBwdSm80INS1_25CollectiveMainloopBwdSm80ILi1ELi1EN4cute5tupleIJNS5_1CILi64EEES8_NS7_ILi192EEEEEENS_6half_tEfNS_4arch4Sm80ELb0ELb1ELb1ELb0ELb1ELb0ELb0ELb0ELi2ELi2ELi2ELi2ELb1EEENS1_24CollectiveEpilogueBwdGQAISA_fSD_Li256ELb0ELb1EEENS1_19SingleTileSchedulerILb0ELb0ELb0ELi64EEEEEEEEEvNT_6ParamsE --------------------------
	.section	.nv.constant0._ZN7cutlass13device_kernelIN5flash19enable_sm80_to_sm89INS1_16FlashAttnBwdSm80INS1_25CollectiveMainloopBwdSm80ILi1ELi1EN4cute5tupleIJNS5_1CILi64EEES8_NS7_ILi192EEEEEENS_6half_tEfNS_4arch4Sm80ELb0ELb1ELb1ELb0ELb1ELb0ELb0ELb0ELi2ELi2ELi2ELi2ELb1EEENS1_24CollectiveEpilogueBwdGQAISA_fSD_Li256ELb0ELb1EEENS1_19SingleTileSchedulerILb0ELb0ELb0ELi64EEEEEEEEEvNT_6ParamsE,"a",@progbits
	.sectionflags	@""
	.align	4
.nv.constant0._ZN7cutlass13device_kernelIN5flash19enable_sm80_to_sm89INS1_16FlashAttnBwdSm80INS1_25CollectiveMainloopBwdSm80ILi1ELi1EN4cute5tupleIJNS5_1CILi64EEES8_NS7_ILi192EEEEEENS_6half_tEfNS_4arch4Sm80ELb0ELb1ELb1ELb0ELb1ELb0ELb0ELb0ELi2ELi2ELi2ELi2ELb1EEENS1_24CollectiveEpilogueBwdGQAISA_fSD_Li256ELb0ELb1EEENS1_19SingleTileSchedulerILb0ELb0ELb0ELi64EEEEEEEEEvNT_6ParamsE:
	.zero		1160


//--------------------- .nv.constant0._ZN7cutlass13device_kernelIN5flash19enable_sm80_to_sm89INS1_16FlashAttnBwdSm80INS1_25CollectiveMainloopBwdSm80ILi1ELi1EN4cute5tupleIJNS5_1CILi64EEES8_NS7_ILi192EEEEEENS_6half_tEfNS_4arch4Sm80ELb0ELb1ELb1ELb1ELb0ELb0ELb0ELb0ELi2ELi2ELi2ELi2ELb1EEENS1_21CollectiveEpilogueBwdISA_SB_SD_Li256ELb1ELb0ELi4EEENS1_19SingleTileSchedulerILb1ELb0ELb0ELi64EEEEEEEEEvNT_6ParamsE --------------------------
	.section	.nv.constant0._ZN7cutlass13device_kernelIN5flash19enable_sm80_to_sm89INS1_16FlashAttnBwdSm80INS1_25CollectiveMainloopBwdSm80ILi1ELi1EN4cute5tupleIJNS5_1CILi64EEES8_NS7_ILi192EEEEEENS_6half_tEfNS_4arch4Sm80ELb0ELb1ELb1ELb1ELb0ELb0ELb0ELb0ELi2ELi2ELi2ELi2ELb1EEENS1_21CollectiveEpilogueBwdISA_SB_SD_Li256ELb1ELb0ELi4EEENS1_19SingleTileSchedulerILb1ELb0ELb0ELi64EEEEEEEEEvNT_6ParamsE,"a",@progbits
	.sectionflags	@""
	.align	4
.nv.constant0._ZN7cutlass13device_kernelIN5flash19enable_sm80_to_sm89INS1_16FlashAttnBwdSm80INS1_25CollectiveMainloopBwdSm80ILi1ELi1EN4cute5tupleIJNS5_1CILi64EEES8_NS7_ILi192EEEEEENS_6half_tEfNS_4arch4Sm80ELb0ELb1ELb1ELb1ELb0ELb0ELb0ELb0ELi2ELi2ELi2ELi2ELb1EEENS1_21CollectiveEpilogueBwdISA_SB_SD_Li256ELb1ELb0ELi4EEENS1_19SingleTileSchedulerILb1ELb0ELb0ELi64EEEEEEEEEvNT_6ParamsE:
	.zero		1152


//--------------------- .nv.constant0._ZN7cutlass13device_kernelIN5flash19enable_sm80_to_sm89INS1_16FlashAttnBwdSm80INS1_25CollectiveMainloopBwdSm80ILi1ELi1EN4cute5tupleIJNS5_1CILi64EEES8_NS7_ILi192EEEEEENS_6half_tEfNS_4arch4Sm80ELb0ELb1ELb1ELb1ELb1ELb0ELb0ELb0ELi2ELi2ELi2ELi2ELb1EEENS1_21CollectiveEpilogueBwdISA_SB_SD_Li256ELb1ELb0ELi4EEENS1_19SingleTileSchedulerILb1ELb0ELb0ELi64EEEEEEEEEvNT_6ParamsE --------------------------
	.section	.nv.constant0._ZN7cutlass13device_kernelIN5flash19enable_sm80_to_sm89INS1_16FlashAttnBwdSm80INS1_25CollectiveMainloopBwdSm80ILi1ELi1EN4cute5tupleIJNS5_1CILi64EEES8_NS7_ILi192EEEEEENS_6half_tEfNS_4arch4Sm80ELb0ELb1ELb1ELb1ELb1ELb0ELb0ELb0ELi2ELi2ELi2ELi2ELb1EEENS1_21CollectiveEpilogueBwdISA_SB_SD_Li256ELb1ELb0ELi4EEENS1_19SingleTileSchedulerILb1ELb0ELb0ELi64EEEEEEEEEvNT_6ParamsE,"a",@progbits
	.sectionflags	@""
	.align	4
.nv.constant0._ZN7cutlass13device_kernelIN5flash19enable_sm80_to_sm89INS1_16FlashAttnBwdSm80INS1_25CollectiveMainloopBwdSm80ILi1ELi1EN4cute5tupleIJNS5_1CILi64EEES8_NS7_ILi192EEEEEENS_6half_tEfNS_4arch4Sm80ELb0ELb1ELb1ELb1ELb1ELb0ELb0ELb0ELi2ELi2ELi2ELi2ELb1EEENS1_21CollectiveEpilogueBwdISA_SB_SD_Li256ELb1ELb0ELi4EEENS1_19SingleTileSchedulerILb1ELb0ELb0ELi64EEEEEEEEEvNT_6ParamsE:
	.zero		1152


//--------------------- .nv.constant0._ZN7cutlass13device_kernelIN5flash19enable_sm80_to_sm89INS1_16FlashAttnBwdSm80INS1_25CollectiveMainloopBwdSm80ILi1ELi1EN4cute5tupleIJNS5_1CILi64EEES8_NS7_ILi192EEEEEENS_6half_tEfNS_4arch4Sm80ELb0ELb1ELb1ELb1ELb0ELb0ELb0ELb0ELi2ELi2ELi2ELi2ELb1EEENS1_24CollectiveEpilogueBwdGQAISA_fSD_Li256ELb1ELb0EEENS1_19SingleTileSchedulerILb1ELb0ELb0ELi64EEEEEEEEEvNT_6ParamsE --------------------------
	.section	.nv.constant0._ZN7cutlass13device_kernelIN5flash19enable_sm80_to_sm89INS1_16FlashAttnBwdSm80INS1_25CollectiveMainloopBwdSm80ILi1ELi1EN4cute5tupleIJNS5_1CILi64EEES8_NS7_ILi192EEEEEENS_6half_tEfNS_4arch4Sm80ELb0ELb1ELb1ELb1ELb0ELb0ELb0ELb0ELi2ELi2ELi2ELi2ELb1EEENS1_24CollectiveEpilogueBwdGQAISA_fSD_Li256ELb1ELb0EEENS1_19SingleTileSchedulerILb1ELb0ELb0ELi64EEEEEEEEEvNT_6ParamsE,"a",@progbits
	.sectionflags	@""
	.align	4
.nv.constant0._ZN7cutlass13device_kernelIN5flash19enable_sm80_to_sm89INS1_16FlashAttnBwdSm80INS1_25CollectiveMainloopBwdSm80ILi1ELi1EN4cute5tupleIJNS5_1CILi64EEES8_NS7_ILi192EEEEEENS_6half_tEfNS_4arch4Sm80ELb0ELb1ELb1ELb1ELb0ELb0ELb0ELb0ELi2ELi2ELi2ELi2ELb1EEENS1_24CollectiveEpilogueBwdGQAISA_fSD_Li256ELb1ELb0EEENS1_19SingleTileSchedulerILb1ELb0ELb0ELi64EEEEEEEEEvNT_6ParamsE:
	.zero		1160


//--------------------- .nv.constant0._ZN7cutlass13device_kernelIN5flash19enable_sm80_to_sm89INS1_16FlashAttnBwdSm80INS1_25CollectiveMainloopBwdSm80ILi1ELi1EN4cute5tupleIJNS5_1CILi64EEES8_NS7_ILi192EEEEEENS_6half_tEfNS_4arch4Sm80ELb0ELb1ELb1ELb1ELb1ELb0ELb0ELb0ELi2ELi2ELi2ELi2ELb1EEENS1_24CollectiveEpilogueBwdGQAISA_fSD_Li256ELb1ELb1EEENS1_19SingleTileSchedulerILb1ELb0ELb0ELi64EEEEEEEEEvNT_6ParamsE --------------------------
	.section	.nv.constant0._ZN7cutlass13device_kernelIN5flash19enable_sm80_to_sm89INS1_16FlashAttnBwdSm80INS1_25CollectiveMainloopBwdSm80ILi1ELi1EN4cute5tupleIJNS5_1CILi64EEES8_NS7_ILi192EEEEEENS_6half_tEfNS_4arch4Sm80ELb0ELb1ELb1ELb1ELb1ELb0ELb0ELb0ELi2ELi2ELi2ELi2ELb1EEENS1_24CollectiveEpilogueBwdGQAISA_fSD_Li256ELb1ELb1EEENS1_19SingleTileSchedulerILb1ELb0ELb0ELi64EEEEEEEEEvNT_6ParamsE,"a",@progbits
	.sectionflags	@""
	.align	4
.nv.constant0._ZN7cutlass13device_kernelIN5flash19enable_sm80_to_sm89INS1_16FlashAttnBwdSm80INS1_25CollectiveMainloopBwdSm80ILi1ELi1EN4cute5tupleIJNS5_1CILi64EEES8_NS7_ILi192EEEEEENS_6half_tEfNS_4arch4Sm80ELb0ELb1ELb1ELb1ELb1ELb0ELb0ELb0ELi2ELi2ELi2ELi2ELb1EEENS1_24CollectiveEpilogueBwdGQAISA_fSD_Li256ELb1ELb1EEENS1_19SingleTileSchedulerILb1ELb0ELb0ELi64EEEEEEEEEvNT_6ParamsE:
	.zero		1160


//--------------------- .nv.constant0._ZN7cutlass13device_kernelIN5flash19enable_sm80_to_sm89INS1_16FlashAttnBwdSm80INS1_25CollectiveMainloopBwdSm80ILi1ELi1EN4cute5tupleIJNS5_1CILi64EEES8_NS7_ILi192EEEEEENS_6half_tEfNS_4arch4Sm80ELb1ELb0ELb1ELb0ELb0ELb0ELb0ELb0ELi2ELi2ELi2ELi2ELb1EEENS1_21CollectiveEpilogueBwdISA_SB_SD_Li256ELb0ELb0ELi4EEENS1_25SingleTileBwdLPTSchedulerILb0ELi64ELb0EEEEEEEEEvNT_6ParamsE --------------------------
	.section	.nv.constant0._ZN7cutlass13device_kernelIN5flash19enable_sm80_to_sm89INS1_16FlashAttnBwdSm80INS1_25CollectiveMainloopBwdSm80ILi1ELi1EN4cute5tupleIJNS5_1CILi64EEES8_NS7_ILi192EEEEEENS_6half_tEfNS_4arch4Sm80ELb1ELb0ELb1ELb0ELb0ELb0ELb0ELb0ELi2ELi2ELi2ELi2ELb1EEENS1_21CollectiveEpilogueBwdISA_SB_SD_Li256ELb0ELb0ELi4EEENS1_25SingleTileBwdLPTSchedulerILb0ELi64ELb0EEEEEEEEEvNT_6ParamsE,"a",@progbits
	.sectionflags	@""
	.align	4
.nv.constant0._ZN7cutlass13device_kernelIN5flash19enable_sm80_to_sm89INS1_16FlashAttnBwdSm80INS1_25CollectiveMainloopBwdSm80ILi1ELi1EN4cute5tupleIJNS5_1CILi64EEES8_NS7_ILi192EEEEEENS_6half_tEfNS_4arch4Sm80ELb1ELb0ELb1ELb0ELb0ELb0ELb0ELb0ELi2ELi2ELi2ELi2ELb1EEENS1_21CollectiveEpilogueBwdISA_SB_SD_Li256ELb0ELb0ELi4EEENS1_25SingleTileBwdLPTSchedulerILb0ELi64ELb0EEEEEEEEEvNT_6ParamsE:
	.zero		1176


//--------------------- .nv.constant0._ZN7cutlass13device_kernelIN5flash19enable_sm80_to_sm89INS1_16FlashAttnBwdSm80INS1_25CollectiveMainloopBwdSm80ILi1ELi1EN4cute5tupleIJNS5_1CILi64EEES8_NS7_ILi192EEEEEENS_6half_tEfNS_4arch4Sm80ELb1ELb0ELb1ELb0ELb1ELb0ELb0ELb0ELi2ELi2ELi2ELi2ELb1EEENS1_21CollectiveEpilogueBwdISA_SB_SD_Li256ELb0ELb0ELi4EEENS1_25SingleTileBwdLPTSchedulerILb0ELi64ELb1EEEEEEEEEvNT_6ParamsE --------------------------
	.section	.nv.constant0._ZN7cutlass13device_kernelIN5flash19enable_sm80_to_sm89INS1_16FlashAttnBwdSm80INS1_25CollectiveMainloopBwdSm80ILi1ELi1EN4cute5tupleIJNS5_1CILi64EEES8_NS7_ILi192EEEEEENS_6half_tEfNS_4arch4Sm80ELb1ELb0ELb1ELb0ELb1ELb0ELb0ELb0ELi2ELi2ELi2ELi2ELb1EEENS1_21CollectiveEpilogueBwdISA_SB_SD_Li256ELb0ELb0ELi4EEENS1_25SingleTileBwdLPTSchedulerILb0ELi64ELb1EEEEEEEEEvNT_6ParamsE,"a",@progbits
	.sectionflags	@""
	.align	4
.nv.constant0._ZN7cutlass13device_kernelIN5flash19enable_sm80_to_sm89INS1_16FlashAttnBwdSm80INS1_25CollectiveMainloopBwdSm80ILi1ELi1EN4cute5tupleIJNS5_1CILi64EEES8_NS7_ILi192EEEEEENS_6half_tEfNS_4arch4Sm80ELb1ELb0ELb1ELb0ELb1ELb0ELb0ELb0ELi2ELi2ELi2ELi2ELb1EEENS1_21CollectiveEpilogueBwdISA_SB_SD_Li256ELb0ELb0ELi4EEENS1_25SingleTileBwdLPTSchedulerILb0ELi64ELb1EEEEEEEEEvNT_6ParamsE:
	.zero		1176


//--------------------- .nv.constant0._ZN7cutlass13device_kernelIN5flash19enable_sm80_to_sm89INS1_16FlashAttnBwdSm80INS1_25CollectiveMainloopBwdSm80ILi1ELi1EN4cute5tupleIJNS5_1CILi64EEES8_NS7_ILi192EEEEEENS_6half_tEfNS_4arch4Sm80ELb1ELb0ELb1ELb0ELb0ELb0ELb0ELb0ELi2ELi2ELi2ELi2ELb1EEENS1_24CollectiveEpilogueBwdGQAISA_fSD_Li256ELb0ELb0EEENS1_25SingleTileBwdLPTSchedulerILb0ELi64ELb0EEEEEEEEEvNT_6ParamsE --------------------------
	.section	.nv.constant0._ZN7cutlass13device_kernelIN5flash19enable_sm80_to_sm89INS1_16FlashAttnBwdSm80INS1_25CollectiveMainloopBwdSm80ILi1ELi1EN4cute5tupleIJNS5_1CILi64EEES8_NS7_ILi192EEEEEENS_6half_tEfNS_4arch4Sm80ELb1ELb0ELb1ELb0ELb0ELb0ELb0ELb0ELi2ELi2ELi2ELi2ELb1EEENS1_24CollectiveEpilogueBwdGQAISA_fSD_Li256ELb0ELb0EEENS1_25SingleTileBwdLPTSchedulerILb0ELi64ELb0EEEEEEEEEvNT_6ParamsE,"a",@progbits
	.sectionflags	@""
	.align	4
.nv.constant0._ZN7cutlass13device_kernelIN5flash19enable_sm80_to_sm89INS1_16FlashAttnBwdSm80INS1_25CollectiveMainloopBwdSm80ILi1ELi1EN4cute5tupleIJNS5_1CILi64EEES8_NS7_ILi192EEEEEENS_6half_tEfNS_4arch4Sm80ELb1ELb0ELb1ELb0ELb0ELb0ELb0ELb0ELi2ELi2ELi2ELi2ELb1EEENS1_24CollectiveEpilogueBwdGQAISA_fSD_Li256ELb0ELb0EEENS1_25SingleTileBwdLPTSchedulerILb0ELi64ELb0EEEEEEEEEvNT_6ParamsE:
	.zero		1184


//--------------------- .nv.constant0._ZN7cutlass13device_kernelIN5flash19enable_sm80_to_sm89INS1_16FlashAttnBwdSm80INS1_25CollectiveMainloopBwdSm80ILi1ELi1EN4cute5tupleIJNS5_1CILi64EEES8_NS7_ILi192EEEEEENS_6half_tEfNS_4arch4Sm80ELb1ELb0ELb1ELb0ELb1ELb0ELb0ELb0ELi2ELi2ELi2ELi2ELb1EEENS1_24CollectiveEpilogueBwdGQAISA_fSD_Li256ELb0ELb1EEENS1_25SingleTileBwdLPTSchedulerILb0ELi64ELb1EEEEEEEEEvNT_6ParamsE --------------------------
	.section	.nv.constant0._ZN7cutlass13device_kernelIN5flash19enable_sm80_to_sm89INS1_16FlashAttnBwdSm80INS1_25CollectiveMainloopBwdSm80ILi1ELi1EN4cute5tupleIJNS5_1CILi64EEES8_NS7_ILi192EEEEEENS_6half_tEfNS_4arch4Sm80ELb1ELb0ELb1ELb0ELb1ELb0ELb0ELb0ELi2ELi2ELi2ELi2ELb1EEENS1_24CollectiveEpilogueBwdGQAISA_fSD_Li256ELb0ELb1EEENS1_25SingleTileBwdLPTSchedulerILb0ELi64ELb1EEEEEEEEEvNT_6ParamsE,"a",@progbits
	.sectionflags	@""
	.align	4
.nv.constant0._ZN7cutlass13device_kernelIN5flash19enable_sm80_to_sm89INS1_16FlashAttnBwdSm80INS1_25CollectiveMainloopBwdSm80ILi1ELi1EN4cute5tupleIJNS5_1CILi64EEES8_NS7_ILi192EEEEEENS_6half_tEfNS_4arch4Sm80ELb1ELb0ELb1ELb0ELb1ELb0ELb0ELb0ELi2ELi2ELi2ELi2ELb1EEENS1_24CollectiveEpilogueBwdGQAISA_fSD_Li256ELb0ELb1EEENS1_25SingleTileBwdLPTSchedulerILb0ELi64ELb1EEEEEEEEEvNT_6ParamsE:
	.zero		1184


//--------------------- .nv.constant0._ZN7cutlass13device_kernelIN5flash19enable_sm80_to_sm89INS1_16FlashAttnBwdSm80INS1_25CollectiveMainloopBwdSm80ILi1ELi1EN4cute5tupleIJNS5_1CILi64EEES8_NS7_ILi192EEEEEENS_6half_tEfNS_4arch4Sm80ELb1ELb0ELb1ELb1ELb0ELb0ELb0ELb0ELi2ELi2ELi2ELi2ELb1EEENS1_21CollectiveEpilogueBwdISA_SB_SD_Li256ELb1ELb0ELi4EEENS1_25SingleTileBwdLPTSchedulerILb1ELi64ELb0EEEEEEEEEvNT_6ParamsE --------------------------
	.section	.nv.constant0._ZN7cutlass13device_kernelIN5flash19enable_sm80_to_sm89INS1_16FlashAttnBwdSm80INS1_25CollectiveMainloopBwdSm80ILi1ELi1EN4cute5tupleIJNS5_1CILi64EEES8_NS7_ILi192EEEEEENS_6half_tEfNS_4arch4Sm80ELb1ELb0ELb1ELb1ELb0ELb0ELb0ELb0ELi2ELi2ELi2ELi2ELb1EEENS1_21CollectiveEpilogueBwdISA_SB_SD_Li256ELb1ELb0ELi4EEENS1_25SingleTileBwdLPTSchedulerILb1ELi64ELb0EEEEEEEEEvNT_6ParamsE,"a",@progbits
	.sectionflags	@""
	.align	4
.nv.constant0._ZN7cutlass13device_kernelIN5flash19enable_sm80_to_sm89INS1_16FlashAttnBwdSm80INS1_25CollectiveMainloopBwdSm80ILi1ELi1EN4cute5tupleIJNS5_1CILi64EEES8_NS7_ILi192EEEEEENS_6half_tEfNS_4arch4Sm80ELb1ELb0ELb1ELb1ELb0ELb0ELb0ELb0ELi2ELi2ELi2ELi2ELb1EEENS1_21CollectiveEpilogueBwdISA_SB_SD_Li256ELb1ELb0ELi4EEENS1_25SingleTileBwdLPTSchedulerILb1ELi64ELb0EEEEEEEEEvNT_6ParamsE:
	.zero		1176


//--------------------- .nv.constant0._ZN7cutlass13device_kernelIN5flash19enable_sm80_to_sm89INS1_16FlashAttnBwdSm80INS1_25CollectiveMainloopBwdSm80ILi1ELi1EN4cute5tupleIJNS5_1CILi64EEES8_NS7_ILi192EEEEEENS_6half_tEfNS_4arch4Sm80ELb1ELb0ELb1ELb1ELb1ELb0ELb0ELb0ELi2ELi2ELi2ELi2ELb1EEENS1_21CollectiveEpilogueBwdISA_SB_SD_Li256ELb1ELb0ELi4EEENS1_25SingleTileBwdLPTSchedulerILb1ELi64ELb1EEEEEEEEEvNT_6ParamsE --------------------------
	.section	.nv.constant0._ZN7cutlass13device_kernelIN5flash19enable_sm80_to_sm89INS1_16FlashAttnBwdSm80INS1_25CollectiveMainloopBwdSm80ILi1ELi1EN4cute5tupleIJNS5_1CILi64EEES8_NS7_ILi192EEEEEENS_6half_tEfNS_4arch4Sm80ELb1ELb0ELb1ELb1ELb1ELb0ELb0ELb0ELi2ELi2ELi2ELi2ELb1EEENS1_21CollectiveEpilogueBwdISA_SB_SD_Li256ELb1ELb0ELi4EEENS1_25SingleTileBwdLPTSchedulerILb1ELi64ELb1EEEEEEEEEvNT_6ParamsE,"a",@progbits
	.sectionflags	@""
	.align	4
.nv.constant0._ZN7cutlass13device_kernelIN5flash19enable_sm80_to_sm89INS1_16FlashAttnBwdSm80INS1_25CollectiveMainloopBwdSm80ILi1ELi1EN4cute5tupleIJNS5_1CILi64EEES8_NS7_ILi192EEEEEENS_6half_tEfNS_4arch4Sm80ELb1ELb0ELb1ELb1ELb1ELb0ELb0ELb0ELi2ELi2ELi2ELi2ELb1EEENS1_21CollectiveEpilogueBwdISA_SB_SD_Li256ELb1ELb0ELi4EEENS1_25SingleTileBwdLPTSchedulerILb1ELi64ELb1EEEEEEEEEvNT_6ParamsE:
	.zero		1176


//--------------------- .nv.constant0._ZN7cutlass13device_kernelIN5flash19enable_sm80_to_sm89INS1_16FlashAttnBwdSm80INS1_25CollectiveMainloopBwdSm80ILi1ELi1EN4cute5tupleIJNS5_1CILi64EEES8_NS7_ILi192EEEEEENS_6half_tEfNS_4arch4Sm80ELb1ELb0ELb1ELb1ELb0ELb0ELb0ELb0ELi2ELi2ELi2ELi2ELb1EEENS1_24CollectiveEpilogueBwdGQAISA_fSD_Li256ELb1ELb0EEENS1_25SingleTileBwdLPTSchedulerILb1ELi64ELb0EEEEEEEEEvNT_6ParamsE --------------------------
	.section	.nv.constant0._ZN7cutlass13device_kernelIN5flash19enable_sm80_to_sm89INS1_16FlashAttnBwdSm80INS1_25CollectiveMainloopBwdSm80ILi1ELi1EN4cute5tupleIJNS5_1CILi64EEES8_NS7_ILi192EEEEEENS_6half_tEfNS_4arch4Sm80ELb1ELb0ELb1ELb1ELb0ELb0ELb0ELb0ELi2ELi2ELi2ELi2ELb1EEENS1_24CollectiveEpilogueBwdGQAISA_fSD_Li256ELb1ELb0EEENS1_25SingleTileBwdLPTSchedulerILb1ELi64ELb0EEEEEEEEEvNT_6ParamsE,"a",@progbits
	.sectionflags	@""
	.align	4
.nv.constant0._ZN7cutlass13device_kernelIN5flash19enable_sm80_to_sm89INS1_16FlashAttnBwdSm80INS1_25CollectiveMainloopBwdSm80ILi1ELi1EN4cute5tupleIJNS5_1CILi64EEES8_NS7_ILi192EEEEEENS_6half_tEfNS_4arch4Sm80ELb1ELb0ELb1ELb1ELb0ELb0ELb0ELb0ELi2ELi2ELi2ELi2ELb1EEENS1_24CollectiveEpilogueBwdGQAISA_fSD_Li256ELb1ELb0EEENS1_25SingleTileBwdLPTSchedulerILb1ELi64ELb0EEEEEEEEEvNT_6ParamsE:
	.zero		1184


//--------------------- .nv.constant0._ZN7cutlass13device_kernelIN5flash19enable_sm80_to_sm89INS1_16FlashAttnBwdSm80INS1_25CollectiveMainloopBwdSm80ILi1ELi1EN4cute5tupleIJNS5_1CILi64EEES8_NS7_ILi192EEEEEENS_6half_tEfNS_4arch4Sm80ELb1ELb0ELb1ELb1ELb1ELb0ELb0ELb0ELi2ELi2ELi2ELi2ELb1EEENS1_24CollectiveEpilogueBwdGQAISA_fSD_Li256ELb1ELb1EEENS1_25SingleTileBwdLPTSchedulerILb1ELi64ELb1EEEEEEEEEvNT_6ParamsE --------------------------
	.section	.nv.constant0._ZN7cutlass13device_kernelIN5flash19enable_sm80_to_sm89INS1_16FlashAttnBwdSm80INS1_25CollectiveMainloopBwdSm80ILi1ELi1EN4cute5tupleIJNS5_1CILi64EEES8_NS7_ILi192EEEEEENS_6half_tEfNS_4arch4Sm80ELb1ELb0ELb1ELb1ELb1ELb0ELb0ELb0ELi2ELi2ELi2ELi2ELb1EEENS1_24CollectiveEpilogueBwdGQAISA_fSD_Li256ELb1ELb1EEENS1_25SingleTileBwdLPTSchedulerILb1ELi64ELb1EEEEEEEEEvNT_6ParamsE,"a",@progbits
	.sectionflags	@""
	.align	4
.nv.constant0._ZN7cutlass13device_kernelIN5flash19enable_sm80_to_sm89INS1_16FlashAttnBwdSm80INS1_25CollectiveMainloopBwdSm80ILi1ELi1EN4cute5tupleIJNS5_1CILi64EEES8_NS7_ILi192EEEEEENS_6half_tEfNS_4arch4Sm80ELb1ELb0ELb1ELb1ELb1ELb0ELb0ELb0ELi2ELi2ELi2ELi2ELb1EEENS1_24CollectiveEpilogueBwdGQAISA_fSD_Li256ELb1ELb1EEENS1_25SingleTileBwdLPTSchedulerILb1ELi64ELb1EEEEEEEEEvNT_6ParamsE:
	.zero		1184


//--------------------- .nv.constant0._ZN7cutlass13device_kernelIN5flash19enable_sm80_to_sm89INS1_16FlashAttnBwdSm80INS1_25CollectiveMainloopBwdSm80ILi2ELi1EN4cute5tupleIJNS5_1CILi64EEENS7_ILi80EEENS7_ILi192EEEEEENS_6half_tEfNS_4arch4Sm80ELb0ELb0ELb1ELb0ELb0ELb0ELb1ELb0ELi2ELi4ELi2ELi2ELb0EEENS1_21CollectiveEpilogueBwdISB_SC_SE_Li256ELb0ELb1ELi4EEENS1_19SingleTileSchedulerILb0ELb0ELb0ELi80EEEEEEEEEvNT_6ParamsE --------------------------
	.section	.nv.constant0._ZN7cutlass13device_kernelIN5flash19enable_sm80_to_sm89INS1_16FlashAttnBwdSm80INS1_25CollectiveMainloopBwdSm80ILi2ELi1EN4cute5tupleIJNS5_1CILi64EEENS7_ILi80EEENS7_ILi192EEEEEENS_6half_tEfNS_4arch4Sm80ELb0ELb0ELb1ELb0ELb0ELb0ELb1ELb0ELi2ELi4ELi2ELi2ELb0EEENS1_21CollectiveEpilogueBwdISB_SC_SE_Li256ELb0ELb1ELi4EEENS1_19SingleTileSchedulerILb0ELb0ELb0ELi80EEEEEEEEEvNT_6ParamsE,"a",@progbits
	.sectionflags	@""
	.align	4
.nv.constant0._ZN7cutlass13device_kernelIN5flash19enable_sm80_to_sm89INS1_16FlashAttnBwdSm80INS1_25CollectiveMainloopBwdSm80ILi2ELi1EN4cute5tupleIJNS5_1CILi64EEENS7_ILi80EEENS7_ILi192EEEEEENS_6half_tEfNS_4arch4Sm80ELb0ELb0ELb1ELb0ELb0ELb0ELb1ELb0ELi2ELi4ELi2ELi2ELb0EEENS1_21CollectiveEpilogueBwdISB_SC_SE_Li256ELb0ELb1ELi4EEENS1_19SingleTileSchedulerILb0ELb0ELb0ELi80EEEEEEEEEvNT_6ParamsE:
	.zero		1152


//--------------------- .nv.constant0._ZN7cutlass13device_kernelIN5flash19enable_sm80_to_sm89INS1_16FlashAttnBwdSm80INS1_25CollectiveMainloopBwdSm80ILi2ELi1EN4cute5tupleIJNS5_1CILi64EEENS7_ILi80EEENS7_ILi192EEEEEENS_6half_tEfNS_4arch4Sm80ELb0ELb0ELb1ELb0ELb1ELb0ELb1ELb0ELi2ELi4ELi2ELi2ELb0EEENS1_21CollectiveEpilogueBwdISB_SC_SE_Li256ELb0ELb1ELi4EEENS1_19SingleTileSchedulerILb0ELb0ELb0ELi80EEEEEEEEEvNT_6ParamsE --------------------------
	.section	.nv.constant0._ZN7cutlass13device_kernelIN5flash19enable_sm80_to_sm89INS1_16FlashAttnBwdSm80INS1_25CollectiveMainloopBwdSm80ILi2ELi1EN4cute5tupleIJNS5_1CILi64EEENS7_ILi80EEENS7_ILi192EEEEEENS_6half_tEfNS_4arch4Sm80ELb0ELb0ELb1ELb0ELb1ELb0ELb1ELb0ELi2ELi4ELi2ELi2ELb0EEENS1_21CollectiveEpilogueBwdISB_SC_SE_Li256ELb0ELb1ELi4EEENS1_19SingleTileSchedulerILb0ELb0ELb0ELi80EEEEEEEEEvNT_6ParamsE,"a",@progbits
	.sectionflags	@""
	.align	4
.nv.constant0._ZN7cutlass13device_kernelIN5flash19enable_sm80_to_sm89INS1_16FlashAttnBwdSm80INS1_25CollectiveMainloopBwdSm80ILi2ELi1EN4cute5tupleIJNS5_1CILi64EEENS7_ILi80EEENS7_ILi192EEEEEENS_6half_tEfNS_4arch4Sm80ELb0ELb0ELb1ELb0ELb1ELb0ELb1ELb0ELi2ELi4ELi2ELi2ELb0EEENS1_21CollectiveEpilogueBwdISB_SC_SE_Li256ELb0ELb1ELi4EEENS1_19SingleTileSchedulerILb0ELb0ELb0ELi80EEEEEEEEEvNT_6ParamsE:
	.zero		1152


//--------------------- .nv.constant0._ZN7cutlass13device_kernelIN5flash19enable_sm80_to_sm89INS1_16FlashAttnBwdSm80INS1_25CollectiveMainloopBwdSm80ILi2ELi1EN4cute5tupleIJNS5_1CILi64EEENS7_ILi80EEENS7_ILi192EEEEEENS_6half_tEfNS_4arch4Sm80ELb0ELb0ELb1ELb0ELb0ELb0ELb1ELb0ELi2ELi4ELi2ELi2ELb0EEENS1_24CollectiveEpilogueBwdGQAISB_fSE_Li256ELb0ELb0EEENS1_19SingleTileSchedulerILb0ELb0ELb0ELi80EEEEEEEEEvNT_6ParamsE --------------------------
	.section	.nv.constant0._ZN7cutlass13device_kernelIN5flash19enable_sm80_to_sm89INS1_16FlashAttnBwdSm80INS1_25CollectiveMainloopBwdSm80ILi2ELi1EN4cute5tupleIJNS5_1CILi64EEENS7_ILi80EEENS7_ILi192EEEEEENS_6half_tEfNS_4arch4Sm80ELb0ELb0ELb1ELb0ELb0ELb0ELb1ELb0ELi2ELi4ELi2ELi2ELb0EEENS1_24CollectiveEpilogueBwdGQAISB_fSE_Li256ELb0ELb0EEENS1_19SingleTileSchedulerILb0ELb0ELb0ELi80EEEEEEEEEvNT_6ParamsE,"a",@progbits
	.sectionflags	@""
	.align	4
.nv.constant0._ZN7cutlass13device_kernelIN5flash19enable_sm80_to_sm89INS1_16FlashAttnBwdSm80INS1_25CollectiveMainloopBwdSm80ILi2ELi1EN4cute5tupleIJNS5_1CILi64EEENS7_ILi80EEENS7_ILi192EEEEEENS_6half_tEfNS_4arch4Sm80ELb0ELb0ELb1ELb0ELb0ELb0ELb1ELb0ELi2ELi4ELi2ELi2ELb0EEENS1_24CollectiveEpilogueBwdGQAISB_fSE_Li256ELb0ELb0EEENS1_19SingleTileSchedulerILb0ELb0ELb0ELi80EEEEEEEEEvNT_6ParamsE:
	.zero		1160


//--------------------- .nv.constant0._ZN7cutlass13device_kernelIN5flash19enable_sm80_to_sm89INS1_16FlashAttnBwdSm80INS1_25CollectiveMainloopBwdSm80ILi2ELi1EN4cute5tupleIJNS5_1CILi64EEENS7_ILi80EEENS7_ILi192EEEEEENS_6half_tEfNS_4arch4Sm80ELb0ELb0ELb1ELb0ELb1ELb0ELb1ELb0ELi2ELi4ELi2ELi2ELb0EEENS1_24CollectiveEpilogueBwdGQAISB_fSE_Li256ELb0ELb1EEENS1_19SingleTileSchedulerILb0ELb0ELb0ELi80EEEEEEEEEvNT_6ParamsE --------------------------
	.section	.nv.constant0._ZN7cutlass13device_kernelIN5flash19enable_sm80_to_sm89INS1_16FlashAttnBwdSm80INS1_25CollectiveMainloopBwdSm80ILi2ELi1EN4cute5tupleIJNS5_1CILi64EEENS7_ILi80EEENS7_ILi192EEEEEENS_6half_tEfNS_4arch4Sm80ELb0ELb0ELb1ELb0ELb1ELb0ELb1ELb0ELi2ELi4ELi2ELi2ELb0EEENS1_24CollectiveEpilogueBwdGQAISB_fSE_Li256ELb0ELb1EEENS1_19SingleTileSchedulerILb0ELb0ELb0ELi80EEEEEEEEEvNT_6ParamsE,"a",@progbits
	.sectionflags	@""
	.align	4
.nv.constant0._ZN7cutlass13device_kernelIN5flash19enable_sm80_to_sm89INS1_16FlashAttnBwdSm80INS1_25CollectiveMainloopBwdSm80ILi2ELi1EN4cute5tupleIJNS5_1CILi64EEENS7_ILi80EEENS7_ILi192EEEEEENS_6half_tEfNS_4arch4Sm80ELb0ELb0ELb1ELb0ELb1ELb0ELb1ELb0ELi2ELi4ELi2ELi2ELb0EEENS1_24CollectiveEpilogueBwdGQAISB_fSE_Li256ELb0ELb1EEENS1_19SingleTileSchedulerILb0ELb0ELb0ELi80EEEEEEEEEvNT_6ParamsE:
	.zero		1160


//--------------------- .nv.constant0._ZN7cutlass13device_kernelIN5flash19enable_sm80_to_sm89INS1_16FlashAttnBwdSm80INS1_25CollectiveMainloopBwdSm80ILi2ELi1EN4cute5tupleIJNS5_1CILi64EEENS7_ILi80EEENS7_ILi192EEEEEENS_6half_tEfNS_4arch4Sm80ELb0ELb0ELb1ELb1ELb0ELb0ELb1ELb0ELi2ELi4ELi2ELi2ELb0EEENS1_21CollectiveEpilogueBwdISB_SC_SE_Li256ELb1ELb1ELi4EEENS1_19SingleTileSchedulerILb1ELb0ELb0ELi80EEEEEEEEEvNT_6ParamsE --------------------------
	.section	.nv.constant0._ZN7cutlass13device_kernelIN5flash19enable_sm80_to_sm89INS1_16FlashAttnBwdSm80INS1_25CollectiveMainloopBwdSm80ILi2ELi1EN4cute5tupleIJNS5_1CILi64EEENS7_ILi80EEENS7_ILi192EEEEEENS_6half_tEfNS_4arch4Sm80ELb0ELb0ELb1ELb1ELb0ELb0ELb1ELb0ELi2ELi4ELi2ELi2ELb0EEENS1_21CollectiveEpilogueBwdISB_SC_SE_Li256ELb1ELb1ELi4EEENS1_19SingleTileSchedulerILb1ELb0ELb0ELi80EEEEEEEEEvNT_6ParamsE,"a",@progbits
	.sectionflags	@""
	.align	4
.nv.constant0._ZN7cutlass13device_kernelIN5flash19enable_sm80_to_sm89INS1_16FlashAttnBwdSm80INS1_25CollectiveMainloopBwdSm80ILi2ELi1EN4cute5tupleIJNS5_1CILi64EEENS7_ILi80EEENS7_ILi192EEEEEENS_6half_tEfNS_4arch4Sm80ELb0ELb0ELb1ELb1ELb0ELb0ELb1ELb0ELi2ELi4ELi2ELi2ELb0EEENS1_21CollectiveEpilogueBwdISB_SC_SE_Li256ELb1ELb1ELi4EEENS1_19SingleTileSchedulerILb1ELb0ELb0ELi80EEEEEEEEEvNT_6ParamsE:
	.zero		1152


//--------------------- .nv.constant0._ZN7cutlass13device_kernelIN5flash19enable_sm80_to_sm89INS1_16FlashAttnBwdSm80INS1_25CollectiveMainloopBwdSm80ILi2ELi1EN4cute5tupleIJNS5_1CILi64EEENS7_ILi80EEENS7_ILi192EEEEEENS_6half_tEfNS_4arch4Sm80ELb0ELb0ELb1ELb1ELb1ELb0ELb1ELb0ELi2ELi4ELi2ELi2ELb0EEENS1_21CollectiveEpilogueBwdISB_SC_SE_Li256ELb1ELb1ELi4EEENS1_19SingleTileSchedulerILb1ELb0ELb0ELi80EEEEEEEEEvNT_6ParamsE --------------------------
	.section	.nv.constant0._ZN7cutlass13device_kernelIN5flash19enable_sm80_to_sm89INS1_16FlashAttnBwdSm80INS1_25CollectiveMainloopBwdSm80ILi2ELi1EN4cute5tupleIJNS5_1CILi64EEENS7_ILi80EEENS7_ILi192EEEEEENS_6half_tEfNS_4arch4Sm80ELb0ELb0ELb1ELb1ELb1ELb0ELb1ELb0ELi2ELi4ELi2ELi2ELb0EEENS1_21CollectiveEpilogueBwdISB_SC_SE_Li256ELb1ELb1ELi4EEENS1_19SingleTileSchedulerILb1ELb0ELb0ELi80EEEEEEEEEvNT_6ParamsE,"a",@progbits
	.sectionflags	@""
	.align	4
.nv.constant0._ZN7cutlass13device_kernelIN5flash19enable_sm80_to_sm89INS1_16FlashAttnBwdSm80INS1_25CollectiveMainloopBwdSm80ILi2ELi1EN4cute5tupleIJNS5_1CILi64EEENS7_ILi80EEENS7_ILi192EEEEEENS_6half_tEfNS_4arch4Sm80ELb0ELb0ELb1ELb1ELb1ELb0ELb1ELb0ELi2ELi4ELi2ELi2ELb0EEENS1_21CollectiveEpilogueBwdISB_SC_SE_Li256ELb1ELb1ELi4EEENS1_19SingleTileSchedulerILb1ELb0ELb0ELi80EEEEEEEEEvNT_6ParamsE:
	.zero		1152


//--------------------- .nv.constant0._ZN7cutlass13device_kernelIN5flash19enable_sm80_to_sm89INS1_16FlashAttnBwdSm80INS1_25CollectiveMainloopBwdSm80ILi2ELi1EN4cute5tupleIJNS5_1CILi64EEENS7_ILi80EEENS7_ILi192EEEEEENS_6half_tEfNS_4arch4Sm80ELb0ELb0ELb1ELb1ELb0ELb0ELb1ELb0ELi2ELi4ELi2ELi2ELb0EEENS1_24CollectiveEpilogueBwdGQAISB_fSE_Li256ELb1ELb0EEENS1_19SingleTileSchedulerILb1ELb0ELb0ELi80EEEEEEEEEvNT_6ParamsE --------------------------
	.section	.nv.constant0._ZN7cutlass13device_kernelIN5flash19enable_sm80_to_sm89INS1_16FlashAttnBwdSm80INS1_25CollectiveMainloopBwdSm80ILi2ELi1EN4cute5tupleIJNS5_1CILi64EEENS7_ILi80EEENS7_ILi192EEEEEENS_6half_tEfNS_4arch4Sm80ELb0ELb0ELb1ELb1ELb0ELb0ELb1ELb0ELi2ELi4ELi2ELi2ELb0EEENS1_24CollectiveEpilogueBwdGQAISB_fSE_Li256ELb1ELb0EEENS1_19SingleTileSchedulerILb1ELb0ELb0ELi80EEEEEEEEEvNT_6ParamsE,"a",@progbits
	.sectionflags	@""
	.align	4
.nv.constant0._ZN7cutlass13device_kernelIN5flash19enable_sm80_to_sm89INS1_16FlashAttnBwdSm80INS1_25CollectiveMainloopBwdSm80ILi2ELi1EN4cute5tupleIJNS5_1CILi64EEENS7_ILi80EEENS7_ILi192EEEEEENS_6half_tEfNS_4arch4Sm80ELb0ELb0ELb1ELb1ELb0ELb0ELb1ELb0ELi2ELi4ELi2ELi2ELb0EEENS1_24CollectiveEpilogueBwdGQAISB_fSE_Li256ELb1ELb0EEENS1_19SingleTileSchedulerILb1ELb0ELb0ELi80EEEEEEEEEvNT_6ParamsE:
	.zero		1160


//--------------------- .nv.constant0._ZN7cutlass13device_kernelIN5flash19enable_sm80_to_sm89INS1_16FlashAttnBwdSm80INS1_25CollectiveMainloopBwdSm80ILi2ELi1EN4cute5tupleIJNS5_1CILi64EEENS7_ILi80EEENS7_ILi192EEEEEENS_6half_tEfNS_4arch4Sm80ELb0ELb0ELb1ELb1ELb1ELb0ELb1ELb0ELi2ELi4ELi2ELi2ELb0EEENS1_24CollectiveEpilogueBwdGQAISB_fSE_Li256ELb1ELb1EEENS1_19SingleTileSchedulerILb1ELb0ELb0ELi80EEEEEEEEEvNT_6ParamsE --------------------------
	.section	.nv.constant0._ZN7cutlass13device_kernelIN5flash19enable_sm80_to_sm89INS1_16FlashAttnBwdSm80INS1_25CollectiveMainloopBwdSm80ILi2ELi1EN4cute5tupleIJNS5_1CILi64EEENS7_ILi80EEENS7_ILi192EEEEEENS_6half_tEfNS_4arch4Sm80ELb0ELb0ELb1ELb1ELb1ELb0ELb1ELb0ELi2ELi4ELi2ELi2ELb0EEENS1_24CollectiveEpilogueBwdGQAISB_fSE_Li256ELb1ELb1EEENS1_19SingleTileSchedulerILb1ELb0ELb0ELi80EEEEEEEEEvNT_6ParamsE,"a",@progbits
	.sectionflags	@""
	.align	4
.nv.constant0._ZN7cutlass13device_kernelIN5flash19enable_sm80_to_sm89INS1_16FlashAttnBwdSm80INS1_25CollectiveMainloopBwdSm80ILi2ELi1EN4cute5tupleIJNS5_1CILi64EEENS7_ILi80EEENS7_ILi192EEEEEENS_6half_tEfNS_4arch4Sm80ELb0ELb0ELb1ELb1ELb1ELb0ELb1ELb0ELi2ELi4ELi2ELi2ELb0EEENS1_24CollectiveEpilogueBwdGQAISB_fSE_Li256ELb1ELb1EEENS1_19SingleTileSchedulerILb1ELb0ELb0ELi80EEEEEEEEEvNT_6ParamsE:
	.zero		1160


//--------------------- .nv.constant0._ZN7cutlass13device_kernelIN5flash19enable_sm80_to_sm89INS1_16FlashAttnBwdSm80INS1_25CollectiveMainloopBwdSm80ILi2ELi1EN4cute5tupleIJNS5_1CILi64EEENS7_ILi80EEENS7_ILi192EEEEEENS_6half_tEfNS_4arch4Sm80ELb0ELb1ELb1ELb0ELb0ELb0ELb1ELb0ELi2ELi4ELi2ELi2ELb0EEENS1_21CollectiveEpilogueBwdISB_SC_SE_Li256ELb0ELb1ELi4EEENS1_19SingleTileSchedulerILb0ELb0ELb0ELi80EEEEEEEEEvNT_6ParamsE --------------------------
	.section	.nv.constant0._ZN7cutlass13device_kernelIN5flash19enable_sm80_to_sm89INS1_16FlashAttnBwdSm80INS1_25CollectiveMainloopBwdSm80ILi2ELi1EN4cute5tupleIJNS5_1CILi64EEENS7_ILi80EEENS7_ILi192EEEEEENS_6half_tEfNS_4arch4Sm80ELb0ELb1ELb1ELb0ELb0ELb0ELb1ELb0ELi2ELi4ELi2ELi2ELb0EEENS1_21CollectiveEpilogueBwdISB_SC_SE_Li256ELb0ELb1ELi4EEENS1_19SingleTileSchedulerILb0ELb0ELb0ELi80EEEEEEEEEvNT_6ParamsE,"a",@progbits
	.sectionflags	@""
	.align	4
.nv.constant0._ZN7cutlass13device_kernelIN5flash19enable_sm80_to_sm89INS1_16FlashAttnBwdSm80INS1_25CollectiveMainloopBwdSm80ILi2ELi1EN4cute5tupleIJNS5_1CILi64EEENS7_ILi80EEENS7_ILi192EEEEEENS_6half_tEfNS_4arch4Sm80ELb0ELb1ELb1ELb0ELb0ELb0ELb1ELb0ELi2ELi4ELi2ELi2ELb0EEENS1_21CollectiveEpilogueBwdISB_SC_SE_Li256ELb0ELb1ELi4EEENS1_19SingleTileSchedulerILb0ELb0ELb0ELi80EEEEEEEEEvNT_6ParamsE:
	.zero		1152


//--------------------- .nv.constant0._ZN7cutlass13device_kernelIN5flash19enable_sm80_to_sm89INS1_16FlashAttnBwdSm80INS1_25CollectiveMainloopBwdSm80ILi2ELi1EN4cute5tupleIJNS5_1CILi64EEENS7_ILi80EEENS7_ILi192EEEEEENS_6half_tEfNS_4arch4Sm80ELb0ELb1ELb1ELb0ELb1ELb0ELb1ELb0ELi2ELi4ELi2ELi2ELb0EEENS1_21CollectiveEpilogueBwdISB_SC_SE_Li256ELb0ELb1ELi4EEENS1_19SingleTileSchedulerILb0ELb0ELb0ELi80EEEEEEEEEvNT_6ParamsE --------------------------
	.section	.nv.constant0._ZN7cutlass13device_kernelIN5flash19enable_sm80_to_sm89INS1_16FlashAttnBwdSm80INS1_25CollectiveMainloopBwdSm80ILi2ELi1EN4cute5tupleIJNS5_1CILi64EEENS7_ILi80EEENS7_ILi192EEEEEENS_6half_tEfNS_4arch4Sm80ELb0ELb1ELb1ELb0ELb1ELb0ELb1ELb0ELi2ELi4ELi2ELi2ELb0EEENS1_21CollectiveEpilogueBwdISB_SC_SE_Li256ELb0ELb1ELi4EEENS1_19SingleTileSchedulerILb0ELb0ELb0ELi80EEEEEEEEEvNT_6ParamsE,"a",@progbits
	.sectionflags	@""
	.align	4
.nv.constant0._ZN7cutlass13device_kernelIN5flash19enable_sm80_to_sm89INS1_16FlashAttnBwdSm80INS1_25CollectiveMainloopBwdSm80ILi2ELi1EN4cute5tupleIJNS5_1CILi64EEENS7_ILi80EEENS7_ILi192EEEEEENS_6half_tEfNS_4arch4Sm80ELb0ELb1ELb1ELb0ELb1ELb0ELb1ELb0ELi2ELi4ELi2ELi2ELb0EEENS1_21CollectiveEpilogueBwdISB_SC_SE_Li256ELb0ELb1ELi4EEENS1_19SingleTileSchedulerILb0ELb0ELb0ELi80EEEEEEEEEvNT_6ParamsE:
	.zero		1152


//--------------------- .nv.constant0._ZN7cutlass13device_kernelIN5flash19enable_sm80_to_sm89INS1_16FlashAttnBwdSm80INS1_25CollectiveMainloopBwdSm80ILi2ELi1EN4cute5tupleIJNS5_1CILi64EEENS7_ILi80EEENS7_ILi192EEEEEENS_6half_tEfNS_4arch4Sm80ELb0ELb1ELb1ELb0ELb0ELb0ELb1ELb0ELi2ELi4ELi2ELi2ELb0EEENS1_24CollectiveEpilogueBwdGQAISB_fSE_Li256ELb0ELb0EEENS1_19SingleTileSchedulerILb0ELb0ELb0ELi80EEEEEEEEEvNT_6ParamsE --------------------------
	.section	.nv.constant0._ZN7cutlass13device_kernelIN5flash19enable_sm80_to_sm89INS1_16FlashAttnBwdSm80INS1_25CollectiveMainloopBwdSm80ILi2ELi1EN4cute5tupleIJNS5_1CILi64EEENS7_ILi80EEENS7_ILi192EEEEEENS_6half_tEfNS_4arch4Sm80ELb0ELb1ELb1ELb0ELb0ELb0ELb1ELb0ELi2ELi4ELi2ELi2ELb0EEENS1_24CollectiveEpilogueBwdGQAISB_fSE_Li256ELb0ELb0EEENS1_19SingleTileSchedulerILb0ELb0ELb0ELi80EEEEEEEEEvNT_6ParamsE,"a",@progbits
	.sectionflags	@""
	.align	4
.nv.constant0._ZN7cutlass13device_kernelIN5flash19enable_sm80_to_sm89INS1_16FlashAttnBwdSm80INS1_25CollectiveMainloopBwdSm80ILi2ELi1EN4cute5tupleIJNS5_1CILi64EEENS7_ILi80EEENS7_ILi192EEEEEENS_6half_tEfNS_4arch4Sm80ELb0ELb1ELb1ELb0ELb0ELb0ELb1ELb0ELi2ELi4ELi2ELi2ELb0EEENS1_24CollectiveEpilogueBwdGQAISB_fSE_Li256ELb0ELb0EEENS1_19SingleTileSchedulerILb0ELb0ELb0ELi80EEEEEEEEEvNT_6ParamsE:
	.zero		1160


//--------------------- .nv.constant0._ZN7cutlass13device_kernelIN5flash19enable_sm80_to_sm89INS1_16FlashAttnBwdSm80INS1_25CollectiveMainloopBwdSm80ILi2ELi1EN4cute5tupleIJNS5_1CILi64EEENS7_ILi80EEENS7_ILi192EEEEEENS_6half_tEfNS_4arch4Sm80ELb0ELb1ELb1ELb0ELb1ELb0ELb1ELb0ELi2ELi4ELi2ELi2ELb0EEENS1_24CollectiveEpilogueBwdGQAISB_fSE_Li256ELb0ELb1EEENS1_19SingleTileSchedulerILb0ELb0ELb0ELi80EEEEEEEEEvNT_6ParamsE --------------------------
	.section	.nv.constant0._ZN7cutlass13device_kernelIN5flash19enable_sm80_to_sm89INS1_16FlashAttnBwdSm80INS1_25CollectiveMainloopBwdSm80ILi2ELi1EN4cute5tupleIJNS5_1CILi64EEENS7_ILi80EEENS7_ILi192EEEEEENS_6half_tEfNS_4arch4Sm80ELb0ELb1ELb1ELb0ELb1ELb0ELb1ELb0ELi2ELi4ELi2ELi2ELb0EEENS1_24CollectiveEpilogueBwdGQAISB_fSE_Li256ELb0ELb1EEENS1_19SingleTileSchedulerILb0ELb0ELb0ELi80EEEEEEEEEvNT_6ParamsE,"a",@progbits
	.sectionflags	@""
	.align	4
.nv.constant0._ZN7cutlass13device_kernelIN5flash19enable_sm80_to_sm89INS1_16FlashAttnBwdSm80INS1_25CollectiveMainloopBwdSm80ILi2ELi1EN4cute5tupleIJNS5_1CILi64EEENS7_ILi80EEENS7_ILi192EEEEEENS_6half_tEfNS_4arch4Sm80ELb0ELb1ELb1ELb0ELb1ELb0ELb1ELb0ELi2ELi4ELi2ELi2ELb0EEENS1_24CollectiveEpilogueBwdGQAISB_fSE_Li256ELb0ELb1EEENS1_19SingleTileSchedulerILb0ELb0ELb0ELi80EEEEEEEEEvNT_6ParamsE:
	.zero		1160


//--------------------- .nv.constant0._ZN7cutlass13device_kernelIN5flash19enable_sm80_to_sm89INS1_16FlashAttnBwdSm80INS1_25CollectiveMainloopBwdSm80ILi2ELi1EN4cute5tupleIJNS5_1CILi64EEENS7_ILi80EEENS7_ILi192EEEEEENS_6half_tEfNS_4arch4Sm80ELb0ELb1ELb1ELb1ELb0ELb0ELb1ELb0ELi2ELi4ELi2ELi2ELb0EEENS1_21CollectiveEpilogueBwdISB_SC_SE_Li256ELb1ELb1ELi4EEENS1_19SingleTileSchedulerILb1ELb0ELb0ELi80EEEEEEEEEvNT_6ParamsE --------------------------
	.section	.nv.constant0._ZN7cutlass13device_kernelIN5flash19enable_sm80_to_sm89INS1_16FlashAttnBwdSm80INS1_25CollectiveMainloopBwdSm80ILi2ELi1EN4cute5tupleIJNS5_1CILi64EEENS7_ILi80EEENS7_ILi192EEEEEENS_6half_tEfNS_4arch4Sm80ELb0ELb1ELb1ELb1ELb0ELb0ELb1ELb0ELi2ELi4ELi2ELi2ELb0EEENS1_21CollectiveEpilogueBwdISB_SC_SE_Li256ELb1ELb1ELi4EEENS1_19SingleTileSchedulerILb1ELb0ELb0ELi80EEEEEEEEEvNT_6ParamsE,"a",@progbits
	.sectionflags	@""
	.align	4
.nv.constant0._ZN7cutlass13device_kernelIN5flash19enable_sm80_to_sm89INS1_16FlashAttnBwdSm80INS1_25CollectiveMainloopBwdSm80ILi2ELi1EN4cute5tupleIJNS5_1CILi64EEENS7_ILi80EEENS7_ILi192EEEEEENS_6half_tEfNS_4arch4Sm80ELb0ELb1ELb1ELb1ELb0ELb0ELb1ELb0ELi2ELi4ELi2ELi2ELb0EEENS1_21CollectiveEpilogueBwdISB_SC_SE_Li256ELb1ELb1ELi4EEENS1_19SingleTileSchedulerILb1ELb0ELb0ELi80EEEEEEEEEvNT_6ParamsE:
	.zero		1152


//--------------------- .nv.constant0._ZN7cutlass13device_kernelIN5flash19enable_sm80_to_sm89INS1_16FlashAttnBwdSm80INS1_25CollectiveMainloopBwdSm80ILi2ELi1EN4cute5tupleIJNS5_1CILi64EEENS7_ILi80EEENS7_ILi192EEEEEENS_6half_tEfNS_4arch4Sm80ELb0ELb1ELb1ELb1ELb1ELb0ELb1ELb0ELi2ELi4ELi2ELi2ELb0EEENS1_21CollectiveEpilogueBwdISB_SC_SE_Li256ELb1ELb1ELi4EEENS1_19SingleTileSchedulerILb1ELb0ELb0ELi80EEEEEEEEEvNT_6ParamsE --------------------------
	.section	.nv.constant0._ZN7cutlass13device_kernelIN5flash19enable_sm80_to_sm89INS1_16FlashAttnBwdSm80INS1_25CollectiveMainloopBwdSm80ILi2ELi1EN4cute5tupleIJNS5_1CILi64EEENS7_ILi80EEENS7_ILi192EEEEEENS_6half_tEfNS_4arch4Sm80ELb0ELb1ELb1ELb1ELb1ELb0ELb1ELb0ELi2ELi4ELi2ELi2ELb0EEENS1_21CollectiveEpilogueBwdISB_SC_SE_Li256ELb1ELb1ELi4EEENS1_19SingleTileSchedulerILb1ELb0ELb0ELi80EEEEEEEEEvNT_6ParamsE,"a",@progbits
	.sectionflags	@""
	.align	4
.nv.constant0._ZN7cutlass13device_kernelIN5flash19enable_sm80_to_sm89INS1_16FlashAttnBwdSm80INS1_25CollectiveMainloopBwdSm80ILi2ELi1EN4cute5tupleIJNS5_1CILi64EEENS7_ILi80EEENS7_ILi192EEEEEENS_6half_tEfNS_4arch4Sm80ELb0ELb1ELb1ELb1ELb1ELb0ELb1ELb0ELi2ELi4ELi2ELi2ELb0EEENS1_21CollectiveEpilogueBwdISB_SC_SE_Li256ELb1ELb1ELi4EEENS1_19SingleTileSchedulerILb1ELb0ELb0ELi80EEEEEEEEEvNT_6ParamsE:
	.zero		1152


//--------------------- .nv.constant0._ZN7cutlass13device_kernelIN5flash19enable_sm80_to_sm89INS1_16FlashAttnBwdSm80INS1_25CollectiveMainloopBwdSm80ILi2ELi1EN4cute5tupleIJNS5_1CILi64EEENS7_ILi80EEENS7_ILi192EEEEEENS_6half_tEfNS_4arch4Sm80ELb0ELb1ELb1ELb1ELb0ELb0ELb1ELb0ELi2ELi4ELi2ELi2ELb0EEENS1_24CollectiveEpilogueBwdGQAISB_fSE_Li256ELb1ELb0EEENS1_19SingleTileSchedulerILb1ELb0ELb0ELi80EEEEEEEEEvNT_6ParamsE --------------------------
	.section	.nv.constant0._ZN7cutlass13device_kernelIN5flash19enable_sm80_to_sm89INS1_16FlashAttnBwdSm80INS1_25CollectiveMainloopBwdSm80ILi2ELi1EN4cute5tupleIJNS5_1CILi64EEENS7_ILi80EEENS7_ILi192EEEEEENS_6half_tEfNS_4arch4Sm80ELb0ELb1ELb1ELb1ELb0ELb0ELb1ELb0ELi2ELi4ELi2ELi2ELb0EEENS1_24CollectiveEpilogueBwdGQAISB_fSE_Li256ELb1ELb0EEENS1_19SingleTileSchedulerILb1ELb0ELb0ELi80EEEEEEEEEvNT_6ParamsE,"a",@progbits
	.sectionflags	@""
	.align	4
.nv.constant0._ZN7cutlass13device_kernelIN5flash19enable_sm80_to_sm89INS1_16FlashAttnBwdSm80INS1_25CollectiveMainloopBwdSm80ILi2ELi1EN4cute5tupleIJNS5_1CILi64EEENS7_ILi80EEENS7_ILi192EEEEEENS_6half_tEfNS_4arch4Sm80ELb0ELb1ELb1ELb1ELb0ELb0ELb1ELb0ELi2ELi4ELi2ELi2ELb0EEENS1_24CollectiveEpilogueBwdGQAISB_fSE_Li256ELb1ELb0EEENS1_19SingleTileSchedulerILb1ELb0ELb0ELi80EEEEEEEEEvNT_6ParamsE:
	.zero		1160


//--------------------- .nv.constant0._ZN7cutlass13device_kernelIN5flash19enable_sm80_to_sm89INS1_16FlashAttnBwdSm80INS1_25CollectiveMainloopBwdSm80ILi2ELi1EN4cute5tupleIJNS5_1CILi64EEENS7_ILi80EEENS7_ILi192EEEEEENS_6half_tEfNS_4arch4Sm80ELb0ELb1ELb1ELb1ELb1ELb0ELb1ELb0ELi2ELi4ELi2ELi2ELb0EEENS1_24CollectiveEpilogueBwdGQAISB_fSE_Li256ELb1ELb1EEENS1_19SingleTileSchedulerILb1ELb0ELb0ELi80EEEEEEEEEvNT_6ParamsE --------------------------
	.section	.nv.constant0._ZN7cutlass13device_kernelIN5flash19enable_sm80_to_sm89INS1_16FlashAttnBwdSm80INS1_25CollectiveMainloopBwdSm80ILi2ELi1EN4cute5tupleIJNS5_1CILi64EEENS7_ILi80EEENS7_ILi192EEEEEENS_6half_tEfNS_4arch4Sm80ELb0ELb1ELb1ELb1ELb1ELb0ELb1ELb0ELi2ELi4ELi2ELi2ELb0EEENS1_24CollectiveEpilogueBwdGQAISB_fSE_Li256ELb1ELb1EEENS1_19SingleTileSchedulerILb1ELb0ELb0ELi80EEEEEEEEEvNT_6ParamsE,"a",@progbits
	.sectionflags	@""
	.align	4
.nv.constant0._ZN7cutlass13device_kernelIN5flash19enable_sm80_to_sm89INS1_16FlashAttnBwdSm80INS1_25CollectiveMainloopBwdSm80ILi2ELi1EN4cute5tupleIJNS5_1CILi64EEENS7_ILi80EEENS7_ILi192EEEEEENS_6half_tEfNS_4arch4Sm80ELb0ELb1ELb1ELb1ELb1ELb0ELb1ELb0ELi2ELi4ELi2ELi2ELb0EEENS1_24CollectiveEpilogueBwdGQAISB_fSE_Li256ELb1ELb1EEENS1_19SingleTileSchedulerILb1ELb0ELb0ELi80EEEEEEEEEvNT_6ParamsE:
	.zero		1160


//--------------------- .nv.constant0._ZN7cutlass13device_kernelIN5flash19enable_sm80_to_sm89INS1_16FlashAttnBwdSm80INS1_25CollectiveMainloopBwdSm80ILi2ELi1EN4cute5tupleIJNS5_1CILi64EEENS7_ILi80EEENS7_ILi192EEEEEENS_6half_tEfNS_4arch4Sm80ELb1ELb0ELb1ELb0ELb0ELb0ELb1ELb0ELi2ELi4ELi2ELi2ELb0EEENS1_21CollectiveEpilogueBwdISB_SC_SE_Li256ELb0ELb1ELi4EEENS1_25SingleTileBwdLPTSchedulerILb0ELi80ELb0EEEEEEEEEvNT_6ParamsE --------------------------
	.section	.nv.constant0._ZN7cutlass13device_kernelIN5flash19enable_sm80_to_sm89INS1_16FlashAttnBwdSm80INS1_25CollectiveMainloopBwdSm80ILi2ELi1EN4cute5tupleIJNS5_1CILi64EEENS7_ILi80EEENS7_ILi192EEEEEENS_6half_tEfNS_4arch4Sm80ELb1ELb0ELb1ELb0ELb0ELb0ELb1ELb0ELi2ELi4ELi2ELi2ELb0EEENS1_21CollectiveEpilogueBwdISB_SC_SE_Li256ELb0ELb1ELi4EEENS1_25SingleTileBwdLPTSchedulerILb0ELi80ELb0EEEEEEEEEvNT_6ParamsE,"a",@progbits
	.sectionflags	@""
	.align	4
.nv.constant0._ZN7cutlass13device_kernelIN5flash19enable_sm80_to_sm89INS1_16FlashAttnBwdSm80INS1_25CollectiveMainloopBwdSm80ILi2ELi1EN4cute5tupleIJNS5_1CILi64EEENS7_ILi80EEENS7_ILi192EEEEEENS_6half_tEfNS_4arch4Sm80ELb1ELb0ELb1ELb0ELb0ELb0ELb1ELb0ELi2ELi4ELi2ELi2ELb0EEENS1_21CollectiveEpilogueBwdISB_SC_SE_Li256ELb0ELb1ELi4EEENS1_25SingleTileBwdLPTSchedulerILb0ELi80ELb0EEEEEEEEEvNT_6ParamsE:
	.zero		1176


//--------------------- .nv.constant0._ZN7cutlass13device_kernelIN5flash19enable_sm80_to_sm89INS1_16FlashAttnBwdSm80INS1_25CollectiveMainloopBwdSm80ILi2ELi1EN4cute5tupleIJNS5_1CILi64EEENS7_ILi80EEENS7_ILi192EEEEEENS_6half_tEfNS_4arch4Sm80ELb1ELb0ELb1ELb0ELb1ELb0ELb1ELb0ELi2ELi4ELi2ELi2ELb0EEENS1_21CollectiveEpilogueBwdISB_SC_SE_Li256ELb0ELb1ELi4EEENS1_25SingleTileBwdLPTSchedulerILb0ELi80ELb1EEEEEEEEEvNT_6ParamsE --------------------------
	.section	.nv.constant0._ZN7cutlass13device_kernelIN5flash19enable_sm80_to_sm89INS1_16FlashAttnBwdSm80INS1_25CollectiveMainloopBwdSm80ILi2ELi1EN4cute5tupleIJNS5_1CILi64EEENS7_ILi80EEENS7_ILi192EEEEEENS_6half_tEfNS_4arch4Sm80ELb1ELb0ELb1ELb0ELb1ELb0ELb1ELb0ELi2ELi4ELi2ELi2ELb0EEENS1_21CollectiveEpilogueBwdISB_SC_SE_Li256ELb0ELb1ELi4EEENS1_25SingleTileBwdLPTSchedulerILb0ELi80ELb1EEEEEEEEEvNT_6ParamsE,"a",@progbits
	.sectionflags	@""
	.align	4
.nv.constant0._ZN7cutlass13device_kernelIN5flash19enable_sm80_to_sm89INS1_16FlashAttnBwdSm80INS1_25CollectiveMainloopBwdSm80ILi2ELi1EN4cute5tupleIJNS5_1CILi64EEENS7_ILi80EEENS7_ILi192EEEEEENS_6half_tEfNS_4arch4Sm80ELb1ELb0ELb1ELb0ELb1ELb0ELb1ELb0ELi2ELi4ELi2ELi2ELb0EEENS1_21CollectiveEpilogueBwdISB_SC_SE_Li256ELb0ELb1ELi4EEENS1_25SingleTileBwdLPTSchedulerILb0ELi80ELb1EEEEEEEEEvNT_6ParamsE:
	.zero		1176


//--------------------- .nv.constant0._ZN7cutlass13device_kernelIN5flash19enable_sm80_to_sm89INS1_16FlashAttnBwdSm80INS1_25CollectiveMainloopBwdSm80ILi2ELi1EN4cute5tupleIJNS5_1CILi64EEENS7_ILi80EEENS7_ILi192EEEEEENS_6half_tEfNS_4arch4Sm80ELb1ELb0ELb1ELb0ELb0ELb0ELb1ELb0ELi2ELi4ELi2ELi2ELb0EEENS1_24CollectiveEpilogueBwdGQAISB_fSE_Li256ELb0ELb0EEENS1_25SingleTileBwdLPTSchedulerILb0ELi80ELb0EEEEEEEEEvNT_6ParamsE --------------------------
	.section	.nv.constant0._ZN7cutlass13device_kernelIN5flash19enable_sm80_to_sm89INS1_16FlashAttnBwdSm80INS1_25CollectiveMainloopBwdSm80ILi2ELi1EN4cute5tupleIJNS5_1CILi64EEENS7_ILi80EEENS7_ILi192EEEEEENS_6half_tEfNS_4arch4Sm80ELb1ELb0ELb1ELb0ELb0ELb0ELb1ELb0ELi2ELi4ELi2ELi2ELb0EEENS1_24CollectiveEpilogueBwdGQAISB_fSE_Li256ELb0ELb0EEENS1_25SingleTileBwdLPTSchedulerILb0ELi80ELb0EEEEEEEEEvNT_6ParamsE,"a",@progbits
	.sectionflags	@""
	.align	4
.nv.constant0._ZN7cutlass13device_kernelIN5flash19enable_sm80_to_sm89INS1_16FlashAttnBwdSm80INS1_25CollectiveMainloopBwdSm80ILi2ELi1EN4cute5tupleIJNS5_1CILi64EEENS7_ILi80EEENS7_ILi192EEEEEENS_6half_tEfNS_4arch4Sm80ELb1ELb0ELb1ELb0ELb0ELb0ELb1ELb0ELi2ELi4ELi2ELi2ELb0EEENS1_24CollectiveEpilogueBwdGQAISB_fSE_Li256ELb0ELb0EEENS1_25SingleTileBwdLPTSchedulerILb0ELi80ELb0EEEEEEEEEvNT_6ParamsE:
	.zero		1184


//--------------------- .nv.constant0._ZN7cutlass13device_kernelIN5flash19enable_sm80_to_sm89INS1_16FlashAttnBwdSm80INS1_25CollectiveMainloopBwdSm80ILi2ELi1EN4cute5tupleIJNS5_1CILi64EEENS7_ILi80EEENS7_ILi192EEEEEENS_6half_tEfNS_4arch4Sm80ELb1ELb0ELb1ELb0ELb1ELb0ELb1ELb0ELi2ELi4ELi2ELi2ELb0EEENS1_24CollectiveEpilogueBwdGQAISB_fSE_Li256ELb0ELb1EEENS1_25SingleTileBwdLPTSchedulerILb0ELi80ELb1EEEEEEEEEvNT_6ParamsE --------------------------
	.section	.nv.constant0._ZN7cutlass13device_kernelIN5flash19enable_sm80_to_sm89INS1_16FlashAttnBwdSm80INS1_25CollectiveMainloopBwdSm80ILi2ELi1EN4cute5tupleIJNS5_1CILi64EEENS7_ILi80EEENS7_ILi192EEEEEENS_6half_tEfNS_4arch4Sm80ELb1ELb0ELb1ELb0ELb1ELb0ELb1ELb0ELi2ELi4ELi2ELi2ELb0EEENS1_24CollectiveEpilogueBwdGQAISB_fSE_Li256ELb0ELb1EEENS1_25SingleTileBwdLPTSchedulerILb0ELi80ELb1EEEEEEEEEvNT_6ParamsE,"a",@progbits
	.sectionflags	@""
	.align	4
.nv.constant0._ZN7cutlass13device_kernelIN5flash19enable_sm80_to_sm89INS1_16FlashAttnBwdSm80INS1_25CollectiveMainloopBwdSm80ILi2ELi1EN4cute5tupleIJNS5_1CILi64EEENS7_ILi80EEENS7_ILi192EEEEEENS_6half_tEfNS_4arch4Sm80ELb1ELb0ELb1ELb0ELb1ELb0ELb1ELb0ELi2ELi4ELi2ELi2ELb0EEENS1_24CollectiveEpilogueBwdGQAISB_fSE_Li256ELb0ELb1EEENS1_25SingleTileBwdLPTSchedulerILb0ELi80ELb1EEEEEEEEEvNT_6ParamsE:
	.zero		1184


//--------------------- .nv.constant0._ZN7cutlass13device_kernelIN5flash22FlashAttnBwdPreprocessIN4cute5tupleIJNS3_1CILi64EEENS5_ILi192EEEEEENS_6half_tEfNS_4arch4Sm80ELb1ELb0EEEEEvNT_6ParamsE --------------------------
	.section	.nv.constant0._ZN7cutlass13device_kernelIN5flash22FlashAttnBwdPreprocessIN4cute5tupleIJNS3_1CILi64EEENS5_ILi192EEEEEENS_6half_tEfNS_4arch4Sm80ELb1ELb0EEEEEvNT_6ParamsE,"a",@progbits
	.sectionflags	@""
	.align	4
.nv.constant0._ZN7cutlass13device_kernelIN5flash22FlashAttnBwdPreprocessIN4cute5tupleIJNS3_1CILi64EEENS5_ILi192EEEEEENS_6half_tEfNS_4arch4Sm80ELb1ELb0EEEEEvNT_6ParamsE:
	.zero		768


//--------------------- .nv.constant0._ZN7cutlass13device_kernelIN5flash19enable_sm80_to_sm89INS1_16FlashAttnBwdSm80INS1_25CollectiveMainloopBwdSm80ILi2ELi1EN4cute5tupleIJNS5_1CILi64EEENS7_ILi80EEENS7_ILi192EEEEEENS_6half_tEfNS_4arch4Sm80ELb1ELb0ELb1ELb1ELb0ELb0ELb1ELb0ELi2ELi4ELi2ELi2ELb0EEENS1_21CollectiveEpilogueBwdISB_SC_SE_Li256ELb1ELb1ELi4EEENS1_25SingleTileBwdLPTSchedulerILb1ELi80ELb0EEEEEEEEEvNT_6ParamsE --------------------------
	.section	.nv.constant0._ZN7cutlass13device_kernelIN5flash19enable_sm80_to_sm89INS1_16FlashAttnBwdSm80INS1_25CollectiveMainloopBwdSm80ILi2ELi1EN4cute5tupleIJNS5_1CILi64EEENS7_ILi80EEENS7_ILi192EEEEEENS_6half_tEfNS_4arch4Sm80ELb1ELb0ELb1ELb1ELb0ELb0ELb1ELb0ELi2ELi4ELi2ELi2ELb0EEENS1_21CollectiveEpilogueBwdISB_SC_SE_Li256ELb1ELb1ELi4EEENS1_25SingleTileBwdLPTSchedulerILb1ELi80ELb0EEEEEEEEEvNT_6ParamsE,"a",@progbits
	.sectionflags	@""
	.align	4
.nv.constant0._ZN7cutlass13device_kernelIN5flash19enable_sm80_to_sm89INS1_16FlashAttnBwdSm80INS1_25CollectiveMainloopBwdSm80ILi2ELi1EN4cute5tupleIJNS5_1CILi64EEENS7_ILi80EEENS7_ILi192EEEEEENS_6half_tEfNS_4arch4Sm80ELb1ELb0ELb1ELb1ELb0ELb0ELb1ELb0ELi2ELi4ELi2ELi2ELb0EEENS1_21CollectiveEpilogueBwdISB_SC_SE_Li256ELb1ELb1ELi4EEENS1_25SingleTileBwdLPTSchedulerILb1ELi80ELb0EEEEEEEEEvNT_6ParamsE:
	.zero		1176


//--------------------- .nv.constant0._ZN7cutlass13device_kernelIN5flash19enable_sm80_to_sm89INS1_16FlashAttnBwdSm80INS1_25CollectiveMainloopBwdSm80ILi2ELi1EN4cute5tupleIJNS5_1CILi64EEENS7_ILi80EEENS7_ILi192EEEEEENS_6half_tEfNS_4arch4Sm80ELb1ELb0ELb1ELb1ELb1ELb0ELb1ELb0ELi2ELi4ELi2ELi2ELb0EEENS1_21CollectiveEpilogueBwdISB_SC_SE_Li256ELb1ELb1ELi4EEENS1_25SingleTileBwdLPTSchedulerILb1ELi80ELb1EEEEEEEEEvNT_6ParamsE --------------------------
	.section	.nv.constant0._ZN7cutlass13device_kernelIN5flash19enable_sm80_to_sm89INS1_16FlashAttnBwdSm80INS1_25CollectiveMainloopBwdSm80ILi2ELi1EN4cute5tupleIJNS5_1CILi64EEENS7_ILi80EEENS7_ILi192EEEEEENS_6half_tEfNS_4arch4Sm80ELb1ELb0ELb1ELb1ELb1ELb0ELb1ELb0ELi2ELi4ELi2ELi2ELb0EEENS1_21CollectiveEpilogueBwdISB_SC_SE_Li256ELb1ELb1ELi4EEENS1_25SingleTileBwdLPTSchedulerILb1ELi80ELb1EEEEEEEEEvNT_6ParamsE,"a",@progbits
	.sectionflags	@""
	.align	4
.nv.constant0._ZN7cutlass13device_kernelIN5flash19enable_sm80_to_sm89INS1_16FlashAttnBwdSm80INS1_25CollectiveMainloopBwdSm80ILi2ELi1EN4cute5tupleIJNS5_1CILi64EEENS7_ILi80EEENS7_ILi192EEEEEENS_6half_tEfNS_4arch4Sm80ELb1ELb0ELb1ELb1ELb1ELb0ELb1ELb0ELi2ELi4ELi2ELi2ELb0EEENS1_21CollectiveEpilogueBwdISB_SC_SE_Li256ELb1ELb1ELi4EEENS1_25SingleTileBwdLPTSchedulerILb1ELi80ELb1EEEEEEEEEvNT_6ParamsE:
	.zero		1176


//--------------------- .nv.constant0._ZN7cutlass13device_kernelIN5flash19enable_sm80_to_sm89INS1_16FlashAttnBwdSm80INS1_25CollectiveMainloopBwdSm80ILi2ELi1EN4cute5tupleIJNS5_1CILi64EEENS7_ILi80EEENS7_ILi192EEEEEENS_6half_tEfNS_4arch4Sm80ELb1ELb0ELb1ELb1ELb0ELb0ELb1ELb0ELi2ELi4ELi2ELi2ELb0EEENS1_24CollectiveEpilogueBwdGQAISB_fSE_Li256ELb1ELb0EEENS1_25SingleTileBwdLPTSchedulerILb1ELi80ELb0EEEEEEEEEvNT_6ParamsE --------------------------
	.section	.nv.constant0._ZN7cutlass13device_kernelIN5flash19enable_sm80_to_sm89INS1_16FlashAttnBwdSm80INS1_25CollectiveMainloopBwdSm80ILi2ELi1EN4cute5tupleIJNS5_1CILi64EEENS7_ILi80EEENS7_ILi192EEEEEENS_6half_tEfNS_4arch4Sm80ELb1ELb0ELb1ELb1ELb0ELb0ELb1ELb0ELi2ELi4ELi2ELi2ELb0EEENS1_24CollectiveEpilogueBwdGQAISB_fSE_Li256ELb1ELb0EEENS1_25SingleTileBwdLPTSchedulerILb1ELi80ELb0EEEEEEEEEvNT_6ParamsE,"a",@progbits
	.sectionflags	@""
	.align	4
.nv.constant0._ZN7cutlass13device_kernelIN5flash19enable_sm80_to_sm89INS1_16FlashAttnBwdSm80INS1_25CollectiveMainloopBwdSm80ILi2ELi1EN4cute5tupleIJNS5_1CILi64EEENS7_ILi80EEENS7_ILi192EEEEEENS_6half_tEfNS_4arch4Sm80ELb1ELb0ELb1ELb1ELb0ELb0ELb1ELb0ELi2ELi4ELi2ELi2ELb0EEENS1_24CollectiveEpilogueBwdGQAISB_fSE_Li256ELb1ELb0EEENS1_25SingleTileBwdLPTSchedulerILb1ELi80ELb0EEEEEEEEEvNT_6ParamsE:
	.zero		1184


//--------------------- .nv.constant0._ZN7cutlass13device_kernelIN5flash32FlashAttnBwdPostprocessConvertdQIN4cute5tupleIJNS3_1CILi80EEENS5_ILi192EEEEEENS_6half_tEfNS_4arch4Sm80ELi256ENS3_8TiledMMAINS3_8MMA_AtomIJNS3_28SM80_16x8x16_F32F16F16F32_TNEEEENS3_6LayoutINS4_IJNS5_ILi4EEENS5_ILi2EEENS5_ILi1EEEEEENS4_IJSJ_SH_NS5_ILi0EEEEEEEENS4_IJNS5_ILi64EEENS5_ILi16EEESP_EEEEELb1EEEEEvNT_6ParamsE --------------------------
	.section	.nv.constant0._ZN7cutlass13device_kernelIN5flash32FlashAttnBwdPostprocessConvertdQIN4cute5tupleIJNS3_1CILi80EEENS5_ILi192EEEEEENS_6half_tEfNS_4arch4Sm80ELi256ENS3_8TiledMMAINS3_8MMA_AtomIJNS3_28SM80_16x8x16_F32F16F16F32_TNEEEENS3_6LayoutINS4_IJNS5_ILi4EEENS5_ILi2EEENS5_ILi1EEEEEENS4_IJSJ_SH_NS5_ILi0EEEEEEEENS4_IJNS5_ILi64EEENS5_ILi16EEESP_EEEEELb1EEEEEvNT_6ParamsE,"a",@progbits
	.sectionflags	@""
	.align	4
.nv.constant0._ZN7cutlass13device_kernelIN5flash32FlashAttnBwdPostprocessConvertdQIN4cute5tupleIJNS3_1CILi80EEENS5_ILi192EEEEEENS_6half_tEfNS_4arch4Sm80ELi256ENS3_8TiledMMAINS3_8MMA_AtomIJNS3_28SM80_16x8x16_F32F16F16F32_TNEEEENS3_6LayoutINS4_IJNS5_ILi4EEENS5_ILi2EEENS5_ILi1EEEEEENS4_IJSJ_SH_NS5_ILi0EEEEEEEENS4_IJNS5_ILi64EEENS5_ILi16EEESP_EEEEELb1EEEEEvNT_6ParamsE:
	.zero		640


//--------------------- .nv.constant0._ZN7cutlass13device_kernelIN5flash32FlashAttnBwdPostprocessConvertdQIN4cute5tupleIJNS3_1CILi64EEENS5_ILi192EEEEEENS_6half_tEfNS_4arch4Sm80ELi256ENS3_8TiledMMAINS3_8MMA_AtomIJNS3_28SM80_16x8x16_F32F16F16F32_TNEEEENS3_6LayoutINS4_IJNS5_ILi2EEENS5_ILi4EEENS5_ILi1EEEEEENS4_IJSJ_SH_NS5_ILi0EEEEEEEENS4_IJNS5_ILi32EEES6_NS5_ILi16EEEEEEEELb0EEEEEvNT_6ParamsE --------------------------
	.section	.nv.constant0._ZN7cutlass13device_kernelIN5flash32FlashAttnBwdPostprocessConvertdQIN4cute5tupleIJNS3_1CILi64EEENS5_ILi192EEEEEENS_6half_tEfNS_4arch4Sm80ELi256ENS3_8TiledMMAINS3_8MMA_AtomIJNS3_28SM80_16x8x16_F32F16F16F32_TNEEEENS3_6LayoutINS4_IJNS5_ILi2EEENS5_ILi4EEENS5_ILi1EEEEEENS4_IJSJ_SH_NS5_ILi0EEEEEEEENS4_IJNS5_ILi32EEES6_NS5_ILi16EEEEEEEELb0EEEEEvNT_6ParamsE,"a",@progbits
	.sectionflags	@""
	.align	4
.nv.constant0._ZN7cutlass13device_kernelIN5flash32FlashAttnBwdPostprocessConvertdQIN4cute5tupleIJNS3_1CILi64EEENS5_ILi192EEEEEENS_6half_tEfNS_4arch4Sm80ELi256ENS3_8TiledMMAINS3_8MMA_AtomIJNS3_28SM80_16x8x16_F32F16F16F32_TNEEEENS3_6LayoutINS4_IJNS5_ILi2EEENS5_ILi4EEENS5_ILi1EEEEEENS4_IJSJ_SH_NS5_ILi0EEEEEEEENS4_IJNS5_ILi32EEES6_NS5_ILi16EEEEEEEELb0EEEEEvNT_6ParamsE:
	.zero		640


//--------------------- .nv.constant0._ZN7cutlass13device_kernelIN5flash19enable_sm80_to_sm89INS1_16FlashAttnBwdSm80INS1_25CollectiveMainloopBwdSm80ILi2ELi1EN4cute5tupleIJNS5_1CILi64EEENS7_ILi80EEENS7_ILi192EEEEEENS_6half_tEfNS_4arch4Sm80ELb1ELb0ELb1ELb1ELb1ELb0ELb1ELb0ELi2ELi4ELi2ELi2ELb0EEENS1_24CollectiveEpilogueBwdGQAISB_fSE_Li256ELb1ELb1EEENS1_25SingleTileBwdLPTSchedulerILb1ELi80ELb1EEEEEEEEEvNT_6ParamsE --------------------------
	.section	.nv.constant0._ZN7cutlass13device_kernelIN5flash19enable_sm80_to_sm89INS1_16FlashAttnBwdSm80INS1_25CollectiveMainloopBwdSm80ILi2ELi1EN4cute5tupleIJNS5_1CILi64EEENS7_ILi80EEENS7_ILi192EEEEEENS_6half_tEfNS_4arch4Sm80ELb1ELb0ELb1ELb1ELb1ELb0ELb1ELb0ELi2ELi4ELi2ELi2ELb0EEENS1_24CollectiveEpilogueBwdGQAISB_fSE_Li256ELb1ELb1EEENS1_25SingleTileBwdLPTSchedulerILb1ELi80ELb1EEEEEEEEEvNT_6ParamsE,"a",@progbits
	.sectionflags	@""
	.align	4
.nv.constant0._ZN7cutlass13device_kernelIN5flash19enable_sm80_to_sm89INS1_16FlashAttnBwdSm80INS1_25CollectiveMainloopBwdSm80ILi2ELi1EN4cute5tupleIJNS5_1CILi64EEENS7_ILi80EEENS7_ILi192EEEEEENS_6half_tEfNS_4arch4Sm80ELb1ELb0ELb1ELb1ELb1ELb0ELb1ELb0ELi2ELi4ELi2ELi2ELb0EEENS1_24CollectiveEpilogueBwdGQAISB_fSE_Li256ELb1ELb1EEENS1_25SingleTileBwdLPTSchedulerILb1ELi80ELb1EEEEEEEEEvNT_6ParamsE:
	.zero		1184


//--------------------- .nv.constant0._ZN7cutlass13device_kernelIN5flash22FlashAttnBwdPreprocessIN4cute5tupleIJNS3_1CILi64EEENS5_ILi192EEEEEENS_6half_tEfNS_4arch4Sm80ELb1ELb1EEEEEvNT_6ParamsE --------------------------
	.section	.nv.constant0._ZN7cutlass13device_kernelIN5flash22FlashAttnBwdPreprocessIN4cute5tupleIJNS3_1CILi64EEENS5_ILi192EEEEEENS_6half_tEfNS_4arch4Sm80ELb1ELb1EEEEEvNT_6ParamsE,"a",@progbits
	.sectionflags	@""
	.align	4
.nv.constant0._ZN7cutlass13device_kernelIN5flash22FlashAttnBwdPreprocessIN4cute5tupleIJNS3_1CILi64EEENS5_ILi192EEEEEENS_6half_tEfNS_4arch4Sm80ELb1ELb1EEEEEvNT_6ParamsE:
	.zero		768


//--------------------- SYMBOLS --------------------------

	.type		.nv.reservedSmem.offset0,@object
	.size		.nv.reservedSmem.offset0,0x4
